//
// Generated by NVIDIA NVVM Compiler
//
// Compiler Build ID: CL-36424714
// Cuda compilation tools, release 13.0, V13.0.88
// Based on NVVM 20.0.0
//

.version 9.0
.target sm_100
.address_size 64

	// .globl	_Z9warp_gemmPfS_S_ffiii

.visible .entry _Z9warp_gemmPfS_S_ffiii(
	.param .u64 .ptr .align 1 _Z9warp_gemmPfS_S_ffiii_param_0,
	.param .u64 .ptr .align 1 _Z9warp_gemmPfS_S_ffiii_param_1,
	.param .u64 .ptr .align 1 _Z9warp_gemmPfS_S_ffiii_param_2,
	.param .f32 _Z9warp_gemmPfS_S_ffiii_param_3,
	.param .f32 _Z9warp_gemmPfS_S_ffiii_param_4,
	.param .u32 _Z9warp_gemmPfS_S_ffiii_param_5,
	.param .u32 _Z9warp_gemmPfS_S_ffiii_param_6,
	.param .u32 _Z9warp_gemmPfS_S_ffiii_param_7
)
{
	.reg .pred 	%p<5500>;
	.reg .b32 	%r<6813>;
	.reg .b32 	%f<11525>;
	.reg .b64 	%rd<579>;

	ld.param.u32 	%r205, [_Z9warp_gemmPfS_S_ffiii_param_7];
	setp.lt.s32 	%p1, %r205, 1;
	mov.f32 	%f11013, 0f00000000;
	mov.f32 	%f11014, %f11013;
	mov.f32 	%f11015, %f11013;
	mov.f32 	%f11016, %f11013;
	mov.f32 	%f11017, %f11013;
	mov.f32 	%f11018, %f11013;
	mov.f32 	%f11019, %f11013;
	mov.f32 	%f11020, %f11013;
	mov.f32 	%f11021, %f11013;
	mov.f32 	%f11022, %f11013;
	mov.f32 	%f11023, %f11013;
	mov.f32 	%f11024, %f11013;
	mov.f32 	%f11025, %f11013;
	mov.f32 	%f11026, %f11013;
	mov.f32 	%f11027, %f11013;
	mov.f32 	%f11028, %f11013;
	mov.f32 	%f11029, %f11013;
	mov.f32 	%f11030, %f11013;
	mov.f32 	%f11031, %f11013;
	mov.f32 	%f11032, %f11013;
	mov.f32 	%f11033, %f11013;
	mov.f32 	%f11034, %f11013;
	mov.f32 	%f11035, %f11013;
	mov.f32 	%f11036, %f11013;
	mov.f32 	%f11037, %f11013;
	mov.f32 	%f11038, %f11013;
	mov.f32 	%f11039, %f11013;
	mov.f32 	%f11040, %f11013;
	mov.f32 	%f11041, %f11013;
	mov.f32 	%f11042, %f11013;
	mov.f32 	%f11043, %f11013;
	mov.f32 	%f11044, %f11013;
	mov.f32 	%f11045, %f11013;
	mov.f32 	%f11046, %f11013;
	mov.f32 	%f11047, %f11013;
	mov.f32 	%f11048, %f11013;
	mov.f32 	%f11049, %f11013;
	mov.f32 	%f11050, %f11013;
	mov.f32 	%f11051, %f11013;
	mov.f32 	%f11052, %f11013;
	mov.f32 	%f11053, %f11013;
	mov.f32 	%f11054, %f11013;
	mov.f32 	%f11055, %f11013;
	mov.f32 	%f11056, %f11013;
	mov.f32 	%f11057, %f11013;
	mov.f32 	%f11058, %f11013;
	mov.f32 	%f11059, %f11013;
	mov.f32 	%f11060, %f11013;
	mov.f32 	%f11061, %f11013;
	mov.f32 	%f11062, %f11013;
	mov.f32 	%f11063, %f11013;
	mov.f32 	%f11064, %f11013;
	mov.f32 	%f11065, %f11013;
	mov.f32 	%f11066, %f11013;
	mov.f32 	%f11067, %f11013;
	mov.f32 	%f11068, %f11013;
	mov.f32 	%f11069, %f11013;
	mov.f32 	%f11070, %f11013;
	mov.f32 	%f11071, %f11013;
	mov.f32 	%f11072, %f11013;
	mov.f32 	%f11073, %f11013;
	mov.f32 	%f11074, %f11013;
	mov.f32 	%f11075, %f11013;
	mov.f32 	%f11076, %f11013;
	mov.f32 	%f11077, %f11013;
	mov.f32 	%f11078, %f11013;
	mov.f32 	%f11079, %f11013;
	mov.f32 	%f11080, %f11013;
	mov.f32 	%f11081, %f11013;
	mov.f32 	%f11082, %f11013;
	mov.f32 	%f11083, %f11013;
	mov.f32 	%f11084, %f11013;
	mov.f32 	%f11085, %f11013;
	mov.f32 	%f11086, %f11013;
	mov.f32 	%f11087, %f11013;
	mov.f32 	%f11088, %f11013;
	mov.f32 	%f11089, %f11013;
	mov.f32 	%f11090, %f11013;
	mov.f32 	%f11091, %f11013;
	mov.f32 	%f11092, %f11013;
	mov.f32 	%f11093, %f11013;
	mov.f32 	%f11094, %f11013;
	mov.f32 	%f11095, %f11013;
	mov.f32 	%f11096, %f11013;
	mov.f32 	%f11097, %f11013;
	mov.f32 	%f11098, %f11013;
	mov.f32 	%f11099, %f11013;
	mov.f32 	%f11100, %f11013;
	mov.f32 	%f11101, %f11013;
	mov.f32 	%f11102, %f11013;
	mov.f32 	%f11103, %f11013;
	mov.f32 	%f11104, %f11013;
	mov.f32 	%f11105, %f11013;
	mov.f32 	%f11106, %f11013;
	mov.f32 	%f11107, %f11013;
	mov.f32 	%f11108, %f11013;
	mov.f32 	%f11109, %f11013;
	mov.f32 	%f11110, %f11013;
	mov.f32 	%f11111, %f11013;
	mov.f32 	%f11112, %f11013;
	mov.f32 	%f11113, %f11013;
	mov.f32 	%f11114, %f11013;
	mov.f32 	%f11115, %f11013;
	mov.f32 	%f11116, %f11013;
	mov.f32 	%f11117, %f11013;
	mov.f32 	%f11118, %f11013;
	mov.f32 	%f11119, %f11013;
	mov.f32 	%f11120, %f11013;
	mov.f32 	%f11121, %f11013;
	mov.f32 	%f11122, %f11013;
	mov.f32 	%f11123, %f11013;
	mov.f32 	%f11124, %f11013;
	mov.f32 	%f11125, %f11013;
	mov.f32 	%f11126, %f11013;
	mov.f32 	%f11127, %f11013;
	mov.f32 	%f11128, %f11013;
	mov.f32 	%f11129, %f11013;
	mov.f32 	%f11130, %f11013;
	mov.f32 	%f11131, %f11013;
	mov.f32 	%f11132, %f11013;
	mov.f32 	%f11133, %f11013;
	mov.f32 	%f11134, %f11013;
	mov.f32 	%f11135, %f11013;
	mov.f32 	%f11136, %f11013;
	mov.f32 	%f11137, %f11013;
	mov.f32 	%f11138, %f11013;
	mov.f32 	%f11139, %f11013;
	mov.f32 	%f11140, %f11013;
	mov.f32 	%f11141, %f11013;
	mov.f32 	%f11142, %f11013;
	mov.f32 	%f11143, %f11013;
	mov.f32 	%f11144, %f11013;
	mov.f32 	%f11145, %f11013;
	mov.f32 	%f11146, %f11013;
	mov.f32 	%f11147, %f11013;
	mov.f32 	%f11148, %f11013;
	mov.f32 	%f11149, %f11013;
	mov.f32 	%f11150, %f11013;
	mov.f32 	%f11151, %f11013;
	mov.f32 	%f11152, %f11013;
	mov.f32 	%f11153, %f11013;
	mov.f32 	%f11154, %f11013;
	mov.f32 	%f11155, %f11013;
	mov.f32 	%f11156, %f11013;
	mov.f32 	%f11157, %f11013;
	mov.f32 	%f11158, %f11013;
	mov.f32 	%f11159, %f11013;
	mov.f32 	%f11160, %f11013;
	mov.f32 	%f11161, %f11013;
	mov.f32 	%f11162, %f11013;
	mov.f32 	%f11163, %f11013;
	mov.f32 	%f11164, %f11013;
	mov.f32 	%f11165, %f11013;
	mov.f32 	%f11166, %f11013;
	mov.f32 	%f11167, %f11013;
	mov.f32 	%f11168, %f11013;
	mov.f32 	%f11169, %f11013;
	mov.f32 	%f11170, %f11013;
	mov.f32 	%f11171, %f11013;
	mov.f32 	%f11172, %f11013;
	mov.f32 	%f11173, %f11013;
	mov.f32 	%f11174, %f11013;
	mov.f32 	%f11175, %f11013;
	mov.f32 	%f11176, %f11013;
	mov.f32 	%f11177, %f11013;
	mov.f32 	%f11178, %f11013;
	mov.f32 	%f11179, %f11013;
	mov.f32 	%f11180, %f11013;
	mov.f32 	%f11181, %f11013;
	mov.f32 	%f11182, %f11013;
	mov.f32 	%f11183, %f11013;
	mov.f32 	%f11184, %f11013;
	mov.f32 	%f11185, %f11013;
	mov.f32 	%f11186, %f11013;
	mov.f32 	%f11187, %f11013;
	mov.f32 	%f11188, %f11013;
	mov.f32 	%f11189, %f11013;
	mov.f32 	%f11190, %f11013;
	mov.f32 	%f11191, %f11013;
	mov.f32 	%f11192, %f11013;
	mov.f32 	%f11193, %f11013;
	mov.f32 	%f11194, %f11013;
	mov.f32 	%f11195, %f11013;
	mov.f32 	%f11196, %f11013;
	mov.f32 	%f11197, %f11013;
	mov.f32 	%f11198, %f11013;
	mov.f32 	%f11199, %f11013;
	mov.f32 	%f11200, %f11013;
	mov.f32 	%f11201, %f11013;
	mov.f32 	%f11202, %f11013;
	mov.f32 	%f11203, %f11013;
	mov.f32 	%f11204, %f11013;
	mov.f32 	%f11205, %f11013;
	mov.f32 	%f11206, %f11013;
	mov.f32 	%f11207, %f11013;
	mov.f32 	%f11208, %f11013;
	mov.f32 	%f11209, %f11013;
	mov.f32 	%f11210, %f11013;
	mov.f32 	%f11211, %f11013;
	mov.f32 	%f11212, %f11013;
	mov.f32 	%f11213, %f11013;
	mov.f32 	%f11214, %f11013;
	mov.f32 	%f11215, %f11013;
	mov.f32 	%f11216, %f11013;
	mov.f32 	%f11217, %f11013;
	mov.f32 	%f11218, %f11013;
	mov.f32 	%f11219, %f11013;
	mov.f32 	%f11220, %f11013;
	mov.f32 	%f11221, %f11013;
	mov.f32 	%f11222, %f11013;
	mov.f32 	%f11223, %f11013;
	mov.f32 	%f11224, %f11013;
	mov.f32 	%f11225, %f11013;
	mov.f32 	%f11226, %f11013;
	mov.f32 	%f11227, %f11013;
	mov.f32 	%f11228, %f11013;
	mov.f32 	%f11229, %f11013;
	mov.f32 	%f11230, %f11013;
	mov.f32 	%f11231, %f11013;
	mov.f32 	%f11232, %f11013;
	mov.f32 	%f11233, %f11013;
	mov.f32 	%f11234, %f11013;
	mov.f32 	%f11235, %f11013;
	mov.f32 	%f11236, %f11013;
	mov.f32 	%f11237, %f11013;
	mov.f32 	%f11238, %f11013;
	mov.f32 	%f11239, %f11013;
	mov.f32 	%f11240, %f11013;
	mov.f32 	%f11241, %f11013;
	mov.f32 	%f11242, %f11013;
	mov.f32 	%f11243, %f11013;
	mov.f32 	%f11244, %f11013;
	mov.f32 	%f11245, %f11013;
	mov.f32 	%f11246, %f11013;
	mov.f32 	%f11247, %f11013;
	mov.f32 	%f11248, %f11013;
	mov.f32 	%f11249, %f11013;
	mov.f32 	%f11250, %f11013;
	mov.f32 	%f11251, %f11013;
	mov.f32 	%f11252, %f11013;
	mov.f32 	%f11253, %f11013;
	mov.f32 	%f11254, %f11013;
	mov.f32 	%f11255, %f11013;
	mov.f32 	%f11256, %f11013;
	mov.f32 	%f11257, %f11013;
	mov.f32 	%f11258, %f11013;
	mov.f32 	%f11259, %f11013;
	mov.f32 	%f11260, %f11013;
	mov.f32 	%f11261, %f11013;
	mov.f32 	%f11262, %f11013;
	mov.f32 	%f11263, %f11013;
	mov.f32 	%f11264, %f11013;
	mov.f32 	%f11265, %f11013;
	mov.f32 	%f11266, %f11013;
	mov.f32 	%f11267, %f11013;
	mov.f32 	%f11268, %f11013;
	@%p1 bra 	$L__BB0_85;
	mov.b32 	%r6771, 0;
	mov.f32 	%f11013, 0f00000000;
	mov.u32 	%r208, %ctaid.y;
	shl.b32 	%r209, %r208, 7;
	mov.u32 	%r210, %tid.x;
	and.b32  	%r212, %r210, 992;
	add.s32 	%r213, %r209, %r212;
	and.b32  	%r214, %r210, 3;
	or.b32  	%r233, %r213, 1;
$L__BB0_2:
	ld.param.u32 	%r6725, [_Z9warp_gemmPfS_S_ffiii_param_7];
	ld.param.u32 	%r6132, [_Z9warp_gemmPfS_S_ffiii_param_5];
	setp.ge.s32 	%p2, %r213, %r6132;
	add.s32 	%r215, %r6771, %r214;
	setp.ge.s32 	%p3, %r215, %r6725;
	mov.b32 	%r6772, 0;
	or.pred  	%p4, %p2, %p3;
	@%p4 bra 	$L__BB0_4;
	ld.param.u32 	%r6726, [_Z9warp_gemmPfS_S_ffiii_param_7];
	ld.param.u64 	%rd502, [_Z9warp_gemmPfS_S_ffiii_param_0];
	mad.lo.s32 	%r223, %r213, %r6726, %r215;
	cvta.to.global.u64 	%rd34, %rd502;
	mul.wide.u32 	%rd35, %r223, 4;
	add.s64 	%rd36, %rd34, %rd35;
	ld.global.u32 	%r6772, [%rd36];
$L__BB0_4:
	ld.param.u32 	%r6727, [_Z9warp_gemmPfS_S_ffiii_param_7];
	ld.param.u32 	%r6133, [_Z9warp_gemmPfS_S_ffiii_param_5];
	setp.ge.s32 	%p5, %r215, %r6727;
	setp.ge.s32 	%p6, %r233, %r6133;
	mov.b32 	%r6773, 0;
	or.pred  	%p7, %p6, %p5;
	@%p7 bra 	$L__BB0_6;
	ld.param.u32 	%r6728, [_Z9warp_gemmPfS_S_ffiii_param_7];
	ld.param.u64 	%rd503, [_Z9warp_gemmPfS_S_ffiii_param_0];
	mov.u32 	%r234, %ctaid.y;
	shl.b32 	%r235, %r234, 7;
	mov.u32 	%r236, %tid.x;
	and.b32  	%r237, %r236, 992;
	add.s32 	%r238, %r235, %r237;
	and.b32  	%r239, %r236, 3;
	add.s32 	%r240, %r6771, %r239;
	mad.lo.s32 	%r241, %r238, %r6728, %r240;
	add.s32 	%r242, %r241, %r6728;
	cvta.to.global.u64 	%rd37, %rd503;
	mul.wide.u32 	%rd38, %r242, 4;
	add.s64 	%rd39, %rd37, %rd38;
	ld.global.u32 	%r6773, [%rd39];
$L__BB0_6:
	ld.param.u32 	%r6729, [_Z9warp_gemmPfS_S_ffiii_param_7];
	ld.param.u32 	%r6134, [_Z9warp_gemmPfS_S_ffiii_param_5];
	mov.u32 	%r244, %tid.x;
	and.b32  	%r246, %r244, 3;
	add.s32 	%r247, %r6771, %r246;
	setp.ge.s32 	%p8, %r247, %r6729;
	mov.u32 	%r248, %ctaid.y;
	shl.b32 	%r249, %r248, 7;
	and.b32  	%r250, %r244, 992;
	add.s32 	%r251, %r249, %r250;
	or.b32  	%r252, %r251, 2;
	setp.ge.s32 	%p9, %r252, %r6134;
	mov.b32 	%r6774, 0;
	or.pred  	%p10, %p9, %p8;
	@%p10 bra 	$L__BB0_8;
	ld.param.u32 	%r6730, [_Z9warp_gemmPfS_S_ffiii_param_7];
	ld.param.u64 	%rd504, [_Z9warp_gemmPfS_S_ffiii_param_0];
	mov.u32 	%r253, %ctaid.y;
	shl.b32 	%r254, %r253, 7;
	mov.u32 	%r255, %tid.x;
	and.b32  	%r256, %r255, 992;
	add.s32 	%r257, %r254, %r256;
	and.b32  	%r258, %r255, 3;
	add.s32 	%r259, %r6771, %r258;
	mad.lo.s32 	%r260, %r257, %r6730, %r259;
	add.s32 	%r261, %r260, %r6730;
	add.s32 	%r262, %r261, %r6730;
	cvta.to.global.u64 	%rd40, %rd504;
	mul.wide.u32 	%rd41, %r262, 4;
	add.s64 	%rd42, %rd40, %rd41;
	ld.global.u32 	%r6774, [%rd42];
$L__BB0_8:
	ld.param.u32 	%r6731, [_Z9warp_gemmPfS_S_ffiii_param_7];
	ld.param.u32 	%r6135, [_Z9warp_gemmPfS_S_ffiii_param_5];
	mov.u32 	%r264, %tid.x;
	and.b32  	%r266, %r264, 3;
	add.s32 	%r267, %r6771, %r266;
	setp.ge.s32 	%p11, %r267, %r6731;
	mov.u32 	%r268, %ctaid.y;
	shl.b32 	%r269, %r268, 7;
	and.b32  	%r270, %r264, 992;
	add.s32 	%r271, %r269, %r270;
	or.b32  	%r272, %r271, 3;
	setp.ge.s32 	%p12, %r272, %r6135;
	mov.b32 	%r6775, 0;
	or.pred  	%p13, %p12, %p11;
	@%p13 bra 	$L__BB0_10;
	ld.param.u32 	%r6732, [_Z9warp_gemmPfS_S_ffiii_param_7];
	ld.param.u64 	%rd505, [_Z9warp_gemmPfS_S_ffiii_param_0];
	mov.u32 	%r273, %ctaid.y;
	shl.b32 	%r274, %r273, 7;
	mov.u32 	%r275, %tid.x;
	and.b32  	%r276, %r275, 992;
	add.s32 	%r277, %r274, %r276;
	and.b32  	%r278, %r275, 3;
	add.s32 	%r279, %r6771, %r278;
	mad.lo.s32 	%r280, %r277, %r6732, %r279;
	add.s32 	%r281, %r280, %r6732;
	add.s32 	%r282, %r281, %r6732;
	add.s32 	%r283, %r282, %r6732;
	cvta.to.global.u64 	%rd43, %rd505;
	mul.wide.u32 	%rd44, %r283, 4;
	add.s64 	%rd45, %rd43, %rd44;
	ld.global.u32 	%r6775, [%rd45];
$L__BB0_10:
	ld.param.u32 	%r6733, [_Z9warp_gemmPfS_S_ffiii_param_7];
	ld.param.u32 	%r6136, [_Z9warp_gemmPfS_S_ffiii_param_5];
	mov.u32 	%r285, %tid.x;
	and.b32  	%r287, %r285, 3;
	add.s32 	%r288, %r6771, %r287;
	setp.ge.s32 	%p14, %r288, %r6733;
	mov.u32 	%r289, %ctaid.y;
	shl.b32 	%r290, %r289, 7;
	and.b32  	%r291, %r285, 992;
	add.s32 	%r292, %r290, %r291;
	or.b32  	%r293, %r292, 4;
	setp.ge.s32 	%p15, %r293, %r6136;
	mad.lo.s32 	%r294, %r292, %r6733, %r288;
	add.s32 	%r295, %r294, %r6733;
	add.s32 	%r296, %r295, %r6733;
	add.s32 	%r297, %r296, %r6733;
	add.s32 	%r10, %r297, %r6733;
	mov.b32 	%r6776, 0;
	or.pred  	%p16, %p15, %p14;
	@%p16 bra 	$L__BB0_12;
	ld.param.u64 	%rd506, [_Z9warp_gemmPfS_S_ffiii_param_0];
	cvta.to.global.u64 	%rd46, %rd506;
	mul.wide.u32 	%rd47, %r10, 4;
	add.s64 	%rd48, %rd46, %rd47;
	ld.global.u32 	%r6776, [%rd48];
$L__BB0_12:
	ld.param.u32 	%r6734, [_Z9warp_gemmPfS_S_ffiii_param_7];
	ld.param.u32 	%r6137, [_Z9warp_gemmPfS_S_ffiii_param_5];
	mov.u32 	%r299, %tid.x;
	and.b32  	%r301, %r299, 3;
	add.s32 	%r302, %r6771, %r301;
	setp.ge.s32 	%p17, %r302, %r6734;
	mov.u32 	%r303, %ctaid.y;
	shl.b32 	%r304, %r303, 7;
	and.b32  	%r305, %r299, 992;
	add.s32 	%r306, %r304, %r305;
	or.b32  	%r307, %r306, 5;
	setp.ge.s32 	%p18, %r307, %r6137;
	add.s32 	%r13, %r10, %r6734;
	mov.b32 	%r6777, 0;
	or.pred  	%p19, %p18, %p17;
	@%p19 bra 	$L__BB0_14;
	ld.param.u64 	%rd507, [_Z9warp_gemmPfS_S_ffiii_param_0];
	cvta.to.global.u64 	%rd49, %rd507;
	mul.wide.u32 	%rd50, %r13, 4;
	add.s64 	%rd51, %rd49, %rd50;
	ld.global.u32 	%r6777, [%rd51];
$L__BB0_14:
	ld.param.u32 	%r6735, [_Z9warp_gemmPfS_S_ffiii_param_7];
	ld.param.u32 	%r6138, [_Z9warp_gemmPfS_S_ffiii_param_5];
	mov.u32 	%r309, %tid.x;
	and.b32  	%r311, %r309, 3;
	add.s32 	%r312, %r6771, %r311;
	setp.ge.s32 	%p20, %r312, %r6735;
	mov.u32 	%r313, %ctaid.y;
	shl.b32 	%r314, %r313, 7;
	and.b32  	%r315, %r309, 992;
	add.s32 	%r316, %r314, %r315;
	or.b32  	%r317, %r316, 6;
	setp.ge.s32 	%p21, %r317, %r6138;
	add.s32 	%r16, %r13, %r6735;
	mov.b32 	%r6778, 0;
	or.pred  	%p22, %p21, %p20;
	@%p22 bra 	$L__BB0_16;
	ld.param.u64 	%rd508, [_Z9warp_gemmPfS_S_ffiii_param_0];
	cvta.to.global.u64 	%rd52, %rd508;
	mul.wide.u32 	%rd53, %r16, 4;
	add.s64 	%rd54, %rd52, %rd53;
	ld.global.u32 	%r6778, [%rd54];
$L__BB0_16:
	ld.param.u32 	%r6736, [_Z9warp_gemmPfS_S_ffiii_param_7];
	ld.param.u32 	%r6139, [_Z9warp_gemmPfS_S_ffiii_param_5];
	mov.u32 	%r319, %tid.x;
	and.b32  	%r321, %r319, 3;
	add.s32 	%r322, %r6771, %r321;
	setp.ge.s32 	%p23, %r322, %r6736;
	mov.u32 	%r323, %ctaid.y;
	shl.b32 	%r324, %r323, 7;
	and.b32  	%r325, %r319, 992;
	add.s32 	%r326, %r324, %r325;
	or.b32  	%r327, %r326, 7;
	setp.ge.s32 	%p24, %r327, %r6139;
	add.s32 	%r19, %r16, %r6736;
	mov.b32 	%r6779, 0;
	or.pred  	%p25, %p24, %p23;
	@%p25 bra 	$L__BB0_18;
	ld.param.u64 	%rd509, [_Z9warp_gemmPfS_S_ffiii_param_0];
	cvta.to.global.u64 	%rd55, %rd509;
	mul.wide.u32 	%rd56, %r19, 4;
	add.s64 	%rd57, %rd55, %rd56;
	ld.global.u32 	%r6779, [%rd57];
$L__BB0_18:
	ld.param.u32 	%r6737, [_Z9warp_gemmPfS_S_ffiii_param_7];
	ld.param.u32 	%r6140, [_Z9warp_gemmPfS_S_ffiii_param_5];
	mov.u32 	%r329, %tid.x;
	and.b32  	%r331, %r329, 3;
	add.s32 	%r332, %r6771, %r331;
	setp.ge.s32 	%p26, %r332, %r6737;
	mov.u32 	%r333, %ctaid.y;
	shl.b32 	%r334, %r333, 7;
	and.b32  	%r335, %r329, 992;
	add.s32 	%r336, %r334, %r335;
	or.b32  	%r337, %r336, 8;
	setp.ge.s32 	%p27, %r337, %r6140;
	add.s32 	%r22, %r19, %r6737;
	mov.b32 	%r6780, 0;
	or.pred  	%p28, %p27, %p26;
	@%p28 bra 	$L__BB0_20;
	ld.param.u64 	%rd510, [_Z9warp_gemmPfS_S_ffiii_param_0];
	cvta.to.global.u64 	%rd58, %rd510;
	mul.wide.u32 	%rd59, %r22, 4;
	add.s64 	%rd60, %rd58, %rd59;
	ld.global.u32 	%r6780, [%rd60];
$L__BB0_20:
	ld.param.u32 	%r6738, [_Z9warp_gemmPfS_S_ffiii_param_7];
	ld.param.u32 	%r6141, [_Z9warp_gemmPfS_S_ffiii_param_5];
	mov.u32 	%r339, %tid.x;
	and.b32  	%r341, %r339, 3;
	add.s32 	%r342, %r6771, %r341;
	setp.ge.s32 	%p29, %r342, %r6738;
	mov.u32 	%r343, %ctaid.y;
	shl.b32 	%r344, %r343, 7;
	and.b32  	%r345, %r339, 992;
	add.s32 	%r346, %r344, %r345;
	or.b32  	%r347, %r346, 9;
	setp.ge.s32 	%p30, %r347, %r6141;
	add.s32 	%r25, %r22, %r6738;
	mov.b32 	%r6781, 0;
	or.pred  	%p31, %p30, %p29;
	@%p31 bra 	$L__BB0_22;
	ld.param.u64 	%rd511, [_Z9warp_gemmPfS_S_ffiii_param_0];
	cvta.to.global.u64 	%rd61, %rd511;
	mul.wide.u32 	%rd62, %r25, 4;
	add.s64 	%rd63, %rd61, %rd62;
	ld.global.u32 	%r6781, [%rd63];
$L__BB0_22:
	ld.param.u32 	%r6739, [_Z9warp_gemmPfS_S_ffiii_param_7];
	ld.param.u32 	%r6142, [_Z9warp_gemmPfS_S_ffiii_param_5];
	mov.u32 	%r349, %tid.x;
	and.b32  	%r351, %r349, 3;
	add.s32 	%r352, %r6771, %r351;
	setp.ge.s32 	%p32, %r352, %r6739;
	mov.u32 	%r353, %ctaid.y;
	shl.b32 	%r354, %r353, 7;
	and.b32  	%r355, %r349, 992;
	add.s32 	%r356, %r354, %r355;
	or.b32  	%r357, %r356, 10;
	setp.ge.s32 	%p33, %r357, %r6142;
	add.s32 	%r28, %r25, %r6739;
	mov.b32 	%r6782, 0;
	or.pred  	%p34, %p33, %p32;
	@%p34 bra 	$L__BB0_24;
	ld.param.u64 	%rd512, [_Z9warp_gemmPfS_S_ffiii_param_0];
	cvta.to.global.u64 	%rd64, %rd512;
	mul.wide.u32 	%rd65, %r28, 4;
	add.s64 	%rd66, %rd64, %rd65;
	ld.global.u32 	%r6782, [%rd66];
$L__BB0_24:
	ld.param.u32 	%r6740, [_Z9warp_gemmPfS_S_ffiii_param_7];
	ld.param.u32 	%r6143, [_Z9warp_gemmPfS_S_ffiii_param_5];
	mov.u32 	%r359, %tid.x;
	and.b32  	%r361, %r359, 3;
	add.s32 	%r362, %r6771, %r361;
	setp.ge.s32 	%p35, %r362, %r6740;
	mov.u32 	%r363, %ctaid.y;
	shl.b32 	%r364, %r363, 7;
	and.b32  	%r365, %r359, 992;
	add.s32 	%r366, %r364, %r365;
	or.b32  	%r367, %r366, 11;
	setp.ge.s32 	%p36, %r367, %r6143;
	add.s32 	%r31, %r28, %r6740;
	mov.b32 	%r6783, 0;
	or.pred  	%p37, %p36, %p35;
	@%p37 bra 	$L__BB0_26;
	ld.param.u64 	%rd513, [_Z9warp_gemmPfS_S_ffiii_param_0];
	cvta.to.global.u64 	%rd67, %rd513;
	mul.wide.u32 	%rd68, %r31, 4;
	add.s64 	%rd69, %rd67, %rd68;
	ld.global.u32 	%r6783, [%rd69];
$L__BB0_26:
	ld.param.u32 	%r6741, [_Z9warp_gemmPfS_S_ffiii_param_7];
	ld.param.u32 	%r6144, [_Z9warp_gemmPfS_S_ffiii_param_5];
	mov.u32 	%r369, %tid.x;
	and.b32  	%r371, %r369, 3;
	add.s32 	%r372, %r6771, %r371;
	setp.ge.s32 	%p38, %r372, %r6741;
	mov.u32 	%r373, %ctaid.y;
	shl.b32 	%r374, %r373, 7;
	and.b32  	%r375, %r369, 992;
	add.s32 	%r376, %r374, %r375;
	or.b32  	%r377, %r376, 12;
	setp.ge.s32 	%p39, %r377, %r6144;
	add.s32 	%r34, %r31, %r6741;
	mov.b32 	%r6784, 0;
	or.pred  	%p40, %p39, %p38;
	@%p40 bra 	$L__BB0_28;
	ld.param.u64 	%rd514, [_Z9warp_gemmPfS_S_ffiii_param_0];
	cvta.to.global.u64 	%rd70, %rd514;
	mul.wide.u32 	%rd71, %r34, 4;
	add.s64 	%rd72, %rd70, %rd71;
	ld.global.u32 	%r6784, [%rd72];
$L__BB0_28:
	ld.param.u32 	%r6742, [_Z9warp_gemmPfS_S_ffiii_param_7];
	ld.param.u32 	%r6145, [_Z9warp_gemmPfS_S_ffiii_param_5];
	mov.u32 	%r379, %tid.x;
	and.b32  	%r381, %r379, 3;
	add.s32 	%r382, %r6771, %r381;
	setp.ge.s32 	%p41, %r382, %r6742;
	mov.u32 	%r383, %ctaid.y;
	shl.b32 	%r384, %r383, 7;
	and.b32  	%r385, %r379, 992;
	add.s32 	%r386, %r384, %r385;
	or.b32  	%r387, %r386, 13;
	setp.ge.s32 	%p42, %r387, %r6145;
	add.s32 	%r37, %r34, %r6742;
	mov.b32 	%r6785, 0;
	or.pred  	%p43, %p42, %p41;
	@%p43 bra 	$L__BB0_30;
	ld.param.u64 	%rd515, [_Z9warp_gemmPfS_S_ffiii_param_0];
	cvta.to.global.u64 	%rd73, %rd515;
	mul.wide.u32 	%rd74, %r37, 4;
	add.s64 	%rd75, %rd73, %rd74;
	ld.global.u32 	%r6785, [%rd75];
$L__BB0_30:
	ld.param.u32 	%r6743, [_Z9warp_gemmPfS_S_ffiii_param_7];
	ld.param.u32 	%r6146, [_Z9warp_gemmPfS_S_ffiii_param_5];
	mov.u32 	%r389, %tid.x;
	and.b32  	%r391, %r389, 3;
	add.s32 	%r392, %r6771, %r391;
	setp.ge.s32 	%p44, %r392, %r6743;
	mov.u32 	%r393, %ctaid.y;
	shl.b32 	%r394, %r393, 7;
	and.b32  	%r395, %r389, 992;
	add.s32 	%r396, %r394, %r395;
	or.b32  	%r397, %r396, 14;
	setp.ge.s32 	%p45, %r397, %r6146;
	add.s32 	%r40, %r37, %r6743;
	mov.b32 	%r6786, 0;
	or.pred  	%p46, %p45, %p44;
	@%p46 bra 	$L__BB0_32;
	ld.param.u64 	%rd516, [_Z9warp_gemmPfS_S_ffiii_param_0];
	cvta.to.global.u64 	%rd76, %rd516;
	mul.wide.u32 	%rd77, %r40, 4;
	add.s64 	%rd78, %rd76, %rd77;
	ld.global.u32 	%r6786, [%rd78];
$L__BB0_32:
	ld.param.u32 	%r6744, [_Z9warp_gemmPfS_S_ffiii_param_7];
	ld.param.u32 	%r6147, [_Z9warp_gemmPfS_S_ffiii_param_5];
	mov.u32 	%r399, %tid.x;
	and.b32  	%r401, %r399, 3;
	add.s32 	%r402, %r6771, %r401;
	setp.ge.s32 	%p47, %r402, %r6744;
	mov.u32 	%r403, %ctaid.y;
	shl.b32 	%r404, %r403, 7;
	and.b32  	%r405, %r399, 992;
	add.s32 	%r406, %r404, %r405;
	or.b32  	%r407, %r406, 15;
	setp.ge.s32 	%p48, %r407, %r6147;
	add.s32 	%r43, %r40, %r6744;
	mov.b32 	%r6787, 0;
	or.pred  	%p49, %p48, %p47;
	@%p49 bra 	$L__BB0_34;
	ld.param.u64 	%rd517, [_Z9warp_gemmPfS_S_ffiii_param_0];
	cvta.to.global.u64 	%rd79, %rd517;
	mul.wide.u32 	%rd80, %r43, 4;
	add.s64 	%rd81, %rd79, %rd80;
	ld.global.u32 	%r6787, [%rd81];
$L__BB0_34:
	ld.param.u32 	%r6745, [_Z9warp_gemmPfS_S_ffiii_param_7];
	ld.param.u32 	%r6148, [_Z9warp_gemmPfS_S_ffiii_param_5];
	mov.u32 	%r409, %tid.x;
	and.b32  	%r411, %r409, 3;
	add.s32 	%r412, %r6771, %r411;
	setp.ge.s32 	%p50, %r412, %r6745;
	mov.u32 	%r413, %ctaid.y;
	shl.b32 	%r414, %r413, 7;
	and.b32  	%r415, %r409, 992;
	add.s32 	%r416, %r414, %r415;
	or.b32  	%r417, %r416, 16;
	setp.ge.s32 	%p51, %r417, %r6148;
	add.s32 	%r46, %r43, %r6745;
	mov.b32 	%r6788, 0;
	or.pred  	%p52, %p51, %p50;
	@%p52 bra 	$L__BB0_36;
	ld.param.u64 	%rd518, [_Z9warp_gemmPfS_S_ffiii_param_0];
	cvta.to.global.u64 	%rd82, %rd518;
	mul.wide.u32 	%rd83, %r46, 4;
	add.s64 	%rd84, %rd82, %rd83;
	ld.global.u32 	%r6788, [%rd84];
$L__BB0_36:
	ld.param.u32 	%r6746, [_Z9warp_gemmPfS_S_ffiii_param_7];
	ld.param.u32 	%r6149, [_Z9warp_gemmPfS_S_ffiii_param_5];
	mov.u32 	%r419, %tid.x;
	and.b32  	%r421, %r419, 3;
	add.s32 	%r422, %r6771, %r421;
	setp.ge.s32 	%p53, %r422, %r6746;
	mov.u32 	%r423, %ctaid.y;
	shl.b32 	%r424, %r423, 7;
	and.b32  	%r425, %r419, 992;
	add.s32 	%r426, %r424, %r425;
	or.b32  	%r427, %r426, 17;
	setp.ge.s32 	%p54, %r427, %r6149;
	add.s32 	%r49, %r46, %r6746;
	mov.b32 	%r6789, 0;
	or.pred  	%p55, %p54, %p53;
	@%p55 bra 	$L__BB0_38;
	ld.param.u64 	%rd519, [_Z9warp_gemmPfS_S_ffiii_param_0];
	cvta.to.global.u64 	%rd85, %rd519;
	mul.wide.u32 	%rd86, %r49, 4;
	add.s64 	%rd87, %rd85, %rd86;
	ld.global.u32 	%r6789, [%rd87];
$L__BB0_38:
	ld.param.u32 	%r6747, [_Z9warp_gemmPfS_S_ffiii_param_7];
	ld.param.u32 	%r6150, [_Z9warp_gemmPfS_S_ffiii_param_5];
	mov.u32 	%r429, %tid.x;
	and.b32  	%r431, %r429, 3;
	add.s32 	%r432, %r6771, %r431;
	setp.ge.s32 	%p56, %r432, %r6747;
	mov.u32 	%r433, %ctaid.y;
	shl.b32 	%r434, %r433, 7;
	and.b32  	%r435, %r429, 992;
	add.s32 	%r436, %r434, %r435;
	or.b32  	%r437, %r436, 18;
	setp.ge.s32 	%p57, %r437, %r6150;
	add.s32 	%r52, %r49, %r6747;
	mov.b32 	%r6790, 0;
	or.pred  	%p58, %p57, %p56;
	@%p58 bra 	$L__BB0_40;
	ld.param.u64 	%rd520, [_Z9warp_gemmPfS_S_ffiii_param_0];
	cvta.to.global.u64 	%rd88, %rd520;
	mul.wide.u32 	%rd89, %r52, 4;
	add.s64 	%rd90, %rd88, %rd89;
	ld.global.u32 	%r6790, [%rd90];
$L__BB0_40:
	ld.param.u32 	%r6748, [_Z9warp_gemmPfS_S_ffiii_param_7];
	ld.param.u32 	%r6151, [_Z9warp_gemmPfS_S_ffiii_param_5];
	mov.u32 	%r439, %tid.x;
	and.b32  	%r441, %r439, 3;
	add.s32 	%r442, %r6771, %r441;
	setp.ge.s32 	%p59, %r442, %r6748;
	mov.u32 	%r443, %ctaid.y;
	shl.b32 	%r444, %r443, 7;
	and.b32  	%r445, %r439, 992;
	add.s32 	%r446, %r444, %r445;
	or.b32  	%r447, %r446, 19;
	setp.ge.s32 	%p60, %r447, %r6151;
	add.s32 	%r55, %r52, %r6748;
	mov.b32 	%r6791, 0;
	or.pred  	%p61, %p60, %p59;
	@%p61 bra 	$L__BB0_42;
	ld.param.u64 	%rd521, [_Z9warp_gemmPfS_S_ffiii_param_0];
	cvta.to.global.u64 	%rd91, %rd521;
	mul.wide.u32 	%rd92, %r55, 4;
	add.s64 	%rd93, %rd91, %rd92;
	ld.global.u32 	%r6791, [%rd93];
$L__BB0_42:
	ld.param.u32 	%r6749, [_Z9warp_gemmPfS_S_ffiii_param_7];
	ld.param.u32 	%r6152, [_Z9warp_gemmPfS_S_ffiii_param_5];
	mov.u32 	%r449, %tid.x;
	and.b32  	%r451, %r449, 3;
	add.s32 	%r452, %r6771, %r451;
	setp.ge.s32 	%p62, %r452, %r6749;
	mov.u32 	%r453, %ctaid.y;
	shl.b32 	%r454, %r453, 7;
	and.b32  	%r455, %r449, 992;
	add.s32 	%r456, %r454, %r455;
	or.b32  	%r457, %r456, 20;
	setp.ge.s32 	%p63, %r457, %r6152;
	add.s32 	%r58, %r55, %r6749;
	mov.b32 	%r6792, 0;
	or.pred  	%p64, %p63, %p62;
	@%p64 bra 	$L__BB0_44;
	ld.param.u64 	%rd522, [_Z9warp_gemmPfS_S_ffiii_param_0];
	cvta.to.global.u64 	%rd94, %rd522;
	mul.wide.u32 	%rd95, %r58, 4;
	add.s64 	%rd96, %rd94, %rd95;
	ld.global.u32 	%r6792, [%rd96];
$L__BB0_44:
	ld.param.u32 	%r6750, [_Z9warp_gemmPfS_S_ffiii_param_7];
	ld.param.u32 	%r6153, [_Z9warp_gemmPfS_S_ffiii_param_5];
	mov.u32 	%r459, %tid.x;
	and.b32  	%r461, %r459, 3;
	add.s32 	%r462, %r6771, %r461;
	setp.ge.s32 	%p65, %r462, %r6750;
	mov.u32 	%r463, %ctaid.y;
	shl.b32 	%r464, %r463, 7;
	and.b32  	%r465, %r459, 992;
	add.s32 	%r466, %r464, %r465;
	or.b32  	%r467, %r466, 21;
	setp.ge.s32 	%p66, %r467, %r6153;
	add.s32 	%r61, %r58, %r6750;
	mov.b32 	%r6793, 0;
	or.pred  	%p67, %p66, %p65;
	@%p67 bra 	$L__BB0_46;
	ld.param.u64 	%rd523, [_Z9warp_gemmPfS_S_ffiii_param_0];
	cvta.to.global.u64 	%rd97, %rd523;
	mul.wide.u32 	%rd98, %r61, 4;
	add.s64 	%rd99, %rd97, %rd98;
	ld.global.u32 	%r6793, [%rd99];
$L__BB0_46:
	ld.param.u32 	%r6751, [_Z9warp_gemmPfS_S_ffiii_param_7];
	ld.param.u32 	%r6154, [_Z9warp_gemmPfS_S_ffiii_param_5];
	mov.u32 	%r469, %tid.x;
	and.b32  	%r471, %r469, 3;
	add.s32 	%r472, %r6771, %r471;
	setp.ge.s32 	%p68, %r472, %r6751;
	mov.u32 	%r473, %ctaid.y;
	shl.b32 	%r474, %r473, 7;
	and.b32  	%r475, %r469, 992;
	add.s32 	%r476, %r474, %r475;
	or.b32  	%r477, %r476, 22;
	setp.ge.s32 	%p69, %r477, %r6154;
	add.s32 	%r64, %r61, %r6751;
	mov.b32 	%r6794, 0;
	or.pred  	%p70, %p69, %p68;
	@%p70 bra 	$L__BB0_48;
	ld.param.u64 	%rd524, [_Z9warp_gemmPfS_S_ffiii_param_0];
	cvta.to.global.u64 	%rd100, %rd524;
	mul.wide.u32 	%rd101, %r64, 4;
	add.s64 	%rd102, %rd100, %rd101;
	ld.global.u32 	%r6794, [%rd102];
$L__BB0_48:
	ld.param.u32 	%r6752, [_Z9warp_gemmPfS_S_ffiii_param_7];
	ld.param.u32 	%r6155, [_Z9warp_gemmPfS_S_ffiii_param_5];
	mov.u32 	%r479, %tid.x;
	and.b32  	%r481, %r479, 3;
	add.s32 	%r482, %r6771, %r481;
	setp.ge.s32 	%p71, %r482, %r6752;
	mov.u32 	%r483, %ctaid.y;
	shl.b32 	%r484, %r483, 7;
	and.b32  	%r485, %r479, 992;
	add.s32 	%r486, %r484, %r485;
	or.b32  	%r487, %r486, 23;
	setp.ge.s32 	%p72, %r487, %r6155;
	add.s32 	%r67, %r64, %r6752;
	mov.b32 	%r6795, 0;
	or.pred  	%p73, %p72, %p71;
	@%p73 bra 	$L__BB0_50;
	ld.param.u64 	%rd525, [_Z9warp_gemmPfS_S_ffiii_param_0];
	cvta.to.global.u64 	%rd103, %rd525;
	mul.wide.u32 	%rd104, %r67, 4;
	add.s64 	%rd105, %rd103, %rd104;
	ld.global.u32 	%r6795, [%rd105];
$L__BB0_50:
	ld.param.u32 	%r6753, [_Z9warp_gemmPfS_S_ffiii_param_7];
	ld.param.u32 	%r6156, [_Z9warp_gemmPfS_S_ffiii_param_5];
	mov.u32 	%r489, %tid.x;
	and.b32  	%r491, %r489, 3;
	add.s32 	%r492, %r6771, %r491;
	setp.ge.s32 	%p74, %r492, %r6753;
	mov.u32 	%r493, %ctaid.y;
	shl.b32 	%r494, %r493, 7;
	and.b32  	%r495, %r489, 992;
	add.s32 	%r496, %r494, %r495;
	or.b32  	%r497, %r496, 24;
	setp.ge.s32 	%p75, %r497, %r6156;
	add.s32 	%r70, %r67, %r6753;
	mov.b32 	%r6796, 0;
	or.pred  	%p76, %p75, %p74;
	@%p76 bra 	$L__BB0_52;
	ld.param.u64 	%rd526, [_Z9warp_gemmPfS_S_ffiii_param_0];
	cvta.to.global.u64 	%rd106, %rd526;
	mul.wide.u32 	%rd107, %r70, 4;
	add.s64 	%rd108, %rd106, %rd107;
	ld.global.u32 	%r6796, [%rd108];
$L__BB0_52:
	ld.param.u32 	%r6754, [_Z9warp_gemmPfS_S_ffiii_param_7];
	ld.param.u32 	%r6157, [_Z9warp_gemmPfS_S_ffiii_param_5];
	mov.u32 	%r499, %tid.x;
	and.b32  	%r501, %r499, 3;
	add.s32 	%r502, %r6771, %r501;
	setp.ge.s32 	%p77, %r502, %r6754;
	mov.u32 	%r503, %ctaid.y;
	shl.b32 	%r504, %r503, 7;
	and.b32  	%r505, %r499, 992;
	add.s32 	%r506, %r504, %r505;
	or.b32  	%r507, %r506, 25;
	setp.ge.s32 	%p78, %r507, %r6157;
	add.s32 	%r73, %r70, %r6754;
	mov.b32 	%r6797, 0;
	or.pred  	%p79, %p78, %p77;
	@%p79 bra 	$L__BB0_54;
	ld.param.u64 	%rd527, [_Z9warp_gemmPfS_S_ffiii_param_0];
	cvta.to.global.u64 	%rd109, %rd527;
	mul.wide.u32 	%rd110, %r73, 4;
	add.s64 	%rd111, %rd109, %rd110;
	ld.global.u32 	%r6797, [%rd111];
$L__BB0_54:
	ld.param.u32 	%r6755, [_Z9warp_gemmPfS_S_ffiii_param_7];
	ld.param.u32 	%r6158, [_Z9warp_gemmPfS_S_ffiii_param_5];
	mov.u32 	%r509, %tid.x;
	and.b32  	%r511, %r509, 3;
	add.s32 	%r512, %r6771, %r511;
	setp.ge.s32 	%p80, %r512, %r6755;
	mov.u32 	%r513, %ctaid.y;
	shl.b32 	%r514, %r513, 7;
	and.b32  	%r515, %r509, 992;
	add.s32 	%r516, %r514, %r515;
	or.b32  	%r517, %r516, 26;
	setp.ge.s32 	%p81, %r517, %r6158;
	add.s32 	%r76, %r73, %r6755;
	mov.b32 	%r6798, 0;
	or.pred  	%p82, %p81, %p80;
	@%p82 bra 	$L__BB0_56;
	ld.param.u64 	%rd528, [_Z9warp_gemmPfS_S_ffiii_param_0];
	cvta.to.global.u64 	%rd112, %rd528;
	mul.wide.u32 	%rd113, %r76, 4;
	add.s64 	%rd114, %rd112, %rd113;
	ld.global.u32 	%r6798, [%rd114];
$L__BB0_56:
	ld.param.u32 	%r6756, [_Z9warp_gemmPfS_S_ffiii_param_7];
	ld.param.u32 	%r6159, [_Z9warp_gemmPfS_S_ffiii_param_5];
	mov.u32 	%r519, %tid.x;
	and.b32  	%r521, %r519, 3;
	add.s32 	%r522, %r6771, %r521;
	setp.ge.s32 	%p83, %r522, %r6756;
	mov.u32 	%r523, %ctaid.y;
	shl.b32 	%r524, %r523, 7;
	and.b32  	%r525, %r519, 992;
	add.s32 	%r526, %r524, %r525;
	or.b32  	%r527, %r526, 27;
	setp.ge.s32 	%p84, %r527, %r6159;
	add.s32 	%r79, %r76, %r6756;
	mov.b32 	%r6799, 0;
	or.pred  	%p85, %p84, %p83;
	@%p85 bra 	$L__BB0_58;
	ld.param.u64 	%rd529, [_Z9warp_gemmPfS_S_ffiii_param_0];
	cvta.to.global.u64 	%rd115, %rd529;
	mul.wide.u32 	%rd116, %r79, 4;
	add.s64 	%rd117, %rd115, %rd116;
	ld.global.u32 	%r6799, [%rd117];
$L__BB0_58:
	ld.param.u32 	%r6757, [_Z9warp_gemmPfS_S_ffiii_param_7];
	ld.param.u32 	%r6160, [_Z9warp_gemmPfS_S_ffiii_param_5];
	mov.u32 	%r529, %tid.x;
	and.b32  	%r531, %r529, 3;
	add.s32 	%r532, %r6771, %r531;
	setp.ge.s32 	%p86, %r532, %r6757;
	mov.u32 	%r533, %ctaid.y;
	shl.b32 	%r534, %r533, 7;
	and.b32  	%r535, %r529, 992;
	add.s32 	%r536, %r534, %r535;
	or.b32  	%r537, %r536, 28;
	setp.ge.s32 	%p87, %r537, %r6160;
	add.s32 	%r82, %r79, %r6757;
	mov.b32 	%r6800, 0;
	or.pred  	%p88, %p87, %p86;
	@%p88 bra 	$L__BB0_60;
	ld.param.u64 	%rd530, [_Z9warp_gemmPfS_S_ffiii_param_0];
	cvta.to.global.u64 	%rd118, %rd530;
	mul.wide.u32 	%rd119, %r82, 4;
	add.s64 	%rd120, %rd118, %rd119;
	ld.global.u32 	%r6800, [%rd120];
$L__BB0_60:
	ld.param.u32 	%r6758, [_Z9warp_gemmPfS_S_ffiii_param_7];
	ld.param.u32 	%r6161, [_Z9warp_gemmPfS_S_ffiii_param_5];
	mov.u32 	%r539, %tid.x;
	and.b32  	%r541, %r539, 3;
	add.s32 	%r542, %r6771, %r541;
	setp.ge.s32 	%p89, %r542, %r6758;
	mov.u32 	%r543, %ctaid.y;
	shl.b32 	%r544, %r543, 7;
	and.b32  	%r545, %r539, 992;
	add.s32 	%r546, %r544, %r545;
	or.b32  	%r547, %r546, 29;
	setp.ge.s32 	%p90, %r547, %r6161;
	add.s32 	%r85, %r82, %r6758;
	mov.b32 	%r6801, 0;
	or.pred  	%p91, %p90, %p89;
	@%p91 bra 	$L__BB0_62;
	ld.param.u64 	%rd531, [_Z9warp_gemmPfS_S_ffiii_param_0];
	cvta.to.global.u64 	%rd121, %rd531;
	mul.wide.u32 	%rd122, %r85, 4;
	add.s64 	%rd123, %rd121, %rd122;
	ld.global.u32 	%r6801, [%rd123];
$L__BB0_62:
	ld.param.u32 	%r6759, [_Z9warp_gemmPfS_S_ffiii_param_7];
	ld.param.u32 	%r6162, [_Z9warp_gemmPfS_S_ffiii_param_5];
	mov.u32 	%r549, %tid.x;
	and.b32  	%r551, %r549, 3;
	add.s32 	%r552, %r6771, %r551;
	setp.ge.s32 	%p92, %r552, %r6759;
	mov.u32 	%r553, %ctaid.y;
	shl.b32 	%r554, %r553, 7;
	and.b32  	%r555, %r549, 992;
	add.s32 	%r556, %r554, %r555;
	or.b32  	%r557, %r556, 30;
	setp.ge.s32 	%p93, %r557, %r6162;
	add.s32 	%r88, %r85, %r6759;
	mov.b32 	%r6802, 0;
	or.pred  	%p94, %p93, %p92;
	@%p94 bra 	$L__BB0_64;
	ld.param.u64 	%rd532, [_Z9warp_gemmPfS_S_ffiii_param_0];
	cvta.to.global.u64 	%rd124, %rd532;
	mul.wide.u32 	%rd125, %r88, 4;
	add.s64 	%rd126, %rd124, %rd125;
	ld.global.u32 	%r6802, [%rd126];
$L__BB0_64:
	ld.param.u32 	%r6760, [_Z9warp_gemmPfS_S_ffiii_param_7];
	ld.param.u32 	%r6163, [_Z9warp_gemmPfS_S_ffiii_param_5];
	mov.u32 	%r559, %tid.x;
	and.b32  	%r561, %r559, 3;
	add.s32 	%r562, %r6771, %r561;
	setp.ge.s32 	%p95, %r562, %r6760;
	mov.u32 	%r563, %ctaid.y;
	shl.b32 	%r564, %r563, 7;
	and.b32  	%r565, %r559, 992;
	add.s32 	%r566, %r564, %r565;
	or.b32  	%r567, %r566, 31;
	setp.ge.s32 	%p96, %r567, %r6163;
	mov.b32 	%r6803, 0;
	or.pred  	%p97, %p96, %p95;
	@%p97 bra 	$L__BB0_66;
	ld.param.u32 	%r6761, [_Z9warp_gemmPfS_S_ffiii_param_7];
	ld.param.u64 	%rd533, [_Z9warp_gemmPfS_S_ffiii_param_0];
	add.s32 	%r568, %r88, %r6761;
	cvta.to.global.u64 	%rd127, %rd533;
	mul.wide.u32 	%rd128, %r568, 4;
	add.s64 	%rd129, %rd127, %rd128;
	ld.global.u32 	%r6803, [%rd129];
$L__BB0_66:
	ld.param.u32 	%r6762, [_Z9warp_gemmPfS_S_ffiii_param_7];
	ld.param.u32 	%r6420, [_Z9warp_gemmPfS_S_ffiii_param_6];
	mov.u32 	%r570, %ctaid.x;
	shl.b32 	%r571, %r570, 7;
	mov.u32 	%r572, %tid.x;
	and.b32  	%r573, %r572, 7;
	or.b32  	%r574, %r571, %r573;
	setp.ge.s32 	%p98, %r574, %r6420;
	shr.u32 	%r576, %r572, 3;
	and.b32  	%r577, %r576, 3;
	add.s32 	%r578, %r6771, %r577;
	setp.ge.s32 	%p99, %r578, %r6762;
	mov.b32 	%r6804, 0;
	or.pred  	%p100, %p99, %p98;
	@%p100 bra 	$L__BB0_68;
	ld.param.u32 	%r6421, [_Z9warp_gemmPfS_S_ffiii_param_6];
	ld.param.u64 	%rd534, [_Z9warp_gemmPfS_S_ffiii_param_1];
	mov.u32 	%r579, %tid.x;
	shr.u32 	%r580, %r579, 3;
	and.b32  	%r581, %r580, 3;
	add.s32 	%r582, %r6771, %r581;
	mov.u32 	%r583, %ctaid.x;
	shl.b32 	%r584, %r583, 7;
	and.b32  	%r585, %r579, 7;
	or.b32  	%r586, %r584, %r585;
	mad.lo.s32 	%r587, %r582, %r6421, %r586;
	cvta.to.global.u64 	%rd130, %rd534;
	mul.wide.s32 	%rd131, %r587, 4;
	add.s64 	%rd132, %rd130, %rd131;
	ld.global.u32 	%r6804, [%rd132];
$L__BB0_68:
	ld.param.u32 	%r6763, [_Z9warp_gemmPfS_S_ffiii_param_7];
	ld.param.u32 	%r6422, [_Z9warp_gemmPfS_S_ffiii_param_6];
	mov.u32 	%r589, %tid.x;
	shr.u32 	%r590, %r589, 3;
	and.b32  	%r591, %r590, 3;
	add.s32 	%r592, %r6771, %r591;
	setp.ge.s32 	%p101, %r592, %r6763;
	mov.u32 	%r593, %ctaid.x;
	shl.b32 	%r594, %r593, 7;
	and.b32  	%r595, %r589, 7;
	or.b32  	%r596, %r594, %r595;
	add.s32 	%r598, %r596, 1;
	setp.ge.s32 	%p102, %r598, %r6422;
	mov.b32 	%r6805, 0;
	or.pred  	%p103, %p101, %p102;
	@%p103 bra 	$L__BB0_70;
	ld.param.u32 	%r6423, [_Z9warp_gemmPfS_S_ffiii_param_6];
	ld.param.u64 	%rd535, [_Z9warp_gemmPfS_S_ffiii_param_1];
	cvta.to.global.u64 	%rd133, %rd535;
	mov.u32 	%r599, %ctaid.x;
	shl.b32 	%r600, %r599, 7;
	mov.u32 	%r601, %tid.x;
	and.b32  	%r602, %r601, 7;
	or.b32  	%r603, %r600, %r602;
	cvt.s64.s32 	%rd134, %r603;
	shr.u32 	%r604, %r601, 3;
	and.b32  	%r605, %r604, 3;
	add.s32 	%r606, %r6771, %r605;
	mul.lo.s32 	%r607, %r606, %r6423;
	cvt.s64.s32 	%rd135, %r607;
	add.s64 	%rd136, %rd134, %rd135;
	shl.b64 	%rd137, %rd136, 2;
	add.s64 	%rd138, %rd133, %rd137;
	ld.global.u32 	%r6805, [%rd138+4];
$L__BB0_70:
	ld.param.u32 	%r6764, [_Z9warp_gemmPfS_S_ffiii_param_7];
	ld.param.u32 	%r6424, [_Z9warp_gemmPfS_S_ffiii_param_6];
	mov.u32 	%r609, %tid.x;
	shr.u32 	%r610, %r609, 3;
	and.b32  	%r611, %r610, 3;
	add.s32 	%r612, %r6771, %r611;
	setp.ge.s32 	%p104, %r612, %r6764;
	mov.u32 	%r613, %ctaid.x;
	shl.b32 	%r614, %r613, 7;
	and.b32  	%r615, %r609, 7;
	or.b32  	%r616, %r614, %r615;
	add.s32 	%r618, %r616, 2;
	setp.ge.s32 	%p105, %r618, %r6424;
	mov.b32 	%r6806, 0;
	or.pred  	%p106, %p104, %p105;
	@%p106 bra 	$L__BB0_72;
	ld.param.u32 	%r6425, [_Z9warp_gemmPfS_S_ffiii_param_6];
	ld.param.u64 	%rd536, [_Z9warp_gemmPfS_S_ffiii_param_1];
	cvta.to.global.u64 	%rd139, %rd536;
	mov.u32 	%r619, %ctaid.x;
	shl.b32 	%r620, %r619, 7;
	mov.u32 	%r621, %tid.x;
	and.b32  	%r622, %r621, 7;
	or.b32  	%r623, %r620, %r622;
	cvt.s64.s32 	%rd140, %r623;
	shr.u32 	%r624, %r621, 3;
	and.b32  	%r625, %r624, 3;
	add.s32 	%r626, %r6771, %r625;
	mul.lo.s32 	%r627, %r626, %r6425;
	cvt.s64.s32 	%rd141, %r627;
	add.s64 	%rd142, %rd140, %rd141;
	shl.b64 	%rd143, %rd142, 2;
	add.s64 	%rd144, %rd139, %rd143;
	ld.global.u32 	%r6806, [%rd144+8];
$L__BB0_72:
	ld.param.u32 	%r6765, [_Z9warp_gemmPfS_S_ffiii_param_7];
	ld.param.u32 	%r6426, [_Z9warp_gemmPfS_S_ffiii_param_6];
	mov.u32 	%r629, %tid.x;
	shr.u32 	%r630, %r629, 3;
	and.b32  	%r631, %r630, 3;
	add.s32 	%r632, %r6771, %r631;
	setp.ge.s32 	%p107, %r632, %r6765;
	mov.u32 	%r633, %ctaid.x;
	shl.b32 	%r634, %r633, 7;
	and.b32  	%r635, %r629, 7;
	or.b32  	%r636, %r634, %r635;
	add.s32 	%r638, %r636, 3;
	setp.ge.s32 	%p108, %r638, %r6426;
	mov.b32 	%r6807, 0;
	or.pred  	%p109, %p107, %p108;
	@%p109 bra 	$L__BB0_74;
	ld.param.u32 	%r6427, [_Z9warp_gemmPfS_S_ffiii_param_6];
	ld.param.u64 	%rd537, [_Z9warp_gemmPfS_S_ffiii_param_1];
	cvta.to.global.u64 	%rd145, %rd537;
	mov.u32 	%r639, %ctaid.x;
	shl.b32 	%r640, %r639, 7;
	mov.u32 	%r641, %tid.x;
	and.b32  	%r642, %r641, 7;
	or.b32  	%r643, %r640, %r642;
	cvt.s64.s32 	%rd146, %r643;
	shr.u32 	%r644, %r641, 3;
	and.b32  	%r645, %r644, 3;
	add.s32 	%r646, %r6771, %r645;
	mul.lo.s32 	%r647, %r646, %r6427;
	cvt.s64.s32 	%rd147, %r647;
	add.s64 	%rd148, %rd146, %rd147;
	shl.b64 	%rd149, %rd148, 2;
	add.s64 	%rd150, %rd145, %rd149;
	ld.global.u32 	%r6807, [%rd150+12];
$L__BB0_74:
	ld.param.u32 	%r6766, [_Z9warp_gemmPfS_S_ffiii_param_7];
	ld.param.u32 	%r6428, [_Z9warp_gemmPfS_S_ffiii_param_6];
	mov.u32 	%r649, %tid.x;
	shr.u32 	%r650, %r649, 3;
	and.b32  	%r651, %r650, 3;
	add.s32 	%r652, %r6771, %r651;
	setp.ge.s32 	%p110, %r652, %r6766;
	mov.u32 	%r653, %ctaid.x;
	shl.b32 	%r654, %r653, 7;
	and.b32  	%r655, %r649, 7;
	or.b32  	%r656, %r654, %r655;
	add.s32 	%r658, %r656, 4;
	setp.ge.s32 	%p111, %r658, %r6428;
	mov.b32 	%r6808, 0;
	or.pred  	%p112, %p110, %p111;
	@%p112 bra 	$L__BB0_76;
	ld.param.u32 	%r6429, [_Z9warp_gemmPfS_S_ffiii_param_6];
	ld.param.u64 	%rd538, [_Z9warp_gemmPfS_S_ffiii_param_1];
	cvta.to.global.u64 	%rd151, %rd538;
	mov.u32 	%r659, %ctaid.x;
	shl.b32 	%r660, %r659, 7;
	mov.u32 	%r661, %tid.x;
	and.b32  	%r662, %r661, 7;
	or.b32  	%r663, %r660, %r662;
	cvt.s64.s32 	%rd152, %r663;
	shr.u32 	%r664, %r661, 3;
	and.b32  	%r665, %r664, 3;
	add.s32 	%r666, %r6771, %r665;
	mul.lo.s32 	%r667, %r666, %r6429;
	cvt.s64.s32 	%rd153, %r667;
	add.s64 	%rd154, %rd152, %rd153;
	shl.b64 	%rd155, %rd154, 2;
	add.s64 	%rd156, %rd151, %rd155;
	ld.global.u32 	%r6808, [%rd156+16];
$L__BB0_76:
	ld.param.u32 	%r6767, [_Z9warp_gemmPfS_S_ffiii_param_7];
	ld.param.u32 	%r6430, [_Z9warp_gemmPfS_S_ffiii_param_6];
	mov.u32 	%r669, %tid.x;
	shr.u32 	%r670, %r669, 3;
	and.b32  	%r671, %r670, 3;
	add.s32 	%r672, %r6771, %r671;
	setp.ge.s32 	%p113, %r672, %r6767;
	mov.u32 	%r673, %ctaid.x;
	shl.b32 	%r674, %r673, 7;
	and.b32  	%r675, %r669, 7;
	or.b32  	%r676, %r674, %r675;
	add.s32 	%r678, %r676, 5;
	setp.ge.s32 	%p114, %r678, %r6430;
	mov.b32 	%r6809, 0;
	or.pred  	%p115, %p113, %p114;
	@%p115 bra 	$L__BB0_78;
	ld.param.u32 	%r6431, [_Z9warp_gemmPfS_S_ffiii_param_6];
	ld.param.u64 	%rd539, [_Z9warp_gemmPfS_S_ffiii_param_1];
	cvta.to.global.u64 	%rd157, %rd539;
	mov.u32 	%r679, %ctaid.x;
	shl.b32 	%r680, %r679, 7;
	mov.u32 	%r681, %tid.x;
	and.b32  	%r682, %r681, 7;
	or.b32  	%r683, %r680, %r682;
	cvt.s64.s32 	%rd158, %r683;
	shr.u32 	%r684, %r681, 3;
	and.b32  	%r685, %r684, 3;
	add.s32 	%r686, %r6771, %r685;
	mul.lo.s32 	%r687, %r686, %r6431;
	cvt.s64.s32 	%rd159, %r687;
	add.s64 	%rd160, %rd158, %rd159;
	shl.b64 	%rd161, %rd160, 2;
	add.s64 	%rd162, %rd157, %rd161;
	ld.global.u32 	%r6809, [%rd162+20];
$L__BB0_78:
	ld.param.u32 	%r6768, [_Z9warp_gemmPfS_S_ffiii_param_7];
	ld.param.u32 	%r6432, [_Z9warp_gemmPfS_S_ffiii_param_6];
	mov.u32 	%r689, %tid.x;
	shr.u32 	%r690, %r689, 3;
	and.b32  	%r691, %r690, 3;
	add.s32 	%r692, %r6771, %r691;
	setp.ge.s32 	%p116, %r692, %r6768;
	mov.u32 	%r693, %ctaid.x;
	shl.b32 	%r694, %r693, 7;
	and.b32  	%r695, %r689, 7;
	or.b32  	%r696, %r694, %r695;
	add.s32 	%r698, %r696, 6;
	setp.ge.s32 	%p117, %r698, %r6432;
	mov.b32 	%r6810, 0;
	or.pred  	%p118, %p116, %p117;
	@%p118 bra 	$L__BB0_80;
	ld.param.u32 	%r6433, [_Z9warp_gemmPfS_S_ffiii_param_6];
	ld.param.u64 	%rd540, [_Z9warp_gemmPfS_S_ffiii_param_1];
	cvta.to.global.u64 	%rd163, %rd540;
	mov.u32 	%r699, %ctaid.x;
	shl.b32 	%r700, %r699, 7;
	mov.u32 	%r701, %tid.x;
	and.b32  	%r702, %r701, 7;
	or.b32  	%r703, %r700, %r702;
	cvt.s64.s32 	%rd164, %r703;
	shr.u32 	%r704, %r701, 3;
	and.b32  	%r705, %r704, 3;
	add.s32 	%r706, %r6771, %r705;
	mul.lo.s32 	%r707, %r706, %r6433;
	cvt.s64.s32 	%rd165, %r707;
	add.s64 	%rd166, %rd164, %rd165;
	shl.b64 	%rd167, %rd166, 2;
	add.s64 	%rd168, %rd163, %rd167;
	ld.global.u32 	%r6810, [%rd168+24];
$L__BB0_80:
	ld.param.u32 	%r6769, [_Z9warp_gemmPfS_S_ffiii_param_7];
	ld.param.u32 	%r6434, [_Z9warp_gemmPfS_S_ffiii_param_6];
	mov.u32 	%r709, %tid.x;
	shr.u32 	%r710, %r709, 3;
	and.b32  	%r711, %r710, 3;
	add.s32 	%r712, %r6771, %r711;
	setp.ge.s32 	%p119, %r712, %r6769;
	mov.u32 	%r713, %ctaid.x;
	shl.b32 	%r714, %r713, 7;
	and.b32  	%r715, %r709, 7;
	or.b32  	%r716, %r714, %r715;
	add.s32 	%r718, %r716, 7;
	setp.ge.s32 	%p120, %r718, %r6434;
	mov.b32 	%r6811, 0;
	or.pred  	%p121, %p119, %p120;
	@%p121 bra 	$L__BB0_82;
	ld.param.u32 	%r6435, [_Z9warp_gemmPfS_S_ffiii_param_6];
	ld.param.u64 	%rd541, [_Z9warp_gemmPfS_S_ffiii_param_1];
	cvta.to.global.u64 	%rd169, %rd541;
	mov.u32 	%r719, %ctaid.x;
	shl.b32 	%r720, %r719, 7;
	mov.u32 	%r721, %tid.x;
	and.b32  	%r722, %r721, 7;
	or.b32  	%r723, %r720, %r722;
	cvt.s64.s32 	%rd170, %r723;
	shr.u32 	%r724, %r721, 3;
	and.b32  	%r725, %r724, 3;
	add.s32 	%r726, %r6771, %r725;
	mul.lo.s32 	%r727, %r726, %r6435;
	cvt.s64.s32 	%rd171, %r727;
	add.s64 	%rd172, %rd170, %rd171;
	shl.b64 	%rd173, %rd172, 2;
	add.s64 	%rd174, %rd169, %rd173;
	ld.global.u32 	%r6811, [%rd174+28];
$L__BB0_82:
	mov.b32 	%r6812, 0;
$L__BB0_83:
	.pragma "nounroll";
	shr.u32 	%r729, %r6812, 3;
	shfl.sync.idx.b32	%r730|%p122, %r6772, 0, 31, -1;
	mov.b32 	%f1029, %r730;
	shfl.sync.idx.b32	%r731|%p123, %r6804, %r729, 31, -1;
	mov.b32 	%f1030, %r731;
	fma.rn.f32 	%f1031, %f1029, %f1030, %f11268;
	shfl.sync.idx.b32	%r732|%p124, %r6805, %r729, 31, -1;
	mov.b32 	%f1032, %r732;
	fma.rn.f32 	%f1033, %f1029, %f1032, %f11267;
	shfl.sync.idx.b32	%r733|%p125, %r6806, %r729, 31, -1;
	mov.b32 	%f1034, %r733;
	fma.rn.f32 	%f1035, %f1029, %f1034, %f11266;
	shfl.sync.idx.b32	%r734|%p126, %r6807, %r729, 31, -1;
	mov.b32 	%f1036, %r734;
	fma.rn.f32 	%f1037, %f1029, %f1036, %f11265;
	shfl.sync.idx.b32	%r735|%p127, %r6808, %r729, 31, -1;
	mov.b32 	%f1038, %r735;
	fma.rn.f32 	%f1039, %f1029, %f1038, %f11264;
	shfl.sync.idx.b32	%r736|%p128, %r6809, %r729, 31, -1;
	mov.b32 	%f1040, %r736;
	fma.rn.f32 	%f1041, %f1029, %f1040, %f11263;
	shfl.sync.idx.b32	%r737|%p129, %r6810, %r729, 31, -1;
	mov.b32 	%f1042, %r737;
	fma.rn.f32 	%f1043, %f1029, %f1042, %f11262;
	shfl.sync.idx.b32	%r738|%p130, %r6811, %r729, 31, -1;
	mov.b32 	%f1044, %r738;
	fma.rn.f32 	%f1045, %f1029, %f1044, %f11261;
	shfl.sync.idx.b32	%r739|%p131, %r6773, 0, 31, -1;
	mov.b32 	%f1046, %r739;
	shfl.sync.idx.b32	%r740|%p132, %r6804, %r729, 31, -1;
	mov.b32 	%f1047, %r740;
	fma.rn.f32 	%f1048, %f1046, %f1047, %f11260;
	shfl.sync.idx.b32	%r741|%p133, %r6805, %r729, 31, -1;
	mov.b32 	%f1049, %r741;
	fma.rn.f32 	%f1050, %f1046, %f1049, %f11259;
	shfl.sync.idx.b32	%r742|%p134, %r6806, %r729, 31, -1;
	mov.b32 	%f1051, %r742;
	fma.rn.f32 	%f1052, %f1046, %f1051, %f11258;
	shfl.sync.idx.b32	%r743|%p135, %r6807, %r729, 31, -1;
	mov.b32 	%f1053, %r743;
	fma.rn.f32 	%f1054, %f1046, %f1053, %f11257;
	shfl.sync.idx.b32	%r744|%p136, %r6808, %r729, 31, -1;
	mov.b32 	%f1055, %r744;
	fma.rn.f32 	%f1056, %f1046, %f1055, %f11256;
	shfl.sync.idx.b32	%r745|%p137, %r6809, %r729, 31, -1;
	mov.b32 	%f1057, %r745;
	fma.rn.f32 	%f1058, %f1046, %f1057, %f11255;
	shfl.sync.idx.b32	%r746|%p138, %r6810, %r729, 31, -1;
	mov.b32 	%f1059, %r746;
	fma.rn.f32 	%f1060, %f1046, %f1059, %f11254;
	shfl.sync.idx.b32	%r747|%p139, %r6811, %r729, 31, -1;
	mov.b32 	%f1061, %r747;
	fma.rn.f32 	%f1062, %f1046, %f1061, %f11253;
	shfl.sync.idx.b32	%r748|%p140, %r6774, 0, 31, -1;
	mov.b32 	%f1063, %r748;
	shfl.sync.idx.b32	%r749|%p141, %r6804, %r729, 31, -1;
	mov.b32 	%f1064, %r749;
	fma.rn.f32 	%f1065, %f1063, %f1064, %f11252;
	shfl.sync.idx.b32	%r750|%p142, %r6805, %r729, 31, -1;
	mov.b32 	%f1066, %r750;
	fma.rn.f32 	%f1067, %f1063, %f1066, %f11251;
	shfl.sync.idx.b32	%r751|%p143, %r6806, %r729, 31, -1;
	mov.b32 	%f1068, %r751;
	fma.rn.f32 	%f1069, %f1063, %f1068, %f11250;
	shfl.sync.idx.b32	%r752|%p144, %r6807, %r729, 31, -1;
	mov.b32 	%f1070, %r752;
	fma.rn.f32 	%f1071, %f1063, %f1070, %f11249;
	shfl.sync.idx.b32	%r753|%p145, %r6808, %r729, 31, -1;
	mov.b32 	%f1072, %r753;
	fma.rn.f32 	%f1073, %f1063, %f1072, %f11248;
	shfl.sync.idx.b32	%r754|%p146, %r6809, %r729, 31, -1;
	mov.b32 	%f1074, %r754;
	fma.rn.f32 	%f1075, %f1063, %f1074, %f11247;
	shfl.sync.idx.b32	%r755|%p147, %r6810, %r729, 31, -1;
	mov.b32 	%f1076, %r755;
	fma.rn.f32 	%f1077, %f1063, %f1076, %f11246;
	shfl.sync.idx.b32	%r756|%p148, %r6811, %r729, 31, -1;
	mov.b32 	%f1078, %r756;
	fma.rn.f32 	%f1079, %f1063, %f1078, %f11245;
	shfl.sync.idx.b32	%r757|%p149, %r6775, 0, 31, -1;
	mov.b32 	%f1080, %r757;
	shfl.sync.idx.b32	%r758|%p150, %r6804, %r729, 31, -1;
	mov.b32 	%f1081, %r758;
	fma.rn.f32 	%f1082, %f1080, %f1081, %f11244;
	shfl.sync.idx.b32	%r759|%p151, %r6805, %r729, 31, -1;
	mov.b32 	%f1083, %r759;
	fma.rn.f32 	%f1084, %f1080, %f1083, %f11243;
	shfl.sync.idx.b32	%r760|%p152, %r6806, %r729, 31, -1;
	mov.b32 	%f1085, %r760;
	fma.rn.f32 	%f1086, %f1080, %f1085, %f11242;
	shfl.sync.idx.b32	%r761|%p153, %r6807, %r729, 31, -1;
	mov.b32 	%f1087, %r761;
	fma.rn.f32 	%f1088, %f1080, %f1087, %f11241;
	shfl.sync.idx.b32	%r762|%p154, %r6808, %r729, 31, -1;
	mov.b32 	%f1089, %r762;
	fma.rn.f32 	%f1090, %f1080, %f1089, %f11240;
	shfl.sync.idx.b32	%r763|%p155, %r6809, %r729, 31, -1;
	mov.b32 	%f1091, %r763;
	fma.rn.f32 	%f1092, %f1080, %f1091, %f11239;
	shfl.sync.idx.b32	%r764|%p156, %r6810, %r729, 31, -1;
	mov.b32 	%f1093, %r764;
	fma.rn.f32 	%f1094, %f1080, %f1093, %f11238;
	shfl.sync.idx.b32	%r765|%p157, %r6811, %r729, 31, -1;
	mov.b32 	%f1095, %r765;
	fma.rn.f32 	%f1096, %f1080, %f1095, %f11237;
	shfl.sync.idx.b32	%r766|%p158, %r6776, 0, 31, -1;
	mov.b32 	%f1097, %r766;
	shfl.sync.idx.b32	%r767|%p159, %r6804, %r729, 31, -1;
	mov.b32 	%f1098, %r767;
	fma.rn.f32 	%f1099, %f1097, %f1098, %f11236;
	shfl.sync.idx.b32	%r768|%p160, %r6805, %r729, 31, -1;
	mov.b32 	%f1100, %r768;
	fma.rn.f32 	%f1101, %f1097, %f1100, %f11235;
	shfl.sync.idx.b32	%r769|%p161, %r6806, %r729, 31, -1;
	mov.b32 	%f1102, %r769;
	fma.rn.f32 	%f1103, %f1097, %f1102, %f11234;
	shfl.sync.idx.b32	%r770|%p162, %r6807, %r729, 31, -1;
	mov.b32 	%f1104, %r770;
	fma.rn.f32 	%f1105, %f1097, %f1104, %f11233;
	shfl.sync.idx.b32	%r771|%p163, %r6808, %r729, 31, -1;
	mov.b32 	%f1106, %r771;
	fma.rn.f32 	%f1107, %f1097, %f1106, %f11232;
	shfl.sync.idx.b32	%r772|%p164, %r6809, %r729, 31, -1;
	mov.b32 	%f1108, %r772;
	fma.rn.f32 	%f1109, %f1097, %f1108, %f11231;
	shfl.sync.idx.b32	%r773|%p165, %r6810, %r729, 31, -1;
	mov.b32 	%f1110, %r773;
	fma.rn.f32 	%f1111, %f1097, %f1110, %f11230;
	shfl.sync.idx.b32	%r774|%p166, %r6811, %r729, 31, -1;
	mov.b32 	%f1112, %r774;
	fma.rn.f32 	%f1113, %f1097, %f1112, %f11229;
	shfl.sync.idx.b32	%r775|%p167, %r6777, 0, 31, -1;
	mov.b32 	%f1114, %r775;
	shfl.sync.idx.b32	%r776|%p168, %r6804, %r729, 31, -1;
	mov.b32 	%f1115, %r776;
	fma.rn.f32 	%f1116, %f1114, %f1115, %f11228;
	shfl.sync.idx.b32	%r777|%p169, %r6805, %r729, 31, -1;
	mov.b32 	%f1117, %r777;
	fma.rn.f32 	%f1118, %f1114, %f1117, %f11227;
	shfl.sync.idx.b32	%r778|%p170, %r6806, %r729, 31, -1;
	mov.b32 	%f1119, %r778;
	fma.rn.f32 	%f1120, %f1114, %f1119, %f11226;
	shfl.sync.idx.b32	%r779|%p171, %r6807, %r729, 31, -1;
	mov.b32 	%f1121, %r779;
	fma.rn.f32 	%f1122, %f1114, %f1121, %f11225;
	shfl.sync.idx.b32	%r780|%p172, %r6808, %r729, 31, -1;
	mov.b32 	%f1123, %r780;
	fma.rn.f32 	%f1124, %f1114, %f1123, %f11224;
	shfl.sync.idx.b32	%r781|%p173, %r6809, %r729, 31, -1;
	mov.b32 	%f1125, %r781;
	fma.rn.f32 	%f1126, %f1114, %f1125, %f11223;
	shfl.sync.idx.b32	%r782|%p174, %r6810, %r729, 31, -1;
	mov.b32 	%f1127, %r782;
	fma.rn.f32 	%f1128, %f1114, %f1127, %f11222;
	shfl.sync.idx.b32	%r783|%p175, %r6811, %r729, 31, -1;
	mov.b32 	%f1129, %r783;
	fma.rn.f32 	%f1130, %f1114, %f1129, %f11221;
	shfl.sync.idx.b32	%r784|%p176, %r6778, 0, 31, -1;
	mov.b32 	%f1131, %r784;
	shfl.sync.idx.b32	%r785|%p177, %r6804, %r729, 31, -1;
	mov.b32 	%f1132, %r785;
	fma.rn.f32 	%f1133, %f1131, %f1132, %f11220;
	shfl.sync.idx.b32	%r786|%p178, %r6805, %r729, 31, -1;
	mov.b32 	%f1134, %r786;
	fma.rn.f32 	%f1135, %f1131, %f1134, %f11219;
	shfl.sync.idx.b32	%r787|%p179, %r6806, %r729, 31, -1;
	mov.b32 	%f1136, %r787;
	fma.rn.f32 	%f1137, %f1131, %f1136, %f11218;
	shfl.sync.idx.b32	%r788|%p180, %r6807, %r729, 31, -1;
	mov.b32 	%f1138, %r788;
	fma.rn.f32 	%f1139, %f1131, %f1138, %f11217;
	shfl.sync.idx.b32	%r789|%p181, %r6808, %r729, 31, -1;
	mov.b32 	%f1140, %r789;
	fma.rn.f32 	%f1141, %f1131, %f1140, %f11216;
	shfl.sync.idx.b32	%r790|%p182, %r6809, %r729, 31, -1;
	mov.b32 	%f1142, %r790;
	fma.rn.f32 	%f1143, %f1131, %f1142, %f11215;
	shfl.sync.idx.b32	%r791|%p183, %r6810, %r729, 31, -1;
	mov.b32 	%f1144, %r791;
	fma.rn.f32 	%f1145, %f1131, %f1144, %f11214;
	shfl.sync.idx.b32	%r792|%p184, %r6811, %r729, 31, -1;
	mov.b32 	%f1146, %r792;
	fma.rn.f32 	%f1147, %f1131, %f1146, %f11213;
	shfl.sync.idx.b32	%r793|%p185, %r6779, 0, 31, -1;
	mov.b32 	%f1148, %r793;
	shfl.sync.idx.b32	%r794|%p186, %r6804, %r729, 31, -1;
	mov.b32 	%f1149, %r794;
	fma.rn.f32 	%f1150, %f1148, %f1149, %f11212;
	shfl.sync.idx.b32	%r795|%p187, %r6805, %r729, 31, -1;
	mov.b32 	%f1151, %r795;
	fma.rn.f32 	%f1152, %f1148, %f1151, %f11211;
	shfl.sync.idx.b32	%r796|%p188, %r6806, %r729, 31, -1;
	mov.b32 	%f1153, %r796;
	fma.rn.f32 	%f1154, %f1148, %f1153, %f11210;
	shfl.sync.idx.b32	%r797|%p189, %r6807, %r729, 31, -1;
	mov.b32 	%f1155, %r797;
	fma.rn.f32 	%f1156, %f1148, %f1155, %f11209;
	shfl.sync.idx.b32	%r798|%p190, %r6808, %r729, 31, -1;
	mov.b32 	%f1157, %r798;
	fma.rn.f32 	%f1158, %f1148, %f1157, %f11208;
	shfl.sync.idx.b32	%r799|%p191, %r6809, %r729, 31, -1;
	mov.b32 	%f1159, %r799;
	fma.rn.f32 	%f1160, %f1148, %f1159, %f11207;
	shfl.sync.idx.b32	%r800|%p192, %r6810, %r729, 31, -1;
	mov.b32 	%f1161, %r800;
	fma.rn.f32 	%f1162, %f1148, %f1161, %f11206;
	shfl.sync.idx.b32	%r801|%p193, %r6811, %r729, 31, -1;
	mov.b32 	%f1163, %r801;
	fma.rn.f32 	%f1164, %f1148, %f1163, %f11205;
	shfl.sync.idx.b32	%r802|%p194, %r6780, 0, 31, -1;
	mov.b32 	%f1165, %r802;
	shfl.sync.idx.b32	%r803|%p195, %r6804, %r729, 31, -1;
	mov.b32 	%f1166, %r803;
	fma.rn.f32 	%f1167, %f1165, %f1166, %f11204;
	shfl.sync.idx.b32	%r804|%p196, %r6805, %r729, 31, -1;
	mov.b32 	%f1168, %r804;
	fma.rn.f32 	%f1169, %f1165, %f1168, %f11203;
	shfl.sync.idx.b32	%r805|%p197, %r6806, %r729, 31, -1;
	mov.b32 	%f1170, %r805;
	fma.rn.f32 	%f1171, %f1165, %f1170, %f11202;
	shfl.sync.idx.b32	%r806|%p198, %r6807, %r729, 31, -1;
	mov.b32 	%f1172, %r806;
	fma.rn.f32 	%f1173, %f1165, %f1172, %f11201;
	shfl.sync.idx.b32	%r807|%p199, %r6808, %r729, 31, -1;
	mov.b32 	%f1174, %r807;
	fma.rn.f32 	%f1175, %f1165, %f1174, %f11200;
	shfl.sync.idx.b32	%r808|%p200, %r6809, %r729, 31, -1;
	mov.b32 	%f1176, %r808;
	fma.rn.f32 	%f1177, %f1165, %f1176, %f11199;
	shfl.sync.idx.b32	%r809|%p201, %r6810, %r729, 31, -1;
	mov.b32 	%f1178, %r809;
	fma.rn.f32 	%f1179, %f1165, %f1178, %f11198;
	shfl.sync.idx.b32	%r810|%p202, %r6811, %r729, 31, -1;
	mov.b32 	%f1180, %r810;
	fma.rn.f32 	%f1181, %f1165, %f1180, %f11197;
	shfl.sync.idx.b32	%r811|%p203, %r6781, 0, 31, -1;
	mov.b32 	%f1182, %r811;
	shfl.sync.idx.b32	%r812|%p204, %r6804, %r729, 31, -1;
	mov.b32 	%f1183, %r812;
	fma.rn.f32 	%f1184, %f1182, %f1183, %f11196;
	shfl.sync.idx.b32	%r813|%p205, %r6805, %r729, 31, -1;
	mov.b32 	%f1185, %r813;
	fma.rn.f32 	%f1186, %f1182, %f1185, %f11195;
	shfl.sync.idx.b32	%r814|%p206, %r6806, %r729, 31, -1;
	mov.b32 	%f1187, %r814;
	fma.rn.f32 	%f1188, %f1182, %f1187, %f11194;
	shfl.sync.idx.b32	%r815|%p207, %r6807, %r729, 31, -1;
	mov.b32 	%f1189, %r815;
	fma.rn.f32 	%f1190, %f1182, %f1189, %f11193;
	shfl.sync.idx.b32	%r816|%p208, %r6808, %r729, 31, -1;
	mov.b32 	%f1191, %r816;
	fma.rn.f32 	%f1192, %f1182, %f1191, %f11192;
	shfl.sync.idx.b32	%r817|%p209, %r6809, %r729, 31, -1;
	mov.b32 	%f1193, %r817;
	fma.rn.f32 	%f1194, %f1182, %f1193, %f11191;
	shfl.sync.idx.b32	%r818|%p210, %r6810, %r729, 31, -1;
	mov.b32 	%f1195, %r818;
	fma.rn.f32 	%f1196, %f1182, %f1195, %f11190;
	shfl.sync.idx.b32	%r819|%p211, %r6811, %r729, 31, -1;
	mov.b32 	%f1197, %r819;
	fma.rn.f32 	%f1198, %f1182, %f1197, %f11189;
	shfl.sync.idx.b32	%r820|%p212, %r6782, 0, 31, -1;
	mov.b32 	%f1199, %r820;
	shfl.sync.idx.b32	%r821|%p213, %r6804, %r729, 31, -1;
	mov.b32 	%f1200, %r821;
	fma.rn.f32 	%f1201, %f1199, %f1200, %f11188;
	shfl.sync.idx.b32	%r822|%p214, %r6805, %r729, 31, -1;
	mov.b32 	%f1202, %r822;
	fma.rn.f32 	%f1203, %f1199, %f1202, %f11187;
	shfl.sync.idx.b32	%r823|%p215, %r6806, %r729, 31, -1;
	mov.b32 	%f1204, %r823;
	fma.rn.f32 	%f1205, %f1199, %f1204, %f11186;
	shfl.sync.idx.b32	%r824|%p216, %r6807, %r729, 31, -1;
	mov.b32 	%f1206, %r824;
	fma.rn.f32 	%f1207, %f1199, %f1206, %f11185;
	shfl.sync.idx.b32	%r825|%p217, %r6808, %r729, 31, -1;
	mov.b32 	%f1208, %r825;
	fma.rn.f32 	%f1209, %f1199, %f1208, %f11184;
	shfl.sync.idx.b32	%r826|%p218, %r6809, %r729, 31, -1;
	mov.b32 	%f1210, %r826;
	fma.rn.f32 	%f1211, %f1199, %f1210, %f11183;
	shfl.sync.idx.b32	%r827|%p219, %r6810, %r729, 31, -1;
	mov.b32 	%f1212, %r827;
	fma.rn.f32 	%f1213, %f1199, %f1212, %f11182;
	shfl.sync.idx.b32	%r828|%p220, %r6811, %r729, 31, -1;
	mov.b32 	%f1214, %r828;
	fma.rn.f32 	%f1215, %f1199, %f1214, %f11181;
	shfl.sync.idx.b32	%r829|%p221, %r6783, 0, 31, -1;
	mov.b32 	%f1216, %r829;
	shfl.sync.idx.b32	%r830|%p222, %r6804, %r729, 31, -1;
	mov.b32 	%f1217, %r830;
	fma.rn.f32 	%f1218, %f1216, %f1217, %f11180;
	shfl.sync.idx.b32	%r831|%p223, %r6805, %r729, 31, -1;
	mov.b32 	%f1219, %r831;
	fma.rn.f32 	%f1220, %f1216, %f1219, %f11179;
	shfl.sync.idx.b32	%r832|%p224, %r6806, %r729, 31, -1;
	mov.b32 	%f1221, %r832;
	fma.rn.f32 	%f1222, %f1216, %f1221, %f11178;
	shfl.sync.idx.b32	%r833|%p225, %r6807, %r729, 31, -1;
	mov.b32 	%f1223, %r833;
	fma.rn.f32 	%f1224, %f1216, %f1223, %f11177;
	shfl.sync.idx.b32	%r834|%p226, %r6808, %r729, 31, -1;
	mov.b32 	%f1225, %r834;
	fma.rn.f32 	%f1226, %f1216, %f1225, %f11176;
	shfl.sync.idx.b32	%r835|%p227, %r6809, %r729, 31, -1;
	mov.b32 	%f1227, %r835;
	fma.rn.f32 	%f1228, %f1216, %f1227, %f11175;
	shfl.sync.idx.b32	%r836|%p228, %r6810, %r729, 31, -1;
	mov.b32 	%f1229, %r836;
	fma.rn.f32 	%f1230, %f1216, %f1229, %f11174;
	shfl.sync.idx.b32	%r837|%p229, %r6811, %r729, 31, -1;
	mov.b32 	%f1231, %r837;
	fma.rn.f32 	%f1232, %f1216, %f1231, %f11173;
	shfl.sync.idx.b32	%r838|%p230, %r6784, 0, 31, -1;
	mov.b32 	%f1233, %r838;
	shfl.sync.idx.b32	%r839|%p231, %r6804, %r729, 31, -1;
	mov.b32 	%f1234, %r839;
	fma.rn.f32 	%f1235, %f1233, %f1234, %f11172;
	shfl.sync.idx.b32	%r840|%p232, %r6805, %r729, 31, -1;
	mov.b32 	%f1236, %r840;
	fma.rn.f32 	%f1237, %f1233, %f1236, %f11171;
	shfl.sync.idx.b32	%r841|%p233, %r6806, %r729, 31, -1;
	mov.b32 	%f1238, %r841;
	fma.rn.f32 	%f1239, %f1233, %f1238, %f11170;
	shfl.sync.idx.b32	%r842|%p234, %r6807, %r729, 31, -1;
	mov.b32 	%f1240, %r842;
	fma.rn.f32 	%f1241, %f1233, %f1240, %f11169;
	shfl.sync.idx.b32	%r843|%p235, %r6808, %r729, 31, -1;
	mov.b32 	%f1242, %r843;
	fma.rn.f32 	%f1243, %f1233, %f1242, %f11168;
	shfl.sync.idx.b32	%r844|%p236, %r6809, %r729, 31, -1;
	mov.b32 	%f1244, %r844;
	fma.rn.f32 	%f1245, %f1233, %f1244, %f11167;
	shfl.sync.idx.b32	%r845|%p237, %r6810, %r729, 31, -1;
	mov.b32 	%f1246, %r845;
	fma.rn.f32 	%f1247, %f1233, %f1246, %f11166;
	shfl.sync.idx.b32	%r846|%p238, %r6811, %r729, 31, -1;
	mov.b32 	%f1248, %r846;
	fma.rn.f32 	%f1249, %f1233, %f1248, %f11165;
	shfl.sync.idx.b32	%r847|%p239, %r6785, 0, 31, -1;
	mov.b32 	%f1250, %r847;
	shfl.sync.idx.b32	%r848|%p240, %r6804, %r729, 31, -1;
	mov.b32 	%f1251, %r848;
	fma.rn.f32 	%f1252, %f1250, %f1251, %f11164;
	shfl.sync.idx.b32	%r849|%p241, %r6805, %r729, 31, -1;
	mov.b32 	%f1253, %r849;
	fma.rn.f32 	%f1254, %f1250, %f1253, %f11163;
	shfl.sync.idx.b32	%r850|%p242, %r6806, %r729, 31, -1;
	mov.b32 	%f1255, %r850;
	fma.rn.f32 	%f1256, %f1250, %f1255, %f11162;
	shfl.sync.idx.b32	%r851|%p243, %r6807, %r729, 31, -1;
	mov.b32 	%f1257, %r851;
	fma.rn.f32 	%f1258, %f1250, %f1257, %f11161;
	shfl.sync.idx.b32	%r852|%p244, %r6808, %r729, 31, -1;
	mov.b32 	%f1259, %r852;
	fma.rn.f32 	%f1260, %f1250, %f1259, %f11160;
	shfl.sync.idx.b32	%r853|%p245, %r6809, %r729, 31, -1;
	mov.b32 	%f1261, %r853;
	fma.rn.f32 	%f1262, %f1250, %f1261, %f11159;
	shfl.sync.idx.b32	%r854|%p246, %r6810, %r729, 31, -1;
	mov.b32 	%f1263, %r854;
	fma.rn.f32 	%f1264, %f1250, %f1263, %f11158;
	shfl.sync.idx.b32	%r855|%p247, %r6811, %r729, 31, -1;
	mov.b32 	%f1265, %r855;
	fma.rn.f32 	%f1266, %f1250, %f1265, %f11157;
	shfl.sync.idx.b32	%r856|%p248, %r6786, 0, 31, -1;
	mov.b32 	%f1267, %r856;
	shfl.sync.idx.b32	%r857|%p249, %r6804, %r729, 31, -1;
	mov.b32 	%f1268, %r857;
	fma.rn.f32 	%f1269, %f1267, %f1268, %f11156;
	shfl.sync.idx.b32	%r858|%p250, %r6805, %r729, 31, -1;
	mov.b32 	%f1270, %r858;
	fma.rn.f32 	%f1271, %f1267, %f1270, %f11155;
	shfl.sync.idx.b32	%r859|%p251, %r6806, %r729, 31, -1;
	mov.b32 	%f1272, %r859;
	fma.rn.f32 	%f1273, %f1267, %f1272, %f11154;
	shfl.sync.idx.b32	%r860|%p252, %r6807, %r729, 31, -1;
	mov.b32 	%f1274, %r860;
	fma.rn.f32 	%f1275, %f1267, %f1274, %f11153;
	shfl.sync.idx.b32	%r861|%p253, %r6808, %r729, 31, -1;
	mov.b32 	%f1276, %r861;
	fma.rn.f32 	%f1277, %f1267, %f1276, %f11152;
	shfl.sync.idx.b32	%r862|%p254, %r6809, %r729, 31, -1;
	mov.b32 	%f1278, %r862;
	fma.rn.f32 	%f1279, %f1267, %f1278, %f11151;
	shfl.sync.idx.b32	%r863|%p255, %r6810, %r729, 31, -1;
	mov.b32 	%f1280, %r863;
	fma.rn.f32 	%f1281, %f1267, %f1280, %f11150;
	shfl.sync.idx.b32	%r864|%p256, %r6811, %r729, 31, -1;
	mov.b32 	%f1282, %r864;
	fma.rn.f32 	%f1283, %f1267, %f1282, %f11149;
	shfl.sync.idx.b32	%r865|%p257, %r6787, 0, 31, -1;
	mov.b32 	%f1284, %r865;
	shfl.sync.idx.b32	%r866|%p258, %r6804, %r729, 31, -1;
	mov.b32 	%f1285, %r866;
	fma.rn.f32 	%f1286, %f1284, %f1285, %f11148;
	shfl.sync.idx.b32	%r867|%p259, %r6805, %r729, 31, -1;
	mov.b32 	%f1287, %r867;
	fma.rn.f32 	%f1288, %f1284, %f1287, %f11147;
	shfl.sync.idx.b32	%r868|%p260, %r6806, %r729, 31, -1;
	mov.b32 	%f1289, %r868;
	fma.rn.f32 	%f1290, %f1284, %f1289, %f11146;
	shfl.sync.idx.b32	%r869|%p261, %r6807, %r729, 31, -1;
	mov.b32 	%f1291, %r869;
	fma.rn.f32 	%f1292, %f1284, %f1291, %f11145;
	shfl.sync.idx.b32	%r870|%p262, %r6808, %r729, 31, -1;
	mov.b32 	%f1293, %r870;
	fma.rn.f32 	%f1294, %f1284, %f1293, %f11144;
	shfl.sync.idx.b32	%r871|%p263, %r6809, %r729, 31, -1;
	mov.b32 	%f1295, %r871;
	fma.rn.f32 	%f1296, %f1284, %f1295, %f11143;
	shfl.sync.idx.b32	%r872|%p264, %r6810, %r729, 31, -1;
	mov.b32 	%f1297, %r872;
	fma.rn.f32 	%f1298, %f1284, %f1297, %f11142;
	shfl.sync.idx.b32	%r873|%p265, %r6811, %r729, 31, -1;
	mov.b32 	%f1299, %r873;
	fma.rn.f32 	%f1300, %f1284, %f1299, %f11141;
	shfl.sync.idx.b32	%r874|%p266, %r6788, 0, 31, -1;
	mov.b32 	%f1301, %r874;
	shfl.sync.idx.b32	%r875|%p267, %r6804, %r729, 31, -1;
	mov.b32 	%f1302, %r875;
	fma.rn.f32 	%f1303, %f1301, %f1302, %f11140;
	shfl.sync.idx.b32	%r876|%p268, %r6805, %r729, 31, -1;
	mov.b32 	%f1304, %r876;
	fma.rn.f32 	%f1305, %f1301, %f1304, %f11139;
	shfl.sync.idx.b32	%r877|%p269, %r6806, %r729, 31, -1;
	mov.b32 	%f1306, %r877;
	fma.rn.f32 	%f1307, %f1301, %f1306, %f11138;
	shfl.sync.idx.b32	%r878|%p270, %r6807, %r729, 31, -1;
	mov.b32 	%f1308, %r878;
	fma.rn.f32 	%f1309, %f1301, %f1308, %f11137;
	shfl.sync.idx.b32	%r879|%p271, %r6808, %r729, 31, -1;
	mov.b32 	%f1310, %r879;
	fma.rn.f32 	%f1311, %f1301, %f1310, %f11136;
	shfl.sync.idx.b32	%r880|%p272, %r6809, %r729, 31, -1;
	mov.b32 	%f1312, %r880;
	fma.rn.f32 	%f1313, %f1301, %f1312, %f11135;
	shfl.sync.idx.b32	%r881|%p273, %r6810, %r729, 31, -1;
	mov.b32 	%f1314, %r881;
	fma.rn.f32 	%f1315, %f1301, %f1314, %f11134;
	shfl.sync.idx.b32	%r882|%p274, %r6811, %r729, 31, -1;
	mov.b32 	%f1316, %r882;
	fma.rn.f32 	%f1317, %f1301, %f1316, %f11133;
	shfl.sync.idx.b32	%r883|%p275, %r6789, 0, 31, -1;
	mov.b32 	%f1318, %r883;
	shfl.sync.idx.b32	%r884|%p276, %r6804, %r729, 31, -1;
	mov.b32 	%f1319, %r884;
	fma.rn.f32 	%f1320, %f1318, %f1319, %f11132;
	shfl.sync.idx.b32	%r885|%p277, %r6805, %r729, 31, -1;
	mov.b32 	%f1321, %r885;
	fma.rn.f32 	%f1322, %f1318, %f1321, %f11131;
	shfl.sync.idx.b32	%r886|%p278, %r6806, %r729, 31, -1;
	mov.b32 	%f1323, %r886;
	fma.rn.f32 	%f1324, %f1318, %f1323, %f11130;
	shfl.sync.idx.b32	%r887|%p279, %r6807, %r729, 31, -1;
	mov.b32 	%f1325, %r887;
	fma.rn.f32 	%f1326, %f1318, %f1325, %f11129;
	shfl.sync.idx.b32	%r888|%p280, %r6808, %r729, 31, -1;
	mov.b32 	%f1327, %r888;
	fma.rn.f32 	%f1328, %f1318, %f1327, %f11128;
	shfl.sync.idx.b32	%r889|%p281, %r6809, %r729, 31, -1;
	mov.b32 	%f1329, %r889;
	fma.rn.f32 	%f1330, %f1318, %f1329, %f11127;
	shfl.sync.idx.b32	%r890|%p282, %r6810, %r729, 31, -1;
	mov.b32 	%f1331, %r890;
	fma.rn.f32 	%f1332, %f1318, %f1331, %f11126;
	shfl.sync.idx.b32	%r891|%p283, %r6811, %r729, 31, -1;
	mov.b32 	%f1333, %r891;
	fma.rn.f32 	%f1334, %f1318, %f1333, %f11125;
	shfl.sync.idx.b32	%r892|%p284, %r6790, 0, 31, -1;
	mov.b32 	%f1335, %r892;
	shfl.sync.idx.b32	%r893|%p285, %r6804, %r729, 31, -1;
	mov.b32 	%f1336, %r893;
	fma.rn.f32 	%f1337, %f1335, %f1336, %f11124;
	shfl.sync.idx.b32	%r894|%p286, %r6805, %r729, 31, -1;
	mov.b32 	%f1338, %r894;
	fma.rn.f32 	%f1339, %f1335, %f1338, %f11123;
	shfl.sync.idx.b32	%r895|%p287, %r6806, %r729, 31, -1;
	mov.b32 	%f1340, %r895;
	fma.rn.f32 	%f1341, %f1335, %f1340, %f11122;
	shfl.sync.idx.b32	%r896|%p288, %r6807, %r729, 31, -1;
	mov.b32 	%f1342, %r896;
	fma.rn.f32 	%f1343, %f1335, %f1342, %f11121;
	shfl.sync.idx.b32	%r897|%p289, %r6808, %r729, 31, -1;
	mov.b32 	%f1344, %r897;
	fma.rn.f32 	%f1345, %f1335, %f1344, %f11120;
	shfl.sync.idx.b32	%r898|%p290, %r6809, %r729, 31, -1;
	mov.b32 	%f1346, %r898;
	fma.rn.f32 	%f1347, %f1335, %f1346, %f11119;
	shfl.sync.idx.b32	%r899|%p291, %r6810, %r729, 31, -1;
	mov.b32 	%f1348, %r899;
	fma.rn.f32 	%f1349, %f1335, %f1348, %f11118;
	shfl.sync.idx.b32	%r900|%p292, %r6811, %r729, 31, -1;
	mov.b32 	%f1350, %r900;
	fma.rn.f32 	%f1351, %f1335, %f1350, %f11117;
	shfl.sync.idx.b32	%r901|%p293, %r6791, 0, 31, -1;
	mov.b32 	%f1352, %r901;
	shfl.sync.idx.b32	%r902|%p294, %r6804, %r729, 31, -1;
	mov.b32 	%f1353, %r902;
	fma.rn.f32 	%f1354, %f1352, %f1353, %f11116;
	shfl.sync.idx.b32	%r903|%p295, %r6805, %r729, 31, -1;
	mov.b32 	%f1355, %r903;
	fma.rn.f32 	%f1356, %f1352, %f1355, %f11115;
	shfl.sync.idx.b32	%r904|%p296, %r6806, %r729, 31, -1;
	mov.b32 	%f1357, %r904;
	fma.rn.f32 	%f1358, %f1352, %f1357, %f11114;
	shfl.sync.idx.b32	%r905|%p297, %r6807, %r729, 31, -1;
	mov.b32 	%f1359, %r905;
	fma.rn.f32 	%f1360, %f1352, %f1359, %f11113;
	shfl.sync.idx.b32	%r906|%p298, %r6808, %r729, 31, -1;
	mov.b32 	%f1361, %r906;
	fma.rn.f32 	%f1362, %f1352, %f1361, %f11112;
	shfl.sync.idx.b32	%r907|%p299, %r6809, %r729, 31, -1;
	mov.b32 	%f1363, %r907;
	fma.rn.f32 	%f1364, %f1352, %f1363, %f11111;
	shfl.sync.idx.b32	%r908|%p300, %r6810, %r729, 31, -1;
	mov.b32 	%f1365, %r908;
	fma.rn.f32 	%f1366, %f1352, %f1365, %f11110;
	shfl.sync.idx.b32	%r909|%p301, %r6811, %r729, 31, -1;
	mov.b32 	%f1367, %r909;
	fma.rn.f32 	%f1368, %f1352, %f1367, %f11109;
	shfl.sync.idx.b32	%r910|%p302, %r6792, 0, 31, -1;
	mov.b32 	%f1369, %r910;
	shfl.sync.idx.b32	%r911|%p303, %r6804, %r729, 31, -1;
	mov.b32 	%f1370, %r911;
	fma.rn.f32 	%f1371, %f1369, %f1370, %f11108;
	shfl.sync.idx.b32	%r912|%p304, %r6805, %r729, 31, -1;
	mov.b32 	%f1372, %r912;
	fma.rn.f32 	%f1373, %f1369, %f1372, %f11107;
	shfl.sync.idx.b32	%r913|%p305, %r6806, %r729, 31, -1;
	mov.b32 	%f1374, %r913;
	fma.rn.f32 	%f1375, %f1369, %f1374, %f11106;
	shfl.sync.idx.b32	%r914|%p306, %r6807, %r729, 31, -1;
	mov.b32 	%f1376, %r914;
	fma.rn.f32 	%f1377, %f1369, %f1376, %f11105;
	shfl.sync.idx.b32	%r915|%p307, %r6808, %r729, 31, -1;
	mov.b32 	%f1378, %r915;
	fma.rn.f32 	%f1379, %f1369, %f1378, %f11104;
	shfl.sync.idx.b32	%r916|%p308, %r6809, %r729, 31, -1;
	mov.b32 	%f1380, %r916;
	fma.rn.f32 	%f1381, %f1369, %f1380, %f11103;
	shfl.sync.idx.b32	%r917|%p309, %r6810, %r729, 31, -1;
	mov.b32 	%f1382, %r917;
	fma.rn.f32 	%f1383, %f1369, %f1382, %f11102;
	shfl.sync.idx.b32	%r918|%p310, %r6811, %r729, 31, -1;
	mov.b32 	%f1384, %r918;
	fma.rn.f32 	%f1385, %f1369, %f1384, %f11101;
	shfl.sync.idx.b32	%r919|%p311, %r6793, 0, 31, -1;
	mov.b32 	%f1386, %r919;
	shfl.sync.idx.b32	%r920|%p312, %r6804, %r729, 31, -1;
	mov.b32 	%f1387, %r920;
	fma.rn.f32 	%f1388, %f1386, %f1387, %f11100;
	shfl.sync.idx.b32	%r921|%p313, %r6805, %r729, 31, -1;
	mov.b32 	%f1389, %r921;
	fma.rn.f32 	%f1390, %f1386, %f1389, %f11099;
	shfl.sync.idx.b32	%r922|%p314, %r6806, %r729, 31, -1;
	mov.b32 	%f1391, %r922;
	fma.rn.f32 	%f1392, %f1386, %f1391, %f11098;
	shfl.sync.idx.b32	%r923|%p315, %r6807, %r729, 31, -1;
	mov.b32 	%f1393, %r923;
	fma.rn.f32 	%f1394, %f1386, %f1393, %f11097;
	shfl.sync.idx.b32	%r924|%p316, %r6808, %r729, 31, -1;
	mov.b32 	%f1395, %r924;
	fma.rn.f32 	%f1396, %f1386, %f1395, %f11096;
	shfl.sync.idx.b32	%r925|%p317, %r6809, %r729, 31, -1;
	mov.b32 	%f1397, %r925;
	fma.rn.f32 	%f1398, %f1386, %f1397, %f11095;
	shfl.sync.idx.b32	%r926|%p318, %r6810, %r729, 31, -1;
	mov.b32 	%f1399, %r926;
	fma.rn.f32 	%f1400, %f1386, %f1399, %f11094;
	shfl.sync.idx.b32	%r927|%p319, %r6811, %r729, 31, -1;
	mov.b32 	%f1401, %r927;
	fma.rn.f32 	%f1402, %f1386, %f1401, %f11093;
	shfl.sync.idx.b32	%r928|%p320, %r6794, 0, 31, -1;
	mov.b32 	%f1403, %r928;
	shfl.sync.idx.b32	%r929|%p321, %r6804, %r729, 31, -1;
	mov.b32 	%f1404, %r929;
	fma.rn.f32 	%f1405, %f1403, %f1404, %f11092;
	shfl.sync.idx.b32	%r930|%p322, %r6805, %r729, 31, -1;
	mov.b32 	%f1406, %r930;
	fma.rn.f32 	%f1407, %f1403, %f1406, %f11091;
	shfl.sync.idx.b32	%r931|%p323, %r6806, %r729, 31, -1;
	mov.b32 	%f1408, %r931;
	fma.rn.f32 	%f1409, %f1403, %f1408, %f11090;
	shfl.sync.idx.b32	%r932|%p324, %r6807, %r729, 31, -1;
	mov.b32 	%f1410, %r932;
	fma.rn.f32 	%f1411, %f1403, %f1410, %f11089;
	shfl.sync.idx.b32	%r933|%p325, %r6808, %r729, 31, -1;
	mov.b32 	%f1412, %r933;
	fma.rn.f32 	%f1413, %f1403, %f1412, %f11088;
	shfl.sync.idx.b32	%r934|%p326, %r6809, %r729, 31, -1;
	mov.b32 	%f1414, %r934;
	fma.rn.f32 	%f1415, %f1403, %f1414, %f11087;
	shfl.sync.idx.b32	%r935|%p327, %r6810, %r729, 31, -1;
	mov.b32 	%f1416, %r935;
	fma.rn.f32 	%f1417, %f1403, %f1416, %f11086;
	shfl.sync.idx.b32	%r936|%p328, %r6811, %r729, 31, -1;
	mov.b32 	%f1418, %r936;
	fma.rn.f32 	%f1419, %f1403, %f1418, %f11085;
	shfl.sync.idx.b32	%r937|%p329, %r6795, 0, 31, -1;
	mov.b32 	%f1420, %r937;
	shfl.sync.idx.b32	%r938|%p330, %r6804, %r729, 31, -1;
	mov.b32 	%f1421, %r938;
	fma.rn.f32 	%f1422, %f1420, %f1421, %f11084;
	shfl.sync.idx.b32	%r939|%p331, %r6805, %r729, 31, -1;
	mov.b32 	%f1423, %r939;
	fma.rn.f32 	%f1424, %f1420, %f1423, %f11083;
	shfl.sync.idx.b32	%r940|%p332, %r6806, %r729, 31, -1;
	mov.b32 	%f1425, %r940;
	fma.rn.f32 	%f1426, %f1420, %f1425, %f11082;
	shfl.sync.idx.b32	%r941|%p333, %r6807, %r729, 31, -1;
	mov.b32 	%f1427, %r941;
	fma.rn.f32 	%f1428, %f1420, %f1427, %f11081;
	shfl.sync.idx.b32	%r942|%p334, %r6808, %r729, 31, -1;
	mov.b32 	%f1429, %r942;
	fma.rn.f32 	%f1430, %f1420, %f1429, %f11080;
	shfl.sync.idx.b32	%r943|%p335, %r6809, %r729, 31, -1;
	mov.b32 	%f1431, %r943;
	fma.rn.f32 	%f1432, %f1420, %f1431, %f11079;
	shfl.sync.idx.b32	%r944|%p336, %r6810, %r729, 31, -1;
	mov.b32 	%f1433, %r944;
	fma.rn.f32 	%f1434, %f1420, %f1433, %f11078;
	shfl.sync.idx.b32	%r945|%p337, %r6811, %r729, 31, -1;
	mov.b32 	%f1435, %r945;
	fma.rn.f32 	%f1436, %f1420, %f1435, %f11077;
	shfl.sync.idx.b32	%r946|%p338, %r6796, 0, 31, -1;
	mov.b32 	%f1437, %r946;
	shfl.sync.idx.b32	%r947|%p339, %r6804, %r729, 31, -1;
	mov.b32 	%f1438, %r947;
	fma.rn.f32 	%f1439, %f1437, %f1438, %f11076;
	shfl.sync.idx.b32	%r948|%p340, %r6805, %r729, 31, -1;
	mov.b32 	%f1440, %r948;
	fma.rn.f32 	%f1441, %f1437, %f1440, %f11075;
	shfl.sync.idx.b32	%r949|%p341, %r6806, %r729, 31, -1;
	mov.b32 	%f1442, %r949;
	fma.rn.f32 	%f1443, %f1437, %f1442, %f11074;
	shfl.sync.idx.b32	%r950|%p342, %r6807, %r729, 31, -1;
	mov.b32 	%f1444, %r950;
	fma.rn.f32 	%f1445, %f1437, %f1444, %f11073;
	shfl.sync.idx.b32	%r951|%p343, %r6808, %r729, 31, -1;
	mov.b32 	%f1446, %r951;
	fma.rn.f32 	%f1447, %f1437, %f1446, %f11072;
	shfl.sync.idx.b32	%r952|%p344, %r6809, %r729, 31, -1;
	mov.b32 	%f1448, %r952;
	fma.rn.f32 	%f1449, %f1437, %f1448, %f11071;
	shfl.sync.idx.b32	%r953|%p345, %r6810, %r729, 31, -1;
	mov.b32 	%f1450, %r953;
	fma.rn.f32 	%f1451, %f1437, %f1450, %f11070;
	shfl.sync.idx.b32	%r954|%p346, %r6811, %r729, 31, -1;
	mov.b32 	%f1452, %r954;
	fma.rn.f32 	%f1453, %f1437, %f1452, %f11069;
	shfl.sync.idx.b32	%r955|%p347, %r6797, 0, 31, -1;
	mov.b32 	%f1454, %r955;
	shfl.sync.idx.b32	%r956|%p348, %r6804, %r729, 31, -1;
	mov.b32 	%f1455, %r956;
	fma.rn.f32 	%f1456, %f1454, %f1455, %f11068;
	shfl.sync.idx.b32	%r957|%p349, %r6805, %r729, 31, -1;
	mov.b32 	%f1457, %r957;
	fma.rn.f32 	%f1458, %f1454, %f1457, %f11067;
	shfl.sync.idx.b32	%r958|%p350, %r6806, %r729, 31, -1;
	mov.b32 	%f1459, %r958;
	fma.rn.f32 	%f1460, %f1454, %f1459, %f11066;
	shfl.sync.idx.b32	%r959|%p351, %r6807, %r729, 31, -1;
	mov.b32 	%f1461, %r959;
	fma.rn.f32 	%f1462, %f1454, %f1461, %f11065;
	shfl.sync.idx.b32	%r960|%p352, %r6808, %r729, 31, -1;
	mov.b32 	%f1463, %r960;
	fma.rn.f32 	%f1464, %f1454, %f1463, %f11064;
	shfl.sync.idx.b32	%r961|%p353, %r6809, %r729, 31, -1;
	mov.b32 	%f1465, %r961;
	fma.rn.f32 	%f1466, %f1454, %f1465, %f11063;
	shfl.sync.idx.b32	%r962|%p354, %r6810, %r729, 31, -1;
	mov.b32 	%f1467, %r962;
	fma.rn.f32 	%f1468, %f1454, %f1467, %f11062;
	shfl.sync.idx.b32	%r963|%p355, %r6811, %r729, 31, -1;
	mov.b32 	%f1469, %r963;
	fma.rn.f32 	%f1470, %f1454, %f1469, %f11061;
	shfl.sync.idx.b32	%r964|%p356, %r6798, 0, 31, -1;
	mov.b32 	%f1471, %r964;
	shfl.sync.idx.b32	%r965|%p357, %r6804, %r729, 31, -1;
	mov.b32 	%f1472, %r965;
	fma.rn.f32 	%f1473, %f1471, %f1472, %f11060;
	shfl.sync.idx.b32	%r966|%p358, %r6805, %r729, 31, -1;
	mov.b32 	%f1474, %r966;
	fma.rn.f32 	%f1475, %f1471, %f1474, %f11059;
	shfl.sync.idx.b32	%r967|%p359, %r6806, %r729, 31, -1;
	mov.b32 	%f1476, %r967;
	fma.rn.f32 	%f1477, %f1471, %f1476, %f11058;
	shfl.sync.idx.b32	%r968|%p360, %r6807, %r729, 31, -1;
	mov.b32 	%f1478, %r968;
	fma.rn.f32 	%f1479, %f1471, %f1478, %f11057;
	shfl.sync.idx.b32	%r969|%p361, %r6808, %r729, 31, -1;
	mov.b32 	%f1480, %r969;
	fma.rn.f32 	%f1481, %f1471, %f1480, %f11056;
	shfl.sync.idx.b32	%r970|%p362, %r6809, %r729, 31, -1;
	mov.b32 	%f1482, %r970;
	fma.rn.f32 	%f1483, %f1471, %f1482, %f11055;
	shfl.sync.idx.b32	%r971|%p363, %r6810, %r729, 31, -1;
	mov.b32 	%f1484, %r971;
	fma.rn.f32 	%f1485, %f1471, %f1484, %f11054;
	shfl.sync.idx.b32	%r972|%p364, %r6811, %r729, 31, -1;
	mov.b32 	%f1486, %r972;
	fma.rn.f32 	%f1487, %f1471, %f1486, %f11053;
	shfl.sync.idx.b32	%r973|%p365, %r6799, 0, 31, -1;
	mov.b32 	%f1488, %r973;
	shfl.sync.idx.b32	%r974|%p366, %r6804, %r729, 31, -1;
	mov.b32 	%f1489, %r974;
	fma.rn.f32 	%f1490, %f1488, %f1489, %f11052;
	shfl.sync.idx.b32	%r975|%p367, %r6805, %r729, 31, -1;
	mov.b32 	%f1491, %r975;
	fma.rn.f32 	%f1492, %f1488, %f1491, %f11051;
	shfl.sync.idx.b32	%r976|%p368, %r6806, %r729, 31, -1;
	mov.b32 	%f1493, %r976;
	fma.rn.f32 	%f1494, %f1488, %f1493, %f11050;
	shfl.sync.idx.b32	%r977|%p369, %r6807, %r729, 31, -1;
	mov.b32 	%f1495, %r977;
	fma.rn.f32 	%f1496, %f1488, %f1495, %f11049;
	shfl.sync.idx.b32	%r978|%p370, %r6808, %r729, 31, -1;
	mov.b32 	%f1497, %r978;
	fma.rn.f32 	%f1498, %f1488, %f1497, %f11048;
	shfl.sync.idx.b32	%r979|%p371, %r6809, %r729, 31, -1;
	mov.b32 	%f1499, %r979;
	fma.rn.f32 	%f1500, %f1488, %f1499, %f11047;
	shfl.sync.idx.b32	%r980|%p372, %r6810, %r729, 31, -1;
	mov.b32 	%f1501, %r980;
	fma.rn.f32 	%f1502, %f1488, %f1501, %f11046;
	shfl.sync.idx.b32	%r981|%p373, %r6811, %r729, 31, -1;
	mov.b32 	%f1503, %r981;
	fma.rn.f32 	%f1504, %f1488, %f1503, %f11045;
	shfl.sync.idx.b32	%r982|%p374, %r6800, 0, 31, -1;
	mov.b32 	%f1505, %r982;
	shfl.sync.idx.b32	%r983|%p375, %r6804, %r729, 31, -1;
	mov.b32 	%f1506, %r983;
	fma.rn.f32 	%f1507, %f1505, %f1506, %f11044;
	shfl.sync.idx.b32	%r984|%p376, %r6805, %r729, 31, -1;
	mov.b32 	%f1508, %r984;
	fma.rn.f32 	%f1509, %f1505, %f1508, %f11043;
	shfl.sync.idx.b32	%r985|%p377, %r6806, %r729, 31, -1;
	mov.b32 	%f1510, %r985;
	fma.rn.f32 	%f1511, %f1505, %f1510, %f11042;
	shfl.sync.idx.b32	%r986|%p378, %r6807, %r729, 31, -1;
	mov.b32 	%f1512, %r986;
	fma.rn.f32 	%f1513, %f1505, %f1512, %f11041;
	shfl.sync.idx.b32	%r987|%p379, %r6808, %r729, 31, -1;
	mov.b32 	%f1514, %r987;
	fma.rn.f32 	%f1515, %f1505, %f1514, %f11040;
	shfl.sync.idx.b32	%r988|%p380, %r6809, %r729, 31, -1;
	mov.b32 	%f1516, %r988;
	fma.rn.f32 	%f1517, %f1505, %f1516, %f11039;
	shfl.sync.idx.b32	%r989|%p381, %r6810, %r729, 31, -1;
	mov.b32 	%f1518, %r989;
	fma.rn.f32 	%f1519, %f1505, %f1518, %f11038;
	shfl.sync.idx.b32	%r990|%p382, %r6811, %r729, 31, -1;
	mov.b32 	%f1520, %r990;
	fma.rn.f32 	%f1521, %f1505, %f1520, %f11037;
	shfl.sync.idx.b32	%r991|%p383, %r6801, 0, 31, -1;
	mov.b32 	%f1522, %r991;
	shfl.sync.idx.b32	%r992|%p384, %r6804, %r729, 31, -1;
	mov.b32 	%f1523, %r992;
	fma.rn.f32 	%f1524, %f1522, %f1523, %f11036;
	shfl.sync.idx.b32	%r993|%p385, %r6805, %r729, 31, -1;
	mov.b32 	%f1525, %r993;
	fma.rn.f32 	%f1526, %f1522, %f1525, %f11035;
	shfl.sync.idx.b32	%r994|%p386, %r6806, %r729, 31, -1;
	mov.b32 	%f1527, %r994;
	fma.rn.f32 	%f1528, %f1522, %f1527, %f11034;
	shfl.sync.idx.b32	%r995|%p387, %r6807, %r729, 31, -1;
	mov.b32 	%f1529, %r995;
	fma.rn.f32 	%f1530, %f1522, %f1529, %f11033;
	shfl.sync.idx.b32	%r996|%p388, %r6808, %r729, 31, -1;
	mov.b32 	%f1531, %r996;
	fma.rn.f32 	%f1532, %f1522, %f1531, %f11032;
	shfl.sync.idx.b32	%r997|%p389, %r6809, %r729, 31, -1;
	mov.b32 	%f1533, %r997;
	fma.rn.f32 	%f1534, %f1522, %f1533, %f11031;
	shfl.sync.idx.b32	%r998|%p390, %r6810, %r729, 31, -1;
	mov.b32 	%f1535, %r998;
	fma.rn.f32 	%f1536, %f1522, %f1535, %f11030;
	shfl.sync.idx.b32	%r999|%p391, %r6811, %r729, 31, -1;
	mov.b32 	%f1537, %r999;
	fma.rn.f32 	%f1538, %f1522, %f1537, %f11029;
	shfl.sync.idx.b32	%r1000|%p392, %r6802, 0, 31, -1;
	mov.b32 	%f1539, %r1000;
	shfl.sync.idx.b32	%r1001|%p393, %r6804, %r729, 31, -1;
	mov.b32 	%f1540, %r1001;
	fma.rn.f32 	%f1541, %f1539, %f1540, %f11028;
	shfl.sync.idx.b32	%r1002|%p394, %r6805, %r729, 31, -1;
	mov.b32 	%f1542, %r1002;
	fma.rn.f32 	%f1543, %f1539, %f1542, %f11027;
	shfl.sync.idx.b32	%r1003|%p395, %r6806, %r729, 31, -1;
	mov.b32 	%f1544, %r1003;
	fma.rn.f32 	%f1545, %f1539, %f1544, %f11026;
	shfl.sync.idx.b32	%r1004|%p396, %r6807, %r729, 31, -1;
	mov.b32 	%f1546, %r1004;
	fma.rn.f32 	%f1547, %f1539, %f1546, %f11025;
	shfl.sync.idx.b32	%r1005|%p397, %r6808, %r729, 31, -1;
	mov.b32 	%f1548, %r1005;
	fma.rn.f32 	%f1549, %f1539, %f1548, %f11024;
	shfl.sync.idx.b32	%r1006|%p398, %r6809, %r729, 31, -1;
	mov.b32 	%f1550, %r1006;
	fma.rn.f32 	%f1551, %f1539, %f1550, %f11023;
	shfl.sync.idx.b32	%r1007|%p399, %r6810, %r729, 31, -1;
	mov.b32 	%f1552, %r1007;
	fma.rn.f32 	%f1553, %f1539, %f1552, %f11022;
	shfl.sync.idx.b32	%r1008|%p400, %r6811, %r729, 31, -1;
	mov.b32 	%f1554, %r1008;
	fma.rn.f32 	%f1555, %f1539, %f1554, %f11021;
	shfl.sync.idx.b32	%r1009|%p401, %r6803, 0, 31, -1;
	mov.b32 	%f1556, %r1009;
	shfl.sync.idx.b32	%r1010|%p402, %r6804, %r729, 31, -1;
	mov.b32 	%f1557, %r1010;
	fma.rn.f32 	%f1558, %f1556, %f1557, %f11020;
	shfl.sync.idx.b32	%r1011|%p403, %r6805, %r729, 31, -1;
	mov.b32 	%f1559, %r1011;
	fma.rn.f32 	%f1560, %f1556, %f1559, %f11019;
	shfl.sync.idx.b32	%r1012|%p404, %r6806, %r729, 31, -1;
	mov.b32 	%f1561, %r1012;
	fma.rn.f32 	%f1562, %f1556, %f1561, %f11018;
	shfl.sync.idx.b32	%r1013|%p405, %r6807, %r729, 31, -1;
	mov.b32 	%f1563, %r1013;
	fma.rn.f32 	%f1564, %f1556, %f1563, %f11017;
	shfl.sync.idx.b32	%r1014|%p406, %r6808, %r729, 31, -1;
	mov.b32 	%f1565, %r1014;
	fma.rn.f32 	%f1566, %f1556, %f1565, %f11016;
	shfl.sync.idx.b32	%r1015|%p407, %r6809, %r729, 31, -1;
	mov.b32 	%f1567, %r1015;
	fma.rn.f32 	%f1568, %f1556, %f1567, %f11015;
	shfl.sync.idx.b32	%r1016|%p408, %r6810, %r729, 31, -1;
	mov.b32 	%f1569, %r1016;
	fma.rn.f32 	%f1570, %f1556, %f1569, %f11014;
	shfl.sync.idx.b32	%r1017|%p409, %r6811, %r729, 31, -1;
	mov.b32 	%f1571, %r1017;
	fma.rn.f32 	%f1572, %f1556, %f1571, %f11013;
	shfl.sync.idx.b32	%r1018|%p410, %r6772, 1, 31, -1;
	mov.b32 	%f1573, %r1018;
	shfl.sync.idx.b32	%r1019|%p411, %r6804, %r729, 31, -1;
	mov.b32 	%f1574, %r1019;
	fma.rn.f32 	%f1575, %f1573, %f1574, %f1031;
	shfl.sync.idx.b32	%r1020|%p412, %r6805, %r729, 31, -1;
	mov.b32 	%f1576, %r1020;
	fma.rn.f32 	%f1577, %f1573, %f1576, %f1033;
	shfl.sync.idx.b32	%r1021|%p413, %r6806, %r729, 31, -1;
	mov.b32 	%f1578, %r1021;
	fma.rn.f32 	%f1579, %f1573, %f1578, %f1035;
	shfl.sync.idx.b32	%r1022|%p414, %r6807, %r729, 31, -1;
	mov.b32 	%f1580, %r1022;
	fma.rn.f32 	%f1581, %f1573, %f1580, %f1037;
	shfl.sync.idx.b32	%r1023|%p415, %r6808, %r729, 31, -1;
	mov.b32 	%f1582, %r1023;
	fma.rn.f32 	%f1583, %f1573, %f1582, %f1039;
	shfl.sync.idx.b32	%r1024|%p416, %r6809, %r729, 31, -1;
	mov.b32 	%f1584, %r1024;
	fma.rn.f32 	%f1585, %f1573, %f1584, %f1041;
	shfl.sync.idx.b32	%r1025|%p417, %r6810, %r729, 31, -1;
	mov.b32 	%f1586, %r1025;
	fma.rn.f32 	%f1587, %f1573, %f1586, %f1043;
	shfl.sync.idx.b32	%r1026|%p418, %r6811, %r729, 31, -1;
	mov.b32 	%f1588, %r1026;
	fma.rn.f32 	%f1589, %f1573, %f1588, %f1045;
	shfl.sync.idx.b32	%r1027|%p419, %r6773, 1, 31, -1;
	mov.b32 	%f1590, %r1027;
	shfl.sync.idx.b32	%r1028|%p420, %r6804, %r729, 31, -1;
	mov.b32 	%f1591, %r1028;
	fma.rn.f32 	%f1592, %f1590, %f1591, %f1048;
	shfl.sync.idx.b32	%r1029|%p421, %r6805, %r729, 31, -1;
	mov.b32 	%f1593, %r1029;
	fma.rn.f32 	%f1594, %f1590, %f1593, %f1050;
	shfl.sync.idx.b32	%r1030|%p422, %r6806, %r729, 31, -1;
	mov.b32 	%f1595, %r1030;
	fma.rn.f32 	%f1596, %f1590, %f1595, %f1052;
	shfl.sync.idx.b32	%r1031|%p423, %r6807, %r729, 31, -1;
	mov.b32 	%f1597, %r1031;
	fma.rn.f32 	%f1598, %f1590, %f1597, %f1054;
	shfl.sync.idx.b32	%r1032|%p424, %r6808, %r729, 31, -1;
	mov.b32 	%f1599, %r1032;
	fma.rn.f32 	%f1600, %f1590, %f1599, %f1056;
	shfl.sync.idx.b32	%r1033|%p425, %r6809, %r729, 31, -1;
	mov.b32 	%f1601, %r1033;
	fma.rn.f32 	%f1602, %f1590, %f1601, %f1058;
	shfl.sync.idx.b32	%r1034|%p426, %r6810, %r729, 31, -1;
	mov.b32 	%f1603, %r1034;
	fma.rn.f32 	%f1604, %f1590, %f1603, %f1060;
	shfl.sync.idx.b32	%r1035|%p427, %r6811, %r729, 31, -1;
	mov.b32 	%f1605, %r1035;
	fma.rn.f32 	%f1606, %f1590, %f1605, %f1062;
	shfl.sync.idx.b32	%r1036|%p428, %r6774, 1, 31, -1;
	mov.b32 	%f1607, %r1036;
	shfl.sync.idx.b32	%r1037|%p429, %r6804, %r729, 31, -1;
	mov.b32 	%f1608, %r1037;
	fma.rn.f32 	%f1609, %f1607, %f1608, %f1065;
	shfl.sync.idx.b32	%r1038|%p430, %r6805, %r729, 31, -1;
	mov.b32 	%f1610, %r1038;
	fma.rn.f32 	%f1611, %f1607, %f1610, %f1067;
	shfl.sync.idx.b32	%r1039|%p431, %r6806, %r729, 31, -1;
	mov.b32 	%f1612, %r1039;
	fma.rn.f32 	%f1613, %f1607, %f1612, %f1069;
	shfl.sync.idx.b32	%r1040|%p432, %r6807, %r729, 31, -1;
	mov.b32 	%f1614, %r1040;
	fma.rn.f32 	%f1615, %f1607, %f1614, %f1071;
	shfl.sync.idx.b32	%r1041|%p433, %r6808, %r729, 31, -1;
	mov.b32 	%f1616, %r1041;
	fma.rn.f32 	%f1617, %f1607, %f1616, %f1073;
	shfl.sync.idx.b32	%r1042|%p434, %r6809, %r729, 31, -1;
	mov.b32 	%f1618, %r1042;
	fma.rn.f32 	%f1619, %f1607, %f1618, %f1075;
	shfl.sync.idx.b32	%r1043|%p435, %r6810, %r729, 31, -1;
	mov.b32 	%f1620, %r1043;
	fma.rn.f32 	%f1621, %f1607, %f1620, %f1077;
	shfl.sync.idx.b32	%r1044|%p436, %r6811, %r729, 31, -1;
	mov.b32 	%f1622, %r1044;
	fma.rn.f32 	%f1623, %f1607, %f1622, %f1079;
	shfl.sync.idx.b32	%r1045|%p437, %r6775, 1, 31, -1;
	mov.b32 	%f1624, %r1045;
	shfl.sync.idx.b32	%r1046|%p438, %r6804, %r729, 31, -1;
	mov.b32 	%f1625, %r1046;
	fma.rn.f32 	%f1626, %f1624, %f1625, %f1082;
	shfl.sync.idx.b32	%r1047|%p439, %r6805, %r729, 31, -1;
	mov.b32 	%f1627, %r1047;
	fma.rn.f32 	%f1628, %f1624, %f1627, %f1084;
	shfl.sync.idx.b32	%r1048|%p440, %r6806, %r729, 31, -1;
	mov.b32 	%f1629, %r1048;
	fma.rn.f32 	%f1630, %f1624, %f1629, %f1086;
	shfl.sync.idx.b32	%r1049|%p441, %r6807, %r729, 31, -1;
	mov.b32 	%f1631, %r1049;
	fma.rn.f32 	%f1632, %f1624, %f1631, %f1088;
	shfl.sync.idx.b32	%r1050|%p442, %r6808, %r729, 31, -1;
	mov.b32 	%f1633, %r1050;
	fma.rn.f32 	%f1634, %f1624, %f1633, %f1090;
	shfl.sync.idx.b32	%r1051|%p443, %r6809, %r729, 31, -1;
	mov.b32 	%f1635, %r1051;
	fma.rn.f32 	%f1636, %f1624, %f1635, %f1092;
	shfl.sync.idx.b32	%r1052|%p444, %r6810, %r729, 31, -1;
	mov.b32 	%f1637, %r1052;
	fma.rn.f32 	%f1638, %f1624, %f1637, %f1094;
	shfl.sync.idx.b32	%r1053|%p445, %r6811, %r729, 31, -1;
	mov.b32 	%f1639, %r1053;
	fma.rn.f32 	%f1640, %f1624, %f1639, %f1096;
	shfl.sync.idx.b32	%r1054|%p446, %r6776, 1, 31, -1;
	mov.b32 	%f1641, %r1054;
	shfl.sync.idx.b32	%r1055|%p447, %r6804, %r729, 31, -1;
	mov.b32 	%f1642, %r1055;
	fma.rn.f32 	%f1643, %f1641, %f1642, %f1099;
	shfl.sync.idx.b32	%r1056|%p448, %r6805, %r729, 31, -1;
	mov.b32 	%f1644, %r1056;
	fma.rn.f32 	%f1645, %f1641, %f1644, %f1101;
	shfl.sync.idx.b32	%r1057|%p449, %r6806, %r729, 31, -1;
	mov.b32 	%f1646, %r1057;
	fma.rn.f32 	%f1647, %f1641, %f1646, %f1103;
	shfl.sync.idx.b32	%r1058|%p450, %r6807, %r729, 31, -1;
	mov.b32 	%f1648, %r1058;
	fma.rn.f32 	%f1649, %f1641, %f1648, %f1105;
	shfl.sync.idx.b32	%r1059|%p451, %r6808, %r729, 31, -1;
	mov.b32 	%f1650, %r1059;
	fma.rn.f32 	%f1651, %f1641, %f1650, %f1107;
	shfl.sync.idx.b32	%r1060|%p452, %r6809, %r729, 31, -1;
	mov.b32 	%f1652, %r1060;
	fma.rn.f32 	%f1653, %f1641, %f1652, %f1109;
	shfl.sync.idx.b32	%r1061|%p453, %r6810, %r729, 31, -1;
	mov.b32 	%f1654, %r1061;
	fma.rn.f32 	%f1655, %f1641, %f1654, %f1111;
	shfl.sync.idx.b32	%r1062|%p454, %r6811, %r729, 31, -1;
	mov.b32 	%f1656, %r1062;
	fma.rn.f32 	%f1657, %f1641, %f1656, %f1113;
	shfl.sync.idx.b32	%r1063|%p455, %r6777, 1, 31, -1;
	mov.b32 	%f1658, %r1063;
	shfl.sync.idx.b32	%r1064|%p456, %r6804, %r729, 31, -1;
	mov.b32 	%f1659, %r1064;
	fma.rn.f32 	%f1660, %f1658, %f1659, %f1116;
	shfl.sync.idx.b32	%r1065|%p457, %r6805, %r729, 31, -1;
	mov.b32 	%f1661, %r1065;
	fma.rn.f32 	%f1662, %f1658, %f1661, %f1118;
	shfl.sync.idx.b32	%r1066|%p458, %r6806, %r729, 31, -1;
	mov.b32 	%f1663, %r1066;
	fma.rn.f32 	%f1664, %f1658, %f1663, %f1120;
	shfl.sync.idx.b32	%r1067|%p459, %r6807, %r729, 31, -1;
	mov.b32 	%f1665, %r1067;
	fma.rn.f32 	%f1666, %f1658, %f1665, %f1122;
	shfl.sync.idx.b32	%r1068|%p460, %r6808, %r729, 31, -1;
	mov.b32 	%f1667, %r1068;
	fma.rn.f32 	%f1668, %f1658, %f1667, %f1124;
	shfl.sync.idx.b32	%r1069|%p461, %r6809, %r729, 31, -1;
	mov.b32 	%f1669, %r1069;
	fma.rn.f32 	%f1670, %f1658, %f1669, %f1126;
	shfl.sync.idx.b32	%r1070|%p462, %r6810, %r729, 31, -1;
	mov.b32 	%f1671, %r1070;
	fma.rn.f32 	%f1672, %f1658, %f1671, %f1128;
	shfl.sync.idx.b32	%r1071|%p463, %r6811, %r729, 31, -1;
	mov.b32 	%f1673, %r1071;
	fma.rn.f32 	%f1674, %f1658, %f1673, %f1130;
	shfl.sync.idx.b32	%r1072|%p464, %r6778, 1, 31, -1;
	mov.b32 	%f1675, %r1072;
	shfl.sync.idx.b32	%r1073|%p465, %r6804, %r729, 31, -1;
	mov.b32 	%f1676, %r1073;
	fma.rn.f32 	%f1677, %f1675, %f1676, %f1133;
	shfl.sync.idx.b32	%r1074|%p466, %r6805, %r729, 31, -1;
	mov.b32 	%f1678, %r1074;
	fma.rn.f32 	%f1679, %f1675, %f1678, %f1135;
	shfl.sync.idx.b32	%r1075|%p467, %r6806, %r729, 31, -1;
	mov.b32 	%f1680, %r1075;
	fma.rn.f32 	%f1681, %f1675, %f1680, %f1137;
	shfl.sync.idx.b32	%r1076|%p468, %r6807, %r729, 31, -1;
	mov.b32 	%f1682, %r1076;
	fma.rn.f32 	%f1683, %f1675, %f1682, %f1139;
	shfl.sync.idx.b32	%r1077|%p469, %r6808, %r729, 31, -1;
	mov.b32 	%f1684, %r1077;
	fma.rn.f32 	%f1685, %f1675, %f1684, %f1141;
	shfl.sync.idx.b32	%r1078|%p470, %r6809, %r729, 31, -1;
	mov.b32 	%f1686, %r1078;
	fma.rn.f32 	%f1687, %f1675, %f1686, %f1143;
	shfl.sync.idx.b32	%r1079|%p471, %r6810, %r729, 31, -1;
	mov.b32 	%f1688, %r1079;
	fma.rn.f32 	%f1689, %f1675, %f1688, %f1145;
	shfl.sync.idx.b32	%r1080|%p472, %r6811, %r729, 31, -1;
	mov.b32 	%f1690, %r1080;
	fma.rn.f32 	%f1691, %f1675, %f1690, %f1147;
	shfl.sync.idx.b32	%r1081|%p473, %r6779, 1, 31, -1;
	mov.b32 	%f1692, %r1081;
	shfl.sync.idx.b32	%r1082|%p474, %r6804, %r729, 31, -1;
	mov.b32 	%f1693, %r1082;
	fma.rn.f32 	%f1694, %f1692, %f1693, %f1150;
	shfl.sync.idx.b32	%r1083|%p475, %r6805, %r729, 31, -1;
	mov.b32 	%f1695, %r1083;
	fma.rn.f32 	%f1696, %f1692, %f1695, %f1152;
	shfl.sync.idx.b32	%r1084|%p476, %r6806, %r729, 31, -1;
	mov.b32 	%f1697, %r1084;
	fma.rn.f32 	%f1698, %f1692, %f1697, %f1154;
	shfl.sync.idx.b32	%r1085|%p477, %r6807, %r729, 31, -1;
	mov.b32 	%f1699, %r1085;
	fma.rn.f32 	%f1700, %f1692, %f1699, %f1156;
	shfl.sync.idx.b32	%r1086|%p478, %r6808, %r729, 31, -1;
	mov.b32 	%f1701, %r1086;
	fma.rn.f32 	%f1702, %f1692, %f1701, %f1158;
	shfl.sync.idx.b32	%r1087|%p479, %r6809, %r729, 31, -1;
	mov.b32 	%f1703, %r1087;
	fma.rn.f32 	%f1704, %f1692, %f1703, %f1160;
	shfl.sync.idx.b32	%r1088|%p480, %r6810, %r729, 31, -1;
	mov.b32 	%f1705, %r1088;
	fma.rn.f32 	%f1706, %f1692, %f1705, %f1162;
	shfl.sync.idx.b32	%r1089|%p481, %r6811, %r729, 31, -1;
	mov.b32 	%f1707, %r1089;
	fma.rn.f32 	%f1708, %f1692, %f1707, %f1164;
	shfl.sync.idx.b32	%r1090|%p482, %r6780, 1, 31, -1;
	mov.b32 	%f1709, %r1090;
	shfl.sync.idx.b32	%r1091|%p483, %r6804, %r729, 31, -1;
	mov.b32 	%f1710, %r1091;
	fma.rn.f32 	%f1711, %f1709, %f1710, %f1167;
	shfl.sync.idx.b32	%r1092|%p484, %r6805, %r729, 31, -1;
	mov.b32 	%f1712, %r1092;
	fma.rn.f32 	%f1713, %f1709, %f1712, %f1169;
	shfl.sync.idx.b32	%r1093|%p485, %r6806, %r729, 31, -1;
	mov.b32 	%f1714, %r1093;
	fma.rn.f32 	%f1715, %f1709, %f1714, %f1171;
	shfl.sync.idx.b32	%r1094|%p486, %r6807, %r729, 31, -1;
	mov.b32 	%f1716, %r1094;
	fma.rn.f32 	%f1717, %f1709, %f1716, %f1173;
	shfl.sync.idx.b32	%r1095|%p487, %r6808, %r729, 31, -1;
	mov.b32 	%f1718, %r1095;
	fma.rn.f32 	%f1719, %f1709, %f1718, %f1175;
	shfl.sync.idx.b32	%r1096|%p488, %r6809, %r729, 31, -1;
	mov.b32 	%f1720, %r1096;
	fma.rn.f32 	%f1721, %f1709, %f1720, %f1177;
	shfl.sync.idx.b32	%r1097|%p489, %r6810, %r729, 31, -1;
	mov.b32 	%f1722, %r1097;
	fma.rn.f32 	%f1723, %f1709, %f1722, %f1179;
	shfl.sync.idx.b32	%r1098|%p490, %r6811, %r729, 31, -1;
	mov.b32 	%f1724, %r1098;
	fma.rn.f32 	%f1725, %f1709, %f1724, %f1181;
	shfl.sync.idx.b32	%r1099|%p491, %r6781, 1, 31, -1;
	mov.b32 	%f1726, %r1099;
	shfl.sync.idx.b32	%r1100|%p492, %r6804, %r729, 31, -1;
	mov.b32 	%f1727, %r1100;
	fma.rn.f32 	%f1728, %f1726, %f1727, %f1184;
	shfl.sync.idx.b32	%r1101|%p493, %r6805, %r729, 31, -1;
	mov.b32 	%f1729, %r1101;
	fma.rn.f32 	%f1730, %f1726, %f1729, %f1186;
	shfl.sync.idx.b32	%r1102|%p494, %r6806, %r729, 31, -1;
	mov.b32 	%f1731, %r1102;
	fma.rn.f32 	%f1732, %f1726, %f1731, %f1188;
	shfl.sync.idx.b32	%r1103|%p495, %r6807, %r729, 31, -1;
	mov.b32 	%f1733, %r1103;
	fma.rn.f32 	%f1734, %f1726, %f1733, %f1190;
	shfl.sync.idx.b32	%r1104|%p496, %r6808, %r729, 31, -1;
	mov.b32 	%f1735, %r1104;
	fma.rn.f32 	%f1736, %f1726, %f1735, %f1192;
	shfl.sync.idx.b32	%r1105|%p497, %r6809, %r729, 31, -1;
	mov.b32 	%f1737, %r1105;
	fma.rn.f32 	%f1738, %f1726, %f1737, %f1194;
	shfl.sync.idx.b32	%r1106|%p498, %r6810, %r729, 31, -1;
	mov.b32 	%f1739, %r1106;
	fma.rn.f32 	%f1740, %f1726, %f1739, %f1196;
	shfl.sync.idx.b32	%r1107|%p499, %r6811, %r729, 31, -1;
	mov.b32 	%f1741, %r1107;
	fma.rn.f32 	%f1742, %f1726, %f1741, %f1198;
	shfl.sync.idx.b32	%r1108|%p500, %r6782, 1, 31, -1;
	mov.b32 	%f1743, %r1108;
	shfl.sync.idx.b32	%r1109|%p501, %r6804, %r729, 31, -1;
	mov.b32 	%f1744, %r1109;
	fma.rn.f32 	%f1745, %f1743, %f1744, %f1201;
	shfl.sync.idx.b32	%r1110|%p502, %r6805, %r729, 31, -1;
	mov.b32 	%f1746, %r1110;
	fma.rn.f32 	%f1747, %f1743, %f1746, %f1203;
	shfl.sync.idx.b32	%r1111|%p503, %r6806, %r729, 31, -1;
	mov.b32 	%f1748, %r1111;
	fma.rn.f32 	%f1749, %f1743, %f1748, %f1205;
	shfl.sync.idx.b32	%r1112|%p504, %r6807, %r729, 31, -1;
	mov.b32 	%f1750, %r1112;
	fma.rn.f32 	%f1751, %f1743, %f1750, %f1207;
	shfl.sync.idx.b32	%r1113|%p505, %r6808, %r729, 31, -1;
	mov.b32 	%f1752, %r1113;
	fma.rn.f32 	%f1753, %f1743, %f1752, %f1209;
	shfl.sync.idx.b32	%r1114|%p506, %r6809, %r729, 31, -1;
	mov.b32 	%f1754, %r1114;
	fma.rn.f32 	%f1755, %f1743, %f1754, %f1211;
	shfl.sync.idx.b32	%r1115|%p507, %r6810, %r729, 31, -1;
	mov.b32 	%f1756, %r1115;
	fma.rn.f32 	%f1757, %f1743, %f1756, %f1213;
	shfl.sync.idx.b32	%r1116|%p508, %r6811, %r729, 31, -1;
	mov.b32 	%f1758, %r1116;
	fma.rn.f32 	%f1759, %f1743, %f1758, %f1215;
	shfl.sync.idx.b32	%r1117|%p509, %r6783, 1, 31, -1;
	mov.b32 	%f1760, %r1117;
	shfl.sync.idx.b32	%r1118|%p510, %r6804, %r729, 31, -1;
	mov.b32 	%f1761, %r1118;
	fma.rn.f32 	%f1762, %f1760, %f1761, %f1218;
	shfl.sync.idx.b32	%r1119|%p511, %r6805, %r729, 31, -1;
	mov.b32 	%f1763, %r1119;
	fma.rn.f32 	%f1764, %f1760, %f1763, %f1220;
	shfl.sync.idx.b32	%r1120|%p512, %r6806, %r729, 31, -1;
	mov.b32 	%f1765, %r1120;
	fma.rn.f32 	%f1766, %f1760, %f1765, %f1222;
	shfl.sync.idx.b32	%r1121|%p513, %r6807, %r729, 31, -1;
	mov.b32 	%f1767, %r1121;
	fma.rn.f32 	%f1768, %f1760, %f1767, %f1224;
	shfl.sync.idx.b32	%r1122|%p514, %r6808, %r729, 31, -1;
	mov.b32 	%f1769, %r1122;
	fma.rn.f32 	%f1770, %f1760, %f1769, %f1226;
	shfl.sync.idx.b32	%r1123|%p515, %r6809, %r729, 31, -1;
	mov.b32 	%f1771, %r1123;
	fma.rn.f32 	%f1772, %f1760, %f1771, %f1228;
	shfl.sync.idx.b32	%r1124|%p516, %r6810, %r729, 31, -1;
	mov.b32 	%f1773, %r1124;
	fma.rn.f32 	%f1774, %f1760, %f1773, %f1230;
	shfl.sync.idx.b32	%r1125|%p517, %r6811, %r729, 31, -1;
	mov.b32 	%f1775, %r1125;
	fma.rn.f32 	%f1776, %f1760, %f1775, %f1232;
	shfl.sync.idx.b32	%r1126|%p518, %r6784, 1, 31, -1;
	mov.b32 	%f1777, %r1126;
	shfl.sync.idx.b32	%r1127|%p519, %r6804, %r729, 31, -1;
	mov.b32 	%f1778, %r1127;
	fma.rn.f32 	%f1779, %f1777, %f1778, %f1235;
	shfl.sync.idx.b32	%r1128|%p520, %r6805, %r729, 31, -1;
	mov.b32 	%f1780, %r1128;
	fma.rn.f32 	%f1781, %f1777, %f1780, %f1237;
	shfl.sync.idx.b32	%r1129|%p521, %r6806, %r729, 31, -1;
	mov.b32 	%f1782, %r1129;
	fma.rn.f32 	%f1783, %f1777, %f1782, %f1239;
	shfl.sync.idx.b32	%r1130|%p522, %r6807, %r729, 31, -1;
	mov.b32 	%f1784, %r1130;
	fma.rn.f32 	%f1785, %f1777, %f1784, %f1241;
	shfl.sync.idx.b32	%r1131|%p523, %r6808, %r729, 31, -1;
	mov.b32 	%f1786, %r1131;
	fma.rn.f32 	%f1787, %f1777, %f1786, %f1243;
	shfl.sync.idx.b32	%r1132|%p524, %r6809, %r729, 31, -1;
	mov.b32 	%f1788, %r1132;
	fma.rn.f32 	%f1789, %f1777, %f1788, %f1245;
	shfl.sync.idx.b32	%r1133|%p525, %r6810, %r729, 31, -1;
	mov.b32 	%f1790, %r1133;
	fma.rn.f32 	%f1791, %f1777, %f1790, %f1247;
	shfl.sync.idx.b32	%r1134|%p526, %r6811, %r729, 31, -1;
	mov.b32 	%f1792, %r1134;
	fma.rn.f32 	%f1793, %f1777, %f1792, %f1249;
	shfl.sync.idx.b32	%r1135|%p527, %r6785, 1, 31, -1;
	mov.b32 	%f1794, %r1135;
	shfl.sync.idx.b32	%r1136|%p528, %r6804, %r729, 31, -1;
	mov.b32 	%f1795, %r1136;
	fma.rn.f32 	%f1796, %f1794, %f1795, %f1252;
	shfl.sync.idx.b32	%r1137|%p529, %r6805, %r729, 31, -1;
	mov.b32 	%f1797, %r1137;
	fma.rn.f32 	%f1798, %f1794, %f1797, %f1254;
	shfl.sync.idx.b32	%r1138|%p530, %r6806, %r729, 31, -1;
	mov.b32 	%f1799, %r1138;
	fma.rn.f32 	%f1800, %f1794, %f1799, %f1256;
	shfl.sync.idx.b32	%r1139|%p531, %r6807, %r729, 31, -1;
	mov.b32 	%f1801, %r1139;
	fma.rn.f32 	%f1802, %f1794, %f1801, %f1258;
	shfl.sync.idx.b32	%r1140|%p532, %r6808, %r729, 31, -1;
	mov.b32 	%f1803, %r1140;
	fma.rn.f32 	%f1804, %f1794, %f1803, %f1260;
	shfl.sync.idx.b32	%r1141|%p533, %r6809, %r729, 31, -1;
	mov.b32 	%f1805, %r1141;
	fma.rn.f32 	%f1806, %f1794, %f1805, %f1262;
	shfl.sync.idx.b32	%r1142|%p534, %r6810, %r729, 31, -1;
	mov.b32 	%f1807, %r1142;
	fma.rn.f32 	%f1808, %f1794, %f1807, %f1264;
	shfl.sync.idx.b32	%r1143|%p535, %r6811, %r729, 31, -1;
	mov.b32 	%f1809, %r1143;
	fma.rn.f32 	%f1810, %f1794, %f1809, %f1266;
	shfl.sync.idx.b32	%r1144|%p536, %r6786, 1, 31, -1;
	mov.b32 	%f1811, %r1144;
	shfl.sync.idx.b32	%r1145|%p537, %r6804, %r729, 31, -1;
	mov.b32 	%f1812, %r1145;
	fma.rn.f32 	%f1813, %f1811, %f1812, %f1269;
	shfl.sync.idx.b32	%r1146|%p538, %r6805, %r729, 31, -1;
	mov.b32 	%f1814, %r1146;
	fma.rn.f32 	%f1815, %f1811, %f1814, %f1271;
	shfl.sync.idx.b32	%r1147|%p539, %r6806, %r729, 31, -1;
	mov.b32 	%f1816, %r1147;
	fma.rn.f32 	%f1817, %f1811, %f1816, %f1273;
	shfl.sync.idx.b32	%r1148|%p540, %r6807, %r729, 31, -1;
	mov.b32 	%f1818, %r1148;
	fma.rn.f32 	%f1819, %f1811, %f1818, %f1275;
	shfl.sync.idx.b32	%r1149|%p541, %r6808, %r729, 31, -1;
	mov.b32 	%f1820, %r1149;
	fma.rn.f32 	%f1821, %f1811, %f1820, %f1277;
	shfl.sync.idx.b32	%r1150|%p542, %r6809, %r729, 31, -1;
	mov.b32 	%f1822, %r1150;
	fma.rn.f32 	%f1823, %f1811, %f1822, %f1279;
	shfl.sync.idx.b32	%r1151|%p543, %r6810, %r729, 31, -1;
	mov.b32 	%f1824, %r1151;
	fma.rn.f32 	%f1825, %f1811, %f1824, %f1281;
	shfl.sync.idx.b32	%r1152|%p544, %r6811, %r729, 31, -1;
	mov.b32 	%f1826, %r1152;
	fma.rn.f32 	%f1827, %f1811, %f1826, %f1283;
	shfl.sync.idx.b32	%r1153|%p545, %r6787, 1, 31, -1;
	mov.b32 	%f1828, %r1153;
	shfl.sync.idx.b32	%r1154|%p546, %r6804, %r729, 31, -1;
	mov.b32 	%f1829, %r1154;
	fma.rn.f32 	%f1830, %f1828, %f1829, %f1286;
	shfl.sync.idx.b32	%r1155|%p547, %r6805, %r729, 31, -1;
	mov.b32 	%f1831, %r1155;
	fma.rn.f32 	%f1832, %f1828, %f1831, %f1288;
	shfl.sync.idx.b32	%r1156|%p548, %r6806, %r729, 31, -1;
	mov.b32 	%f1833, %r1156;
	fma.rn.f32 	%f1834, %f1828, %f1833, %f1290;
	shfl.sync.idx.b32	%r1157|%p549, %r6807, %r729, 31, -1;
	mov.b32 	%f1835, %r1157;
	fma.rn.f32 	%f1836, %f1828, %f1835, %f1292;
	shfl.sync.idx.b32	%r1158|%p550, %r6808, %r729, 31, -1;
	mov.b32 	%f1837, %r1158;
	fma.rn.f32 	%f1838, %f1828, %f1837, %f1294;
	shfl.sync.idx.b32	%r1159|%p551, %r6809, %r729, 31, -1;
	mov.b32 	%f1839, %r1159;
	fma.rn.f32 	%f1840, %f1828, %f1839, %f1296;
	shfl.sync.idx.b32	%r1160|%p552, %r6810, %r729, 31, -1;
	mov.b32 	%f1841, %r1160;
	fma.rn.f32 	%f1842, %f1828, %f1841, %f1298;
	shfl.sync.idx.b32	%r1161|%p553, %r6811, %r729, 31, -1;
	mov.b32 	%f1843, %r1161;
	fma.rn.f32 	%f1844, %f1828, %f1843, %f1300;
	shfl.sync.idx.b32	%r1162|%p554, %r6788, 1, 31, -1;
	mov.b32 	%f1845, %r1162;
	shfl.sync.idx.b32	%r1163|%p555, %r6804, %r729, 31, -1;
	mov.b32 	%f1846, %r1163;
	fma.rn.f32 	%f1847, %f1845, %f1846, %f1303;
	shfl.sync.idx.b32	%r1164|%p556, %r6805, %r729, 31, -1;
	mov.b32 	%f1848, %r1164;
	fma.rn.f32 	%f1849, %f1845, %f1848, %f1305;
	shfl.sync.idx.b32	%r1165|%p557, %r6806, %r729, 31, -1;
	mov.b32 	%f1850, %r1165;
	fma.rn.f32 	%f1851, %f1845, %f1850, %f1307;
	shfl.sync.idx.b32	%r1166|%p558, %r6807, %r729, 31, -1;
	mov.b32 	%f1852, %r1166;
	fma.rn.f32 	%f1853, %f1845, %f1852, %f1309;
	shfl.sync.idx.b32	%r1167|%p559, %r6808, %r729, 31, -1;
	mov.b32 	%f1854, %r1167;
	fma.rn.f32 	%f1855, %f1845, %f1854, %f1311;
	shfl.sync.idx.b32	%r1168|%p560, %r6809, %r729, 31, -1;
	mov.b32 	%f1856, %r1168;
	fma.rn.f32 	%f1857, %f1845, %f1856, %f1313;
	shfl.sync.idx.b32	%r1169|%p561, %r6810, %r729, 31, -1;
	mov.b32 	%f1858, %r1169;
	fma.rn.f32 	%f1859, %f1845, %f1858, %f1315;
	shfl.sync.idx.b32	%r1170|%p562, %r6811, %r729, 31, -1;
	mov.b32 	%f1860, %r1170;
	fma.rn.f32 	%f1861, %f1845, %f1860, %f1317;
	shfl.sync.idx.b32	%r1171|%p563, %r6789, 1, 31, -1;
	mov.b32 	%f1862, %r1171;
	shfl.sync.idx.b32	%r1172|%p564, %r6804, %r729, 31, -1;
	mov.b32 	%f1863, %r1172;
	fma.rn.f32 	%f1864, %f1862, %f1863, %f1320;
	shfl.sync.idx.b32	%r1173|%p565, %r6805, %r729, 31, -1;
	mov.b32 	%f1865, %r1173;
	fma.rn.f32 	%f1866, %f1862, %f1865, %f1322;
	shfl.sync.idx.b32	%r1174|%p566, %r6806, %r729, 31, -1;
	mov.b32 	%f1867, %r1174;
	fma.rn.f32 	%f1868, %f1862, %f1867, %f1324;
	shfl.sync.idx.b32	%r1175|%p567, %r6807, %r729, 31, -1;
	mov.b32 	%f1869, %r1175;
	fma.rn.f32 	%f1870, %f1862, %f1869, %f1326;
	shfl.sync.idx.b32	%r1176|%p568, %r6808, %r729, 31, -1;
	mov.b32 	%f1871, %r1176;
	fma.rn.f32 	%f1872, %f1862, %f1871, %f1328;
	shfl.sync.idx.b32	%r1177|%p569, %r6809, %r729, 31, -1;
	mov.b32 	%f1873, %r1177;
	fma.rn.f32 	%f1874, %f1862, %f1873, %f1330;
	shfl.sync.idx.b32	%r1178|%p570, %r6810, %r729, 31, -1;
	mov.b32 	%f1875, %r1178;
	fma.rn.f32 	%f1876, %f1862, %f1875, %f1332;
	shfl.sync.idx.b32	%r1179|%p571, %r6811, %r729, 31, -1;
	mov.b32 	%f1877, %r1179;
	fma.rn.f32 	%f1878, %f1862, %f1877, %f1334;
	shfl.sync.idx.b32	%r1180|%p572, %r6790, 1, 31, -1;
	mov.b32 	%f1879, %r1180;
	shfl.sync.idx.b32	%r1181|%p573, %r6804, %r729, 31, -1;
	mov.b32 	%f1880, %r1181;
	fma.rn.f32 	%f1881, %f1879, %f1880, %f1337;
	shfl.sync.idx.b32	%r1182|%p574, %r6805, %r729, 31, -1;
	mov.b32 	%f1882, %r1182;
	fma.rn.f32 	%f1883, %f1879, %f1882, %f1339;
	shfl.sync.idx.b32	%r1183|%p575, %r6806, %r729, 31, -1;
	mov.b32 	%f1884, %r1183;
	fma.rn.f32 	%f1885, %f1879, %f1884, %f1341;
	shfl.sync.idx.b32	%r1184|%p576, %r6807, %r729, 31, -1;
	mov.b32 	%f1886, %r1184;
	fma.rn.f32 	%f1887, %f1879, %f1886, %f1343;
	shfl.sync.idx.b32	%r1185|%p577, %r6808, %r729, 31, -1;
	mov.b32 	%f1888, %r1185;
	fma.rn.f32 	%f1889, %f1879, %f1888, %f1345;
	shfl.sync.idx.b32	%r1186|%p578, %r6809, %r729, 31, -1;
	mov.b32 	%f1890, %r1186;
	fma.rn.f32 	%f1891, %f1879, %f1890, %f1347;
	shfl.sync.idx.b32	%r1187|%p579, %r6810, %r729, 31, -1;
	mov.b32 	%f1892, %r1187;
	fma.rn.f32 	%f1893, %f1879, %f1892, %f1349;
	shfl.sync.idx.b32	%r1188|%p580, %r6811, %r729, 31, -1;
	mov.b32 	%f1894, %r1188;
	fma.rn.f32 	%f1895, %f1879, %f1894, %f1351;
	shfl.sync.idx.b32	%r1189|%p581, %r6791, 1, 31, -1;
	mov.b32 	%f1896, %r1189;
	shfl.sync.idx.b32	%r1190|%p582, %r6804, %r729, 31, -1;
	mov.b32 	%f1897, %r1190;
	fma.rn.f32 	%f1898, %f1896, %f1897, %f1354;
	shfl.sync.idx.b32	%r1191|%p583, %r6805, %r729, 31, -1;
	mov.b32 	%f1899, %r1191;
	fma.rn.f32 	%f1900, %f1896, %f1899, %f1356;
	shfl.sync.idx.b32	%r1192|%p584, %r6806, %r729, 31, -1;
	mov.b32 	%f1901, %r1192;
	fma.rn.f32 	%f1902, %f1896, %f1901, %f1358;
	shfl.sync.idx.b32	%r1193|%p585, %r6807, %r729, 31, -1;
	mov.b32 	%f1903, %r1193;
	fma.rn.f32 	%f1904, %f1896, %f1903, %f1360;
	shfl.sync.idx.b32	%r1194|%p586, %r6808, %r729, 31, -1;
	mov.b32 	%f1905, %r1194;
	fma.rn.f32 	%f1906, %f1896, %f1905, %f1362;
	shfl.sync.idx.b32	%r1195|%p587, %r6809, %r729, 31, -1;
	mov.b32 	%f1907, %r1195;
	fma.rn.f32 	%f1908, %f1896, %f1907, %f1364;
	shfl.sync.idx.b32	%r1196|%p588, %r6810, %r729, 31, -1;
	mov.b32 	%f1909, %r1196;
	fma.rn.f32 	%f1910, %f1896, %f1909, %f1366;
	shfl.sync.idx.b32	%r1197|%p589, %r6811, %r729, 31, -1;
	mov.b32 	%f1911, %r1197;
	fma.rn.f32 	%f1912, %f1896, %f1911, %f1368;
	shfl.sync.idx.b32	%r1198|%p590, %r6792, 1, 31, -1;
	mov.b32 	%f1913, %r1198;
	shfl.sync.idx.b32	%r1199|%p591, %r6804, %r729, 31, -1;
	mov.b32 	%f1914, %r1199;
	fma.rn.f32 	%f1915, %f1913, %f1914, %f1371;
	shfl.sync.idx.b32	%r1200|%p592, %r6805, %r729, 31, -1;
	mov.b32 	%f1916, %r1200;
	fma.rn.f32 	%f1917, %f1913, %f1916, %f1373;
	shfl.sync.idx.b32	%r1201|%p593, %r6806, %r729, 31, -1;
	mov.b32 	%f1918, %r1201;
	fma.rn.f32 	%f1919, %f1913, %f1918, %f1375;
	shfl.sync.idx.b32	%r1202|%p594, %r6807, %r729, 31, -1;
	mov.b32 	%f1920, %r1202;
	fma.rn.f32 	%f1921, %f1913, %f1920, %f1377;
	shfl.sync.idx.b32	%r1203|%p595, %r6808, %r729, 31, -1;
	mov.b32 	%f1922, %r1203;
	fma.rn.f32 	%f1923, %f1913, %f1922, %f1379;
	shfl.sync.idx.b32	%r1204|%p596, %r6809, %r729, 31, -1;
	mov.b32 	%f1924, %r1204;
	fma.rn.f32 	%f1925, %f1913, %f1924, %f1381;
	shfl.sync.idx.b32	%r1205|%p597, %r6810, %r729, 31, -1;
	mov.b32 	%f1926, %r1205;
	fma.rn.f32 	%f1927, %f1913, %f1926, %f1383;
	shfl.sync.idx.b32	%r1206|%p598, %r6811, %r729, 31, -1;
	mov.b32 	%f1928, %r1206;
	fma.rn.f32 	%f1929, %f1913, %f1928, %f1385;
	shfl.sync.idx.b32	%r1207|%p599, %r6793, 1, 31, -1;
	mov.b32 	%f1930, %r1207;
	shfl.sync.idx.b32	%r1208|%p600, %r6804, %r729, 31, -1;
	mov.b32 	%f1931, %r1208;
	fma.rn.f32 	%f1932, %f1930, %f1931, %f1388;
	shfl.sync.idx.b32	%r1209|%p601, %r6805, %r729, 31, -1;
	mov.b32 	%f1933, %r1209;
	fma.rn.f32 	%f1934, %f1930, %f1933, %f1390;
	shfl.sync.idx.b32	%r1210|%p602, %r6806, %r729, 31, -1;
	mov.b32 	%f1935, %r1210;
	fma.rn.f32 	%f1936, %f1930, %f1935, %f1392;
	shfl.sync.idx.b32	%r1211|%p603, %r6807, %r729, 31, -1;
	mov.b32 	%f1937, %r1211;
	fma.rn.f32 	%f1938, %f1930, %f1937, %f1394;
	shfl.sync.idx.b32	%r1212|%p604, %r6808, %r729, 31, -1;
	mov.b32 	%f1939, %r1212;
	fma.rn.f32 	%f1940, %f1930, %f1939, %f1396;
	shfl.sync.idx.b32	%r1213|%p605, %r6809, %r729, 31, -1;
	mov.b32 	%f1941, %r1213;
	fma.rn.f32 	%f1942, %f1930, %f1941, %f1398;
	shfl.sync.idx.b32	%r1214|%p606, %r6810, %r729, 31, -1;
	mov.b32 	%f1943, %r1214;
	fma.rn.f32 	%f1944, %f1930, %f1943, %f1400;
	shfl.sync.idx.b32	%r1215|%p607, %r6811, %r729, 31, -1;
	mov.b32 	%f1945, %r1215;
	fma.rn.f32 	%f1946, %f1930, %f1945, %f1402;
	shfl.sync.idx.b32	%r1216|%p608, %r6794, 1, 31, -1;
	mov.b32 	%f1947, %r1216;
	shfl.sync.idx.b32	%r1217|%p609, %r6804, %r729, 31, -1;
	mov.b32 	%f1948, %r1217;
	fma.rn.f32 	%f1949, %f1947, %f1948, %f1405;
	shfl.sync.idx.b32	%r1218|%p610, %r6805, %r729, 31, -1;
	mov.b32 	%f1950, %r1218;
	fma.rn.f32 	%f1951, %f1947, %f1950, %f1407;
	shfl.sync.idx.b32	%r1219|%p611, %r6806, %r729, 31, -1;
	mov.b32 	%f1952, %r1219;
	fma.rn.f32 	%f1953, %f1947, %f1952, %f1409;
	shfl.sync.idx.b32	%r1220|%p612, %r6807, %r729, 31, -1;
	mov.b32 	%f1954, %r1220;
	fma.rn.f32 	%f1955, %f1947, %f1954, %f1411;
	shfl.sync.idx.b32	%r1221|%p613, %r6808, %r729, 31, -1;
	mov.b32 	%f1956, %r1221;
	fma.rn.f32 	%f1957, %f1947, %f1956, %f1413;
	shfl.sync.idx.b32	%r1222|%p614, %r6809, %r729, 31, -1;
	mov.b32 	%f1958, %r1222;
	fma.rn.f32 	%f1959, %f1947, %f1958, %f1415;
	shfl.sync.idx.b32	%r1223|%p615, %r6810, %r729, 31, -1;
	mov.b32 	%f1960, %r1223;
	fma.rn.f32 	%f1961, %f1947, %f1960, %f1417;
	shfl.sync.idx.b32	%r1224|%p616, %r6811, %r729, 31, -1;
	mov.b32 	%f1962, %r1224;
	fma.rn.f32 	%f1963, %f1947, %f1962, %f1419;
	shfl.sync.idx.b32	%r1225|%p617, %r6795, 1, 31, -1;
	mov.b32 	%f1964, %r1225;
	shfl.sync.idx.b32	%r1226|%p618, %r6804, %r729, 31, -1;
	mov.b32 	%f1965, %r1226;
	fma.rn.f32 	%f1966, %f1964, %f1965, %f1422;
	shfl.sync.idx.b32	%r1227|%p619, %r6805, %r729, 31, -1;
	mov.b32 	%f1967, %r1227;
	fma.rn.f32 	%f1968, %f1964, %f1967, %f1424;
	shfl.sync.idx.b32	%r1228|%p620, %r6806, %r729, 31, -1;
	mov.b32 	%f1969, %r1228;
	fma.rn.f32 	%f1970, %f1964, %f1969, %f1426;
	shfl.sync.idx.b32	%r1229|%p621, %r6807, %r729, 31, -1;
	mov.b32 	%f1971, %r1229;
	fma.rn.f32 	%f1972, %f1964, %f1971, %f1428;
	shfl.sync.idx.b32	%r1230|%p622, %r6808, %r729, 31, -1;
	mov.b32 	%f1973, %r1230;
	fma.rn.f32 	%f1974, %f1964, %f1973, %f1430;
	shfl.sync.idx.b32	%r1231|%p623, %r6809, %r729, 31, -1;
	mov.b32 	%f1975, %r1231;
	fma.rn.f32 	%f1976, %f1964, %f1975, %f1432;
	shfl.sync.idx.b32	%r1232|%p624, %r6810, %r729, 31, -1;
	mov.b32 	%f1977, %r1232;
	fma.rn.f32 	%f1978, %f1964, %f1977, %f1434;
	shfl.sync.idx.b32	%r1233|%p625, %r6811, %r729, 31, -1;
	mov.b32 	%f1979, %r1233;
	fma.rn.f32 	%f1980, %f1964, %f1979, %f1436;
	shfl.sync.idx.b32	%r1234|%p626, %r6796, 1, 31, -1;
	mov.b32 	%f1981, %r1234;
	shfl.sync.idx.b32	%r1235|%p627, %r6804, %r729, 31, -1;
	mov.b32 	%f1982, %r1235;
	fma.rn.f32 	%f1983, %f1981, %f1982, %f1439;
	shfl.sync.idx.b32	%r1236|%p628, %r6805, %r729, 31, -1;
	mov.b32 	%f1984, %r1236;
	fma.rn.f32 	%f1985, %f1981, %f1984, %f1441;
	shfl.sync.idx.b32	%r1237|%p629, %r6806, %r729, 31, -1;
	mov.b32 	%f1986, %r1237;
	fma.rn.f32 	%f1987, %f1981, %f1986, %f1443;
	shfl.sync.idx.b32	%r1238|%p630, %r6807, %r729, 31, -1;
	mov.b32 	%f1988, %r1238;
	fma.rn.f32 	%f1989, %f1981, %f1988, %f1445;
	shfl.sync.idx.b32	%r1239|%p631, %r6808, %r729, 31, -1;
	mov.b32 	%f1990, %r1239;
	fma.rn.f32 	%f1991, %f1981, %f1990, %f1447;
	shfl.sync.idx.b32	%r1240|%p632, %r6809, %r729, 31, -1;
	mov.b32 	%f1992, %r1240;
	fma.rn.f32 	%f1993, %f1981, %f1992, %f1449;
	shfl.sync.idx.b32	%r1241|%p633, %r6810, %r729, 31, -1;
	mov.b32 	%f1994, %r1241;
	fma.rn.f32 	%f1995, %f1981, %f1994, %f1451;
	shfl.sync.idx.b32	%r1242|%p634, %r6811, %r729, 31, -1;
	mov.b32 	%f1996, %r1242;
	fma.rn.f32 	%f1997, %f1981, %f1996, %f1453;
	shfl.sync.idx.b32	%r1243|%p635, %r6797, 1, 31, -1;
	mov.b32 	%f1998, %r1243;
	shfl.sync.idx.b32	%r1244|%p636, %r6804, %r729, 31, -1;
	mov.b32 	%f1999, %r1244;
	fma.rn.f32 	%f2000, %f1998, %f1999, %f1456;
	shfl.sync.idx.b32	%r1245|%p637, %r6805, %r729, 31, -1;
	mov.b32 	%f2001, %r1245;
	fma.rn.f32 	%f2002, %f1998, %f2001, %f1458;
	shfl.sync.idx.b32	%r1246|%p638, %r6806, %r729, 31, -1;
	mov.b32 	%f2003, %r1246;
	fma.rn.f32 	%f2004, %f1998, %f2003, %f1460;
	shfl.sync.idx.b32	%r1247|%p639, %r6807, %r729, 31, -1;
	mov.b32 	%f2005, %r1247;
	fma.rn.f32 	%f2006, %f1998, %f2005, %f1462;
	shfl.sync.idx.b32	%r1248|%p640, %r6808, %r729, 31, -1;
	mov.b32 	%f2007, %r1248;
	fma.rn.f32 	%f2008, %f1998, %f2007, %f1464;
	shfl.sync.idx.b32	%r1249|%p641, %r6809, %r729, 31, -1;
	mov.b32 	%f2009, %r1249;
	fma.rn.f32 	%f2010, %f1998, %f2009, %f1466;
	shfl.sync.idx.b32	%r1250|%p642, %r6810, %r729, 31, -1;
	mov.b32 	%f2011, %r1250;
	fma.rn.f32 	%f2012, %f1998, %f2011, %f1468;
	shfl.sync.idx.b32	%r1251|%p643, %r6811, %r729, 31, -1;
	mov.b32 	%f2013, %r1251;
	fma.rn.f32 	%f2014, %f1998, %f2013, %f1470;
	shfl.sync.idx.b32	%r1252|%p644, %r6798, 1, 31, -1;
	mov.b32 	%f2015, %r1252;
	shfl.sync.idx.b32	%r1253|%p645, %r6804, %r729, 31, -1;
	mov.b32 	%f2016, %r1253;
	fma.rn.f32 	%f2017, %f2015, %f2016, %f1473;
	shfl.sync.idx.b32	%r1254|%p646, %r6805, %r729, 31, -1;
	mov.b32 	%f2018, %r1254;
	fma.rn.f32 	%f2019, %f2015, %f2018, %f1475;
	shfl.sync.idx.b32	%r1255|%p647, %r6806, %r729, 31, -1;
	mov.b32 	%f2020, %r1255;
	fma.rn.f32 	%f2021, %f2015, %f2020, %f1477;
	shfl.sync.idx.b32	%r1256|%p648, %r6807, %r729, 31, -1;
	mov.b32 	%f2022, %r1256;
	fma.rn.f32 	%f2023, %f2015, %f2022, %f1479;
	shfl.sync.idx.b32	%r1257|%p649, %r6808, %r729, 31, -1;
	mov.b32 	%f2024, %r1257;
	fma.rn.f32 	%f2025, %f2015, %f2024, %f1481;
	shfl.sync.idx.b32	%r1258|%p650, %r6809, %r729, 31, -1;
	mov.b32 	%f2026, %r1258;
	fma.rn.f32 	%f2027, %f2015, %f2026, %f1483;
	shfl.sync.idx.b32	%r1259|%p651, %r6810, %r729, 31, -1;
	mov.b32 	%f2028, %r1259;
	fma.rn.f32 	%f2029, %f2015, %f2028, %f1485;
	shfl.sync.idx.b32	%r1260|%p652, %r6811, %r729, 31, -1;
	mov.b32 	%f2030, %r1260;
	fma.rn.f32 	%f2031, %f2015, %f2030, %f1487;
	shfl.sync.idx.b32	%r1261|%p653, %r6799, 1, 31, -1;
	mov.b32 	%f2032, %r1261;
	shfl.sync.idx.b32	%r1262|%p654, %r6804, %r729, 31, -1;
	mov.b32 	%f2033, %r1262;
	fma.rn.f32 	%f2034, %f2032, %f2033, %f1490;
	shfl.sync.idx.b32	%r1263|%p655, %r6805, %r729, 31, -1;
	mov.b32 	%f2035, %r1263;
	fma.rn.f32 	%f2036, %f2032, %f2035, %f1492;
	shfl.sync.idx.b32	%r1264|%p656, %r6806, %r729, 31, -1;
	mov.b32 	%f2037, %r1264;
	fma.rn.f32 	%f2038, %f2032, %f2037, %f1494;
	shfl.sync.idx.b32	%r1265|%p657, %r6807, %r729, 31, -1;
	mov.b32 	%f2039, %r1265;
	fma.rn.f32 	%f2040, %f2032, %f2039, %f1496;
	shfl.sync.idx.b32	%r1266|%p658, %r6808, %r729, 31, -1;
	mov.b32 	%f2041, %r1266;
	fma.rn.f32 	%f2042, %f2032, %f2041, %f1498;
	shfl.sync.idx.b32	%r1267|%p659, %r6809, %r729, 31, -1;
	mov.b32 	%f2043, %r1267;
	fma.rn.f32 	%f2044, %f2032, %f2043, %f1500;
	shfl.sync.idx.b32	%r1268|%p660, %r6810, %r729, 31, -1;
	mov.b32 	%f2045, %r1268;
	fma.rn.f32 	%f2046, %f2032, %f2045, %f1502;
	shfl.sync.idx.b32	%r1269|%p661, %r6811, %r729, 31, -1;
	mov.b32 	%f2047, %r1269;
	fma.rn.f32 	%f2048, %f2032, %f2047, %f1504;
	shfl.sync.idx.b32	%r1270|%p662, %r6800, 1, 31, -1;
	mov.b32 	%f2049, %r1270;
	shfl.sync.idx.b32	%r1271|%p663, %r6804, %r729, 31, -1;
	mov.b32 	%f2050, %r1271;
	fma.rn.f32 	%f2051, %f2049, %f2050, %f1507;
	shfl.sync.idx.b32	%r1272|%p664, %r6805, %r729, 31, -1;
	mov.b32 	%f2052, %r1272;
	fma.rn.f32 	%f2053, %f2049, %f2052, %f1509;
	shfl.sync.idx.b32	%r1273|%p665, %r6806, %r729, 31, -1;
	mov.b32 	%f2054, %r1273;
	fma.rn.f32 	%f2055, %f2049, %f2054, %f1511;
	shfl.sync.idx.b32	%r1274|%p666, %r6807, %r729, 31, -1;
	mov.b32 	%f2056, %r1274;
	fma.rn.f32 	%f2057, %f2049, %f2056, %f1513;
	shfl.sync.idx.b32	%r1275|%p667, %r6808, %r729, 31, -1;
	mov.b32 	%f2058, %r1275;
	fma.rn.f32 	%f2059, %f2049, %f2058, %f1515;
	shfl.sync.idx.b32	%r1276|%p668, %r6809, %r729, 31, -1;
	mov.b32 	%f2060, %r1276;
	fma.rn.f32 	%f2061, %f2049, %f2060, %f1517;
	shfl.sync.idx.b32	%r1277|%p669, %r6810, %r729, 31, -1;
	mov.b32 	%f2062, %r1277;
	fma.rn.f32 	%f2063, %f2049, %f2062, %f1519;
	shfl.sync.idx.b32	%r1278|%p670, %r6811, %r729, 31, -1;
	mov.b32 	%f2064, %r1278;
	fma.rn.f32 	%f2065, %f2049, %f2064, %f1521;
	shfl.sync.idx.b32	%r1279|%p671, %r6801, 1, 31, -1;
	mov.b32 	%f2066, %r1279;
	shfl.sync.idx.b32	%r1280|%p672, %r6804, %r729, 31, -1;
	mov.b32 	%f2067, %r1280;
	fma.rn.f32 	%f2068, %f2066, %f2067, %f1524;
	shfl.sync.idx.b32	%r1281|%p673, %r6805, %r729, 31, -1;
	mov.b32 	%f2069, %r1281;
	fma.rn.f32 	%f2070, %f2066, %f2069, %f1526;
	shfl.sync.idx.b32	%r1282|%p674, %r6806, %r729, 31, -1;
	mov.b32 	%f2071, %r1282;
	fma.rn.f32 	%f2072, %f2066, %f2071, %f1528;
	shfl.sync.idx.b32	%r1283|%p675, %r6807, %r729, 31, -1;
	mov.b32 	%f2073, %r1283;
	fma.rn.f32 	%f2074, %f2066, %f2073, %f1530;
	shfl.sync.idx.b32	%r1284|%p676, %r6808, %r729, 31, -1;
	mov.b32 	%f2075, %r1284;
	fma.rn.f32 	%f2076, %f2066, %f2075, %f1532;
	shfl.sync.idx.b32	%r1285|%p677, %r6809, %r729, 31, -1;
	mov.b32 	%f2077, %r1285;
	fma.rn.f32 	%f2078, %f2066, %f2077, %f1534;
	shfl.sync.idx.b32	%r1286|%p678, %r6810, %r729, 31, -1;
	mov.b32 	%f2079, %r1286;
	fma.rn.f32 	%f2080, %f2066, %f2079, %f1536;
	shfl.sync.idx.b32	%r1287|%p679, %r6811, %r729, 31, -1;
	mov.b32 	%f2081, %r1287;
	fma.rn.f32 	%f2082, %f2066, %f2081, %f1538;
	shfl.sync.idx.b32	%r1288|%p680, %r6802, 1, 31, -1;
	mov.b32 	%f2083, %r1288;
	shfl.sync.idx.b32	%r1289|%p681, %r6804, %r729, 31, -1;
	mov.b32 	%f2084, %r1289;
	fma.rn.f32 	%f2085, %f2083, %f2084, %f1541;
	shfl.sync.idx.b32	%r1290|%p682, %r6805, %r729, 31, -1;
	mov.b32 	%f2086, %r1290;
	fma.rn.f32 	%f2087, %f2083, %f2086, %f1543;
	shfl.sync.idx.b32	%r1291|%p683, %r6806, %r729, 31, -1;
	mov.b32 	%f2088, %r1291;
	fma.rn.f32 	%f2089, %f2083, %f2088, %f1545;
	shfl.sync.idx.b32	%r1292|%p684, %r6807, %r729, 31, -1;
	mov.b32 	%f2090, %r1292;
	fma.rn.f32 	%f2091, %f2083, %f2090, %f1547;
	shfl.sync.idx.b32	%r1293|%p685, %r6808, %r729, 31, -1;
	mov.b32 	%f2092, %r1293;
	fma.rn.f32 	%f2093, %f2083, %f2092, %f1549;
	shfl.sync.idx.b32	%r1294|%p686, %r6809, %r729, 31, -1;
	mov.b32 	%f2094, %r1294;
	fma.rn.f32 	%f2095, %f2083, %f2094, %f1551;
	shfl.sync.idx.b32	%r1295|%p687, %r6810, %r729, 31, -1;
	mov.b32 	%f2096, %r1295;
	fma.rn.f32 	%f2097, %f2083, %f2096, %f1553;
	shfl.sync.idx.b32	%r1296|%p688, %r6811, %r729, 31, -1;
	mov.b32 	%f2098, %r1296;
	fma.rn.f32 	%f2099, %f2083, %f2098, %f1555;
	shfl.sync.idx.b32	%r1297|%p689, %r6803, 1, 31, -1;
	mov.b32 	%f2100, %r1297;
	shfl.sync.idx.b32	%r1298|%p690, %r6804, %r729, 31, -1;
	mov.b32 	%f2101, %r1298;
	fma.rn.f32 	%f2102, %f2100, %f2101, %f1558;
	shfl.sync.idx.b32	%r1299|%p691, %r6805, %r729, 31, -1;
	mov.b32 	%f2103, %r1299;
	fma.rn.f32 	%f2104, %f2100, %f2103, %f1560;
	shfl.sync.idx.b32	%r1300|%p692, %r6806, %r729, 31, -1;
	mov.b32 	%f2105, %r1300;
	fma.rn.f32 	%f2106, %f2100, %f2105, %f1562;
	shfl.sync.idx.b32	%r1301|%p693, %r6807, %r729, 31, -1;
	mov.b32 	%f2107, %r1301;
	fma.rn.f32 	%f2108, %f2100, %f2107, %f1564;
	shfl.sync.idx.b32	%r1302|%p694, %r6808, %r729, 31, -1;
	mov.b32 	%f2109, %r1302;
	fma.rn.f32 	%f2110, %f2100, %f2109, %f1566;
	shfl.sync.idx.b32	%r1303|%p695, %r6809, %r729, 31, -1;
	mov.b32 	%f2111, %r1303;
	fma.rn.f32 	%f2112, %f2100, %f2111, %f1568;
	shfl.sync.idx.b32	%r1304|%p696, %r6810, %r729, 31, -1;
	mov.b32 	%f2113, %r1304;
	fma.rn.f32 	%f2114, %f2100, %f2113, %f1570;
	shfl.sync.idx.b32	%r1305|%p697, %r6811, %r729, 31, -1;
	mov.b32 	%f2115, %r1305;
	fma.rn.f32 	%f2116, %f2100, %f2115, %f1572;
	shfl.sync.idx.b32	%r1306|%p698, %r6772, 2, 31, -1;
	mov.b32 	%f2117, %r1306;
	shfl.sync.idx.b32	%r1307|%p699, %r6804, %r729, 31, -1;
	mov.b32 	%f2118, %r1307;
	fma.rn.f32 	%f2119, %f2117, %f2118, %f1575;
	shfl.sync.idx.b32	%r1308|%p700, %r6805, %r729, 31, -1;
	mov.b32 	%f2120, %r1308;
	fma.rn.f32 	%f2121, %f2117, %f2120, %f1577;
	shfl.sync.idx.b32	%r1309|%p701, %r6806, %r729, 31, -1;
	mov.b32 	%f2122, %r1309;
	fma.rn.f32 	%f2123, %f2117, %f2122, %f1579;
	shfl.sync.idx.b32	%r1310|%p702, %r6807, %r729, 31, -1;
	mov.b32 	%f2124, %r1310;
	fma.rn.f32 	%f2125, %f2117, %f2124, %f1581;
	shfl.sync.idx.b32	%r1311|%p703, %r6808, %r729, 31, -1;
	mov.b32 	%f2126, %r1311;
	fma.rn.f32 	%f2127, %f2117, %f2126, %f1583;
	shfl.sync.idx.b32	%r1312|%p704, %r6809, %r729, 31, -1;
	mov.b32 	%f2128, %r1312;
	fma.rn.f32 	%f2129, %f2117, %f2128, %f1585;
	shfl.sync.idx.b32	%r1313|%p705, %r6810, %r729, 31, -1;
	mov.b32 	%f2130, %r1313;
	fma.rn.f32 	%f2131, %f2117, %f2130, %f1587;
	shfl.sync.idx.b32	%r1314|%p706, %r6811, %r729, 31, -1;
	mov.b32 	%f2132, %r1314;
	fma.rn.f32 	%f2133, %f2117, %f2132, %f1589;
	shfl.sync.idx.b32	%r1315|%p707, %r6773, 2, 31, -1;
	mov.b32 	%f2134, %r1315;
	shfl.sync.idx.b32	%r1316|%p708, %r6804, %r729, 31, -1;
	mov.b32 	%f2135, %r1316;
	fma.rn.f32 	%f2136, %f2134, %f2135, %f1592;
	shfl.sync.idx.b32	%r1317|%p709, %r6805, %r729, 31, -1;
	mov.b32 	%f2137, %r1317;
	fma.rn.f32 	%f2138, %f2134, %f2137, %f1594;
	shfl.sync.idx.b32	%r1318|%p710, %r6806, %r729, 31, -1;
	mov.b32 	%f2139, %r1318;
	fma.rn.f32 	%f2140, %f2134, %f2139, %f1596;
	shfl.sync.idx.b32	%r1319|%p711, %r6807, %r729, 31, -1;
	mov.b32 	%f2141, %r1319;
	fma.rn.f32 	%f2142, %f2134, %f2141, %f1598;
	shfl.sync.idx.b32	%r1320|%p712, %r6808, %r729, 31, -1;
	mov.b32 	%f2143, %r1320;
	fma.rn.f32 	%f2144, %f2134, %f2143, %f1600;
	shfl.sync.idx.b32	%r1321|%p713, %r6809, %r729, 31, -1;
	mov.b32 	%f2145, %r1321;
	fma.rn.f32 	%f2146, %f2134, %f2145, %f1602;
	shfl.sync.idx.b32	%r1322|%p714, %r6810, %r729, 31, -1;
	mov.b32 	%f2147, %r1322;
	fma.rn.f32 	%f2148, %f2134, %f2147, %f1604;
	shfl.sync.idx.b32	%r1323|%p715, %r6811, %r729, 31, -1;
	mov.b32 	%f2149, %r1323;
	fma.rn.f32 	%f2150, %f2134, %f2149, %f1606;
	shfl.sync.idx.b32	%r1324|%p716, %r6774, 2, 31, -1;
	mov.b32 	%f2151, %r1324;
	shfl.sync.idx.b32	%r1325|%p717, %r6804, %r729, 31, -1;
	mov.b32 	%f2152, %r1325;
	fma.rn.f32 	%f2153, %f2151, %f2152, %f1609;
	shfl.sync.idx.b32	%r1326|%p718, %r6805, %r729, 31, -1;
	mov.b32 	%f2154, %r1326;
	fma.rn.f32 	%f2155, %f2151, %f2154, %f1611;
	shfl.sync.idx.b32	%r1327|%p719, %r6806, %r729, 31, -1;
	mov.b32 	%f2156, %r1327;
	fma.rn.f32 	%f2157, %f2151, %f2156, %f1613;
	shfl.sync.idx.b32	%r1328|%p720, %r6807, %r729, 31, -1;
	mov.b32 	%f2158, %r1328;
	fma.rn.f32 	%f2159, %f2151, %f2158, %f1615;
	shfl.sync.idx.b32	%r1329|%p721, %r6808, %r729, 31, -1;
	mov.b32 	%f2160, %r1329;
	fma.rn.f32 	%f2161, %f2151, %f2160, %f1617;
	shfl.sync.idx.b32	%r1330|%p722, %r6809, %r729, 31, -1;
	mov.b32 	%f2162, %r1330;
	fma.rn.f32 	%f2163, %f2151, %f2162, %f1619;
	shfl.sync.idx.b32	%r1331|%p723, %r6810, %r729, 31, -1;
	mov.b32 	%f2164, %r1331;
	fma.rn.f32 	%f2165, %f2151, %f2164, %f1621;
	shfl.sync.idx.b32	%r1332|%p724, %r6811, %r729, 31, -1;
	mov.b32 	%f2166, %r1332;
	fma.rn.f32 	%f2167, %f2151, %f2166, %f1623;
	shfl.sync.idx.b32	%r1333|%p725, %r6775, 2, 31, -1;
	mov.b32 	%f2168, %r1333;
	shfl.sync.idx.b32	%r1334|%p726, %r6804, %r729, 31, -1;
	mov.b32 	%f2169, %r1334;
	fma.rn.f32 	%f2170, %f2168, %f2169, %f1626;
	shfl.sync.idx.b32	%r1335|%p727, %r6805, %r729, 31, -1;
	mov.b32 	%f2171, %r1335;
	fma.rn.f32 	%f2172, %f2168, %f2171, %f1628;
	shfl.sync.idx.b32	%r1336|%p728, %r6806, %r729, 31, -1;
	mov.b32 	%f2173, %r1336;
	fma.rn.f32 	%f2174, %f2168, %f2173, %f1630;
	shfl.sync.idx.b32	%r1337|%p729, %r6807, %r729, 31, -1;
	mov.b32 	%f2175, %r1337;
	fma.rn.f32 	%f2176, %f2168, %f2175, %f1632;
	shfl.sync.idx.b32	%r1338|%p730, %r6808, %r729, 31, -1;
	mov.b32 	%f2177, %r1338;
	fma.rn.f32 	%f2178, %f2168, %f2177, %f1634;
	shfl.sync.idx.b32	%r1339|%p731, %r6809, %r729, 31, -1;
	mov.b32 	%f2179, %r1339;
	fma.rn.f32 	%f2180, %f2168, %f2179, %f1636;
	shfl.sync.idx.b32	%r1340|%p732, %r6810, %r729, 31, -1;
	mov.b32 	%f2181, %r1340;
	fma.rn.f32 	%f2182, %f2168, %f2181, %f1638;
	shfl.sync.idx.b32	%r1341|%p733, %r6811, %r729, 31, -1;
	mov.b32 	%f2183, %r1341;
	fma.rn.f32 	%f2184, %f2168, %f2183, %f1640;
	shfl.sync.idx.b32	%r1342|%p734, %r6776, 2, 31, -1;
	mov.b32 	%f2185, %r1342;
	shfl.sync.idx.b32	%r1343|%p735, %r6804, %r729, 31, -1;
	mov.b32 	%f2186, %r1343;
	fma.rn.f32 	%f2187, %f2185, %f2186, %f1643;
	shfl.sync.idx.b32	%r1344|%p736, %r6805, %r729, 31, -1;
	mov.b32 	%f2188, %r1344;
	fma.rn.f32 	%f2189, %f2185, %f2188, %f1645;
	shfl.sync.idx.b32	%r1345|%p737, %r6806, %r729, 31, -1;
	mov.b32 	%f2190, %r1345;
	fma.rn.f32 	%f2191, %f2185, %f2190, %f1647;
	shfl.sync.idx.b32	%r1346|%p738, %r6807, %r729, 31, -1;
	mov.b32 	%f2192, %r1346;
	fma.rn.f32 	%f2193, %f2185, %f2192, %f1649;
	shfl.sync.idx.b32	%r1347|%p739, %r6808, %r729, 31, -1;
	mov.b32 	%f2194, %r1347;
	fma.rn.f32 	%f2195, %f2185, %f2194, %f1651;
	shfl.sync.idx.b32	%r1348|%p740, %r6809, %r729, 31, -1;
	mov.b32 	%f2196, %r1348;
	fma.rn.f32 	%f2197, %f2185, %f2196, %f1653;
	shfl.sync.idx.b32	%r1349|%p741, %r6810, %r729, 31, -1;
	mov.b32 	%f2198, %r1349;
	fma.rn.f32 	%f2199, %f2185, %f2198, %f1655;
	shfl.sync.idx.b32	%r1350|%p742, %r6811, %r729, 31, -1;
	mov.b32 	%f2200, %r1350;
	fma.rn.f32 	%f2201, %f2185, %f2200, %f1657;
	shfl.sync.idx.b32	%r1351|%p743, %r6777, 2, 31, -1;
	mov.b32 	%f2202, %r1351;
	shfl.sync.idx.b32	%r1352|%p744, %r6804, %r729, 31, -1;
	mov.b32 	%f2203, %r1352;
	fma.rn.f32 	%f2204, %f2202, %f2203, %f1660;
	shfl.sync.idx.b32	%r1353|%p745, %r6805, %r729, 31, -1;
	mov.b32 	%f2205, %r1353;
	fma.rn.f32 	%f2206, %f2202, %f2205, %f1662;
	shfl.sync.idx.b32	%r1354|%p746, %r6806, %r729, 31, -1;
	mov.b32 	%f2207, %r1354;
	fma.rn.f32 	%f2208, %f2202, %f2207, %f1664;
	shfl.sync.idx.b32	%r1355|%p747, %r6807, %r729, 31, -1;
	mov.b32 	%f2209, %r1355;
	fma.rn.f32 	%f2210, %f2202, %f2209, %f1666;
	shfl.sync.idx.b32	%r1356|%p748, %r6808, %r729, 31, -1;
	mov.b32 	%f2211, %r1356;
	fma.rn.f32 	%f2212, %f2202, %f2211, %f1668;
	shfl.sync.idx.b32	%r1357|%p749, %r6809, %r729, 31, -1;
	mov.b32 	%f2213, %r1357;
	fma.rn.f32 	%f2214, %f2202, %f2213, %f1670;
	shfl.sync.idx.b32	%r1358|%p750, %r6810, %r729, 31, -1;
	mov.b32 	%f2215, %r1358;
	fma.rn.f32 	%f2216, %f2202, %f2215, %f1672;
	shfl.sync.idx.b32	%r1359|%p751, %r6811, %r729, 31, -1;
	mov.b32 	%f2217, %r1359;
	fma.rn.f32 	%f2218, %f2202, %f2217, %f1674;
	shfl.sync.idx.b32	%r1360|%p752, %r6778, 2, 31, -1;
	mov.b32 	%f2219, %r1360;
	shfl.sync.idx.b32	%r1361|%p753, %r6804, %r729, 31, -1;
	mov.b32 	%f2220, %r1361;
	fma.rn.f32 	%f2221, %f2219, %f2220, %f1677;
	shfl.sync.idx.b32	%r1362|%p754, %r6805, %r729, 31, -1;
	mov.b32 	%f2222, %r1362;
	fma.rn.f32 	%f2223, %f2219, %f2222, %f1679;
	shfl.sync.idx.b32	%r1363|%p755, %r6806, %r729, 31, -1;
	mov.b32 	%f2224, %r1363;
	fma.rn.f32 	%f2225, %f2219, %f2224, %f1681;
	shfl.sync.idx.b32	%r1364|%p756, %r6807, %r729, 31, -1;
	mov.b32 	%f2226, %r1364;
	fma.rn.f32 	%f2227, %f2219, %f2226, %f1683;
	shfl.sync.idx.b32	%r1365|%p757, %r6808, %r729, 31, -1;
	mov.b32 	%f2228, %r1365;
	fma.rn.f32 	%f2229, %f2219, %f2228, %f1685;
	shfl.sync.idx.b32	%r1366|%p758, %r6809, %r729, 31, -1;
	mov.b32 	%f2230, %r1366;
	fma.rn.f32 	%f2231, %f2219, %f2230, %f1687;
	shfl.sync.idx.b32	%r1367|%p759, %r6810, %r729, 31, -1;
	mov.b32 	%f2232, %r1367;
	fma.rn.f32 	%f2233, %f2219, %f2232, %f1689;
	shfl.sync.idx.b32	%r1368|%p760, %r6811, %r729, 31, -1;
	mov.b32 	%f2234, %r1368;
	fma.rn.f32 	%f2235, %f2219, %f2234, %f1691;
	shfl.sync.idx.b32	%r1369|%p761, %r6779, 2, 31, -1;
	mov.b32 	%f2236, %r1369;
	shfl.sync.idx.b32	%r1370|%p762, %r6804, %r729, 31, -1;
	mov.b32 	%f2237, %r1370;
	fma.rn.f32 	%f2238, %f2236, %f2237, %f1694;
	shfl.sync.idx.b32	%r1371|%p763, %r6805, %r729, 31, -1;
	mov.b32 	%f2239, %r1371;
	fma.rn.f32 	%f2240, %f2236, %f2239, %f1696;
	shfl.sync.idx.b32	%r1372|%p764, %r6806, %r729, 31, -1;
	mov.b32 	%f2241, %r1372;
	fma.rn.f32 	%f2242, %f2236, %f2241, %f1698;
	shfl.sync.idx.b32	%r1373|%p765, %r6807, %r729, 31, -1;
	mov.b32 	%f2243, %r1373;
	fma.rn.f32 	%f2244, %f2236, %f2243, %f1700;
	shfl.sync.idx.b32	%r1374|%p766, %r6808, %r729, 31, -1;
	mov.b32 	%f2245, %r1374;
	fma.rn.f32 	%f2246, %f2236, %f2245, %f1702;
	shfl.sync.idx.b32	%r1375|%p767, %r6809, %r729, 31, -1;
	mov.b32 	%f2247, %r1375;
	fma.rn.f32 	%f2248, %f2236, %f2247, %f1704;
	shfl.sync.idx.b32	%r1376|%p768, %r6810, %r729, 31, -1;
	mov.b32 	%f2249, %r1376;
	fma.rn.f32 	%f2250, %f2236, %f2249, %f1706;
	shfl.sync.idx.b32	%r1377|%p769, %r6811, %r729, 31, -1;
	mov.b32 	%f2251, %r1377;
	fma.rn.f32 	%f2252, %f2236, %f2251, %f1708;
	shfl.sync.idx.b32	%r1378|%p770, %r6780, 2, 31, -1;
	mov.b32 	%f2253, %r1378;
	shfl.sync.idx.b32	%r1379|%p771, %r6804, %r729, 31, -1;
	mov.b32 	%f2254, %r1379;
	fma.rn.f32 	%f2255, %f2253, %f2254, %f1711;
	shfl.sync.idx.b32	%r1380|%p772, %r6805, %r729, 31, -1;
	mov.b32 	%f2256, %r1380;
	fma.rn.f32 	%f2257, %f2253, %f2256, %f1713;
	shfl.sync.idx.b32	%r1381|%p773, %r6806, %r729, 31, -1;
	mov.b32 	%f2258, %r1381;
	fma.rn.f32 	%f2259, %f2253, %f2258, %f1715;
	shfl.sync.idx.b32	%r1382|%p774, %r6807, %r729, 31, -1;
	mov.b32 	%f2260, %r1382;
	fma.rn.f32 	%f2261, %f2253, %f2260, %f1717;
	shfl.sync.idx.b32	%r1383|%p775, %r6808, %r729, 31, -1;
	mov.b32 	%f2262, %r1383;
	fma.rn.f32 	%f2263, %f2253, %f2262, %f1719;
	shfl.sync.idx.b32	%r1384|%p776, %r6809, %r729, 31, -1;
	mov.b32 	%f2264, %r1384;
	fma.rn.f32 	%f2265, %f2253, %f2264, %f1721;
	shfl.sync.idx.b32	%r1385|%p777, %r6810, %r729, 31, -1;
	mov.b32 	%f2266, %r1385;
	fma.rn.f32 	%f2267, %f2253, %f2266, %f1723;
	shfl.sync.idx.b32	%r1386|%p778, %r6811, %r729, 31, -1;
	mov.b32 	%f2268, %r1386;
	fma.rn.f32 	%f2269, %f2253, %f2268, %f1725;
	shfl.sync.idx.b32	%r1387|%p779, %r6781, 2, 31, -1;
	mov.b32 	%f2270, %r1387;
	shfl.sync.idx.b32	%r1388|%p780, %r6804, %r729, 31, -1;
	mov.b32 	%f2271, %r1388;
	fma.rn.f32 	%f2272, %f2270, %f2271, %f1728;
	shfl.sync.idx.b32	%r1389|%p781, %r6805, %r729, 31, -1;
	mov.b32 	%f2273, %r1389;
	fma.rn.f32 	%f2274, %f2270, %f2273, %f1730;
	shfl.sync.idx.b32	%r1390|%p782, %r6806, %r729, 31, -1;
	mov.b32 	%f2275, %r1390;
	fma.rn.f32 	%f2276, %f2270, %f2275, %f1732;
	shfl.sync.idx.b32	%r1391|%p783, %r6807, %r729, 31, -1;
	mov.b32 	%f2277, %r1391;
	fma.rn.f32 	%f2278, %f2270, %f2277, %f1734;
	shfl.sync.idx.b32	%r1392|%p784, %r6808, %r729, 31, -1;
	mov.b32 	%f2279, %r1392;
	fma.rn.f32 	%f2280, %f2270, %f2279, %f1736;
	shfl.sync.idx.b32	%r1393|%p785, %r6809, %r729, 31, -1;
	mov.b32 	%f2281, %r1393;
	fma.rn.f32 	%f2282, %f2270, %f2281, %f1738;
	shfl.sync.idx.b32	%r1394|%p786, %r6810, %r729, 31, -1;
	mov.b32 	%f2283, %r1394;
	fma.rn.f32 	%f2284, %f2270, %f2283, %f1740;
	shfl.sync.idx.b32	%r1395|%p787, %r6811, %r729, 31, -1;
	mov.b32 	%f2285, %r1395;
	fma.rn.f32 	%f2286, %f2270, %f2285, %f1742;
	shfl.sync.idx.b32	%r1396|%p788, %r6782, 2, 31, -1;
	mov.b32 	%f2287, %r1396;
	shfl.sync.idx.b32	%r1397|%p789, %r6804, %r729, 31, -1;
	mov.b32 	%f2288, %r1397;
	fma.rn.f32 	%f2289, %f2287, %f2288, %f1745;
	shfl.sync.idx.b32	%r1398|%p790, %r6805, %r729, 31, -1;
	mov.b32 	%f2290, %r1398;
	fma.rn.f32 	%f2291, %f2287, %f2290, %f1747;
	shfl.sync.idx.b32	%r1399|%p791, %r6806, %r729, 31, -1;
	mov.b32 	%f2292, %r1399;
	fma.rn.f32 	%f2293, %f2287, %f2292, %f1749;
	shfl.sync.idx.b32	%r1400|%p792, %r6807, %r729, 31, -1;
	mov.b32 	%f2294, %r1400;
	fma.rn.f32 	%f2295, %f2287, %f2294, %f1751;
	shfl.sync.idx.b32	%r1401|%p793, %r6808, %r729, 31, -1;
	mov.b32 	%f2296, %r1401;
	fma.rn.f32 	%f2297, %f2287, %f2296, %f1753;
	shfl.sync.idx.b32	%r1402|%p794, %r6809, %r729, 31, -1;
	mov.b32 	%f2298, %r1402;
	fma.rn.f32 	%f2299, %f2287, %f2298, %f1755;
	shfl.sync.idx.b32	%r1403|%p795, %r6810, %r729, 31, -1;
	mov.b32 	%f2300, %r1403;
	fma.rn.f32 	%f2301, %f2287, %f2300, %f1757;
	shfl.sync.idx.b32	%r1404|%p796, %r6811, %r729, 31, -1;
	mov.b32 	%f2302, %r1404;
	fma.rn.f32 	%f2303, %f2287, %f2302, %f1759;
	shfl.sync.idx.b32	%r1405|%p797, %r6783, 2, 31, -1;
	mov.b32 	%f2304, %r1405;
	shfl.sync.idx.b32	%r1406|%p798, %r6804, %r729, 31, -1;
	mov.b32 	%f2305, %r1406;
	fma.rn.f32 	%f2306, %f2304, %f2305, %f1762;
	shfl.sync.idx.b32	%r1407|%p799, %r6805, %r729, 31, -1;
	mov.b32 	%f2307, %r1407;
	fma.rn.f32 	%f2308, %f2304, %f2307, %f1764;
	shfl.sync.idx.b32	%r1408|%p800, %r6806, %r729, 31, -1;
	mov.b32 	%f2309, %r1408;
	fma.rn.f32 	%f2310, %f2304, %f2309, %f1766;
	shfl.sync.idx.b32	%r1409|%p801, %r6807, %r729, 31, -1;
	mov.b32 	%f2311, %r1409;
	fma.rn.f32 	%f2312, %f2304, %f2311, %f1768;
	shfl.sync.idx.b32	%r1410|%p802, %r6808, %r729, 31, -1;
	mov.b32 	%f2313, %r1410;
	fma.rn.f32 	%f2314, %f2304, %f2313, %f1770;
	shfl.sync.idx.b32	%r1411|%p803, %r6809, %r729, 31, -1;
	mov.b32 	%f2315, %r1411;
	fma.rn.f32 	%f2316, %f2304, %f2315, %f1772;
	shfl.sync.idx.b32	%r1412|%p804, %r6810, %r729, 31, -1;
	mov.b32 	%f2317, %r1412;
	fma.rn.f32 	%f2318, %f2304, %f2317, %f1774;
	shfl.sync.idx.b32	%r1413|%p805, %r6811, %r729, 31, -1;
	mov.b32 	%f2319, %r1413;
	fma.rn.f32 	%f2320, %f2304, %f2319, %f1776;
	shfl.sync.idx.b32	%r1414|%p806, %r6784, 2, 31, -1;
	mov.b32 	%f2321, %r1414;
	shfl.sync.idx.b32	%r1415|%p807, %r6804, %r729, 31, -1;
	mov.b32 	%f2322, %r1415;
	fma.rn.f32 	%f2323, %f2321, %f2322, %f1779;
	shfl.sync.idx.b32	%r1416|%p808, %r6805, %r729, 31, -1;
	mov.b32 	%f2324, %r1416;
	fma.rn.f32 	%f2325, %f2321, %f2324, %f1781;
	shfl.sync.idx.b32	%r1417|%p809, %r6806, %r729, 31, -1;
	mov.b32 	%f2326, %r1417;
	fma.rn.f32 	%f2327, %f2321, %f2326, %f1783;
	shfl.sync.idx.b32	%r1418|%p810, %r6807, %r729, 31, -1;
	mov.b32 	%f2328, %r1418;
	fma.rn.f32 	%f2329, %f2321, %f2328, %f1785;
	shfl.sync.idx.b32	%r1419|%p811, %r6808, %r729, 31, -1;
	mov.b32 	%f2330, %r1419;
	fma.rn.f32 	%f2331, %f2321, %f2330, %f1787;
	shfl.sync.idx.b32	%r1420|%p812, %r6809, %r729, 31, -1;
	mov.b32 	%f2332, %r1420;
	fma.rn.f32 	%f2333, %f2321, %f2332, %f1789;
	shfl.sync.idx.b32	%r1421|%p813, %r6810, %r729, 31, -1;
	mov.b32 	%f2334, %r1421;
	fma.rn.f32 	%f2335, %f2321, %f2334, %f1791;
	shfl.sync.idx.b32	%r1422|%p814, %r6811, %r729, 31, -1;
	mov.b32 	%f2336, %r1422;
	fma.rn.f32 	%f2337, %f2321, %f2336, %f1793;
	shfl.sync.idx.b32	%r1423|%p815, %r6785, 2, 31, -1;
	mov.b32 	%f2338, %r1423;
	shfl.sync.idx.b32	%r1424|%p816, %r6804, %r729, 31, -1;
	mov.b32 	%f2339, %r1424;
	fma.rn.f32 	%f2340, %f2338, %f2339, %f1796;
	shfl.sync.idx.b32	%r1425|%p817, %r6805, %r729, 31, -1;
	mov.b32 	%f2341, %r1425;
	fma.rn.f32 	%f2342, %f2338, %f2341, %f1798;
	shfl.sync.idx.b32	%r1426|%p818, %r6806, %r729, 31, -1;
	mov.b32 	%f2343, %r1426;
	fma.rn.f32 	%f2344, %f2338, %f2343, %f1800;
	shfl.sync.idx.b32	%r1427|%p819, %r6807, %r729, 31, -1;
	mov.b32 	%f2345, %r1427;
	fma.rn.f32 	%f2346, %f2338, %f2345, %f1802;
	shfl.sync.idx.b32	%r1428|%p820, %r6808, %r729, 31, -1;
	mov.b32 	%f2347, %r1428;
	fma.rn.f32 	%f2348, %f2338, %f2347, %f1804;
	shfl.sync.idx.b32	%r1429|%p821, %r6809, %r729, 31, -1;
	mov.b32 	%f2349, %r1429;
	fma.rn.f32 	%f2350, %f2338, %f2349, %f1806;
	shfl.sync.idx.b32	%r1430|%p822, %r6810, %r729, 31, -1;
	mov.b32 	%f2351, %r1430;
	fma.rn.f32 	%f2352, %f2338, %f2351, %f1808;
	shfl.sync.idx.b32	%r1431|%p823, %r6811, %r729, 31, -1;
	mov.b32 	%f2353, %r1431;
	fma.rn.f32 	%f2354, %f2338, %f2353, %f1810;
	shfl.sync.idx.b32	%r1432|%p824, %r6786, 2, 31, -1;
	mov.b32 	%f2355, %r1432;
	shfl.sync.idx.b32	%r1433|%p825, %r6804, %r729, 31, -1;
	mov.b32 	%f2356, %r1433;
	fma.rn.f32 	%f2357, %f2355, %f2356, %f1813;
	shfl.sync.idx.b32	%r1434|%p826, %r6805, %r729, 31, -1;
	mov.b32 	%f2358, %r1434;
	fma.rn.f32 	%f2359, %f2355, %f2358, %f1815;
	shfl.sync.idx.b32	%r1435|%p827, %r6806, %r729, 31, -1;
	mov.b32 	%f2360, %r1435;
	fma.rn.f32 	%f2361, %f2355, %f2360, %f1817;
	shfl.sync.idx.b32	%r1436|%p828, %r6807, %r729, 31, -1;
	mov.b32 	%f2362, %r1436;
	fma.rn.f32 	%f2363, %f2355, %f2362, %f1819;
	shfl.sync.idx.b32	%r1437|%p829, %r6808, %r729, 31, -1;
	mov.b32 	%f2364, %r1437;
	fma.rn.f32 	%f2365, %f2355, %f2364, %f1821;
	shfl.sync.idx.b32	%r1438|%p830, %r6809, %r729, 31, -1;
	mov.b32 	%f2366, %r1438;
	fma.rn.f32 	%f2367, %f2355, %f2366, %f1823;
	shfl.sync.idx.b32	%r1439|%p831, %r6810, %r729, 31, -1;
	mov.b32 	%f2368, %r1439;
	fma.rn.f32 	%f2369, %f2355, %f2368, %f1825;
	shfl.sync.idx.b32	%r1440|%p832, %r6811, %r729, 31, -1;
	mov.b32 	%f2370, %r1440;
	fma.rn.f32 	%f2371, %f2355, %f2370, %f1827;
	shfl.sync.idx.b32	%r1441|%p833, %r6787, 2, 31, -1;
	mov.b32 	%f2372, %r1441;
	shfl.sync.idx.b32	%r1442|%p834, %r6804, %r729, 31, -1;
	mov.b32 	%f2373, %r1442;
	fma.rn.f32 	%f2374, %f2372, %f2373, %f1830;
	shfl.sync.idx.b32	%r1443|%p835, %r6805, %r729, 31, -1;
	mov.b32 	%f2375, %r1443;
	fma.rn.f32 	%f2376, %f2372, %f2375, %f1832;
	shfl.sync.idx.b32	%r1444|%p836, %r6806, %r729, 31, -1;
	mov.b32 	%f2377, %r1444;
	fma.rn.f32 	%f2378, %f2372, %f2377, %f1834;
	shfl.sync.idx.b32	%r1445|%p837, %r6807, %r729, 31, -1;
	mov.b32 	%f2379, %r1445;
	fma.rn.f32 	%f2380, %f2372, %f2379, %f1836;
	shfl.sync.idx.b32	%r1446|%p838, %r6808, %r729, 31, -1;
	mov.b32 	%f2381, %r1446;
	fma.rn.f32 	%f2382, %f2372, %f2381, %f1838;
	shfl.sync.idx.b32	%r1447|%p839, %r6809, %r729, 31, -1;
	mov.b32 	%f2383, %r1447;
	fma.rn.f32 	%f2384, %f2372, %f2383, %f1840;
	shfl.sync.idx.b32	%r1448|%p840, %r6810, %r729, 31, -1;
	mov.b32 	%f2385, %r1448;
	fma.rn.f32 	%f2386, %f2372, %f2385, %f1842;
	shfl.sync.idx.b32	%r1449|%p841, %r6811, %r729, 31, -1;
	mov.b32 	%f2387, %r1449;
	fma.rn.f32 	%f2388, %f2372, %f2387, %f1844;
	shfl.sync.idx.b32	%r1450|%p842, %r6788, 2, 31, -1;
	mov.b32 	%f2389, %r1450;
	shfl.sync.idx.b32	%r1451|%p843, %r6804, %r729, 31, -1;
	mov.b32 	%f2390, %r1451;
	fma.rn.f32 	%f2391, %f2389, %f2390, %f1847;
	shfl.sync.idx.b32	%r1452|%p844, %r6805, %r729, 31, -1;
	mov.b32 	%f2392, %r1452;
	fma.rn.f32 	%f2393, %f2389, %f2392, %f1849;
	shfl.sync.idx.b32	%r1453|%p845, %r6806, %r729, 31, -1;
	mov.b32 	%f2394, %r1453;
	fma.rn.f32 	%f2395, %f2389, %f2394, %f1851;
	shfl.sync.idx.b32	%r1454|%p846, %r6807, %r729, 31, -1;
	mov.b32 	%f2396, %r1454;
	fma.rn.f32 	%f2397, %f2389, %f2396, %f1853;
	shfl.sync.idx.b32	%r1455|%p847, %r6808, %r729, 31, -1;
	mov.b32 	%f2398, %r1455;
	fma.rn.f32 	%f2399, %f2389, %f2398, %f1855;
	shfl.sync.idx.b32	%r1456|%p848, %r6809, %r729, 31, -1;
	mov.b32 	%f2400, %r1456;
	fma.rn.f32 	%f2401, %f2389, %f2400, %f1857;
	shfl.sync.idx.b32	%r1457|%p849, %r6810, %r729, 31, -1;
	mov.b32 	%f2402, %r1457;
	fma.rn.f32 	%f2403, %f2389, %f2402, %f1859;
	shfl.sync.idx.b32	%r1458|%p850, %r6811, %r729, 31, -1;
	mov.b32 	%f2404, %r1458;
	fma.rn.f32 	%f2405, %f2389, %f2404, %f1861;
	shfl.sync.idx.b32	%r1459|%p851, %r6789, 2, 31, -1;
	mov.b32 	%f2406, %r1459;
	shfl.sync.idx.b32	%r1460|%p852, %r6804, %r729, 31, -1;
	mov.b32 	%f2407, %r1460;
	fma.rn.f32 	%f2408, %f2406, %f2407, %f1864;
	shfl.sync.idx.b32	%r1461|%p853, %r6805, %r729, 31, -1;
	mov.b32 	%f2409, %r1461;
	fma.rn.f32 	%f2410, %f2406, %f2409, %f1866;
	shfl.sync.idx.b32	%r1462|%p854, %r6806, %r729, 31, -1;
	mov.b32 	%f2411, %r1462;
	fma.rn.f32 	%f2412, %f2406, %f2411, %f1868;
	shfl.sync.idx.b32	%r1463|%p855, %r6807, %r729, 31, -1;
	mov.b32 	%f2413, %r1463;
	fma.rn.f32 	%f2414, %f2406, %f2413, %f1870;
	shfl.sync.idx.b32	%r1464|%p856, %r6808, %r729, 31, -1;
	mov.b32 	%f2415, %r1464;
	fma.rn.f32 	%f2416, %f2406, %f2415, %f1872;
	shfl.sync.idx.b32	%r1465|%p857, %r6809, %r729, 31, -1;
	mov.b32 	%f2417, %r1465;
	fma.rn.f32 	%f2418, %f2406, %f2417, %f1874;
	shfl.sync.idx.b32	%r1466|%p858, %r6810, %r729, 31, -1;
	mov.b32 	%f2419, %r1466;
	fma.rn.f32 	%f2420, %f2406, %f2419, %f1876;
	shfl.sync.idx.b32	%r1467|%p859, %r6811, %r729, 31, -1;
	mov.b32 	%f2421, %r1467;
	fma.rn.f32 	%f2422, %f2406, %f2421, %f1878;
	shfl.sync.idx.b32	%r1468|%p860, %r6790, 2, 31, -1;
	mov.b32 	%f2423, %r1468;
	shfl.sync.idx.b32	%r1469|%p861, %r6804, %r729, 31, -1;
	mov.b32 	%f2424, %r1469;
	fma.rn.f32 	%f2425, %f2423, %f2424, %f1881;
	shfl.sync.idx.b32	%r1470|%p862, %r6805, %r729, 31, -1;
	mov.b32 	%f2426, %r1470;
	fma.rn.f32 	%f2427, %f2423, %f2426, %f1883;
	shfl.sync.idx.b32	%r1471|%p863, %r6806, %r729, 31, -1;
	mov.b32 	%f2428, %r1471;
	fma.rn.f32 	%f2429, %f2423, %f2428, %f1885;
	shfl.sync.idx.b32	%r1472|%p864, %r6807, %r729, 31, -1;
	mov.b32 	%f2430, %r1472;
	fma.rn.f32 	%f2431, %f2423, %f2430, %f1887;
	shfl.sync.idx.b32	%r1473|%p865, %r6808, %r729, 31, -1;
	mov.b32 	%f2432, %r1473;
	fma.rn.f32 	%f2433, %f2423, %f2432, %f1889;
	shfl.sync.idx.b32	%r1474|%p866, %r6809, %r729, 31, -1;
	mov.b32 	%f2434, %r1474;
	fma.rn.f32 	%f2435, %f2423, %f2434, %f1891;
	shfl.sync.idx.b32	%r1475|%p867, %r6810, %r729, 31, -1;
	mov.b32 	%f2436, %r1475;
	fma.rn.f32 	%f2437, %f2423, %f2436, %f1893;
	shfl.sync.idx.b32	%r1476|%p868, %r6811, %r729, 31, -1;
	mov.b32 	%f2438, %r1476;
	fma.rn.f32 	%f2439, %f2423, %f2438, %f1895;
	shfl.sync.idx.b32	%r1477|%p869, %r6791, 2, 31, -1;
	mov.b32 	%f2440, %r1477;
	shfl.sync.idx.b32	%r1478|%p870, %r6804, %r729, 31, -1;
	mov.b32 	%f2441, %r1478;
	fma.rn.f32 	%f2442, %f2440, %f2441, %f1898;
	shfl.sync.idx.b32	%r1479|%p871, %r6805, %r729, 31, -1;
	mov.b32 	%f2443, %r1479;
	fma.rn.f32 	%f2444, %f2440, %f2443, %f1900;
	shfl.sync.idx.b32	%r1480|%p872, %r6806, %r729, 31, -1;
	mov.b32 	%f2445, %r1480;
	fma.rn.f32 	%f2446, %f2440, %f2445, %f1902;
	shfl.sync.idx.b32	%r1481|%p873, %r6807, %r729, 31, -1;
	mov.b32 	%f2447, %r1481;
	fma.rn.f32 	%f2448, %f2440, %f2447, %f1904;
	shfl.sync.idx.b32	%r1482|%p874, %r6808, %r729, 31, -1;
	mov.b32 	%f2449, %r1482;
	fma.rn.f32 	%f2450, %f2440, %f2449, %f1906;
	shfl.sync.idx.b32	%r1483|%p875, %r6809, %r729, 31, -1;
	mov.b32 	%f2451, %r1483;
	fma.rn.f32 	%f2452, %f2440, %f2451, %f1908;
	shfl.sync.idx.b32	%r1484|%p876, %r6810, %r729, 31, -1;
	mov.b32 	%f2453, %r1484;
	fma.rn.f32 	%f2454, %f2440, %f2453, %f1910;
	shfl.sync.idx.b32	%r1485|%p877, %r6811, %r729, 31, -1;
	mov.b32 	%f2455, %r1485;
	fma.rn.f32 	%f2456, %f2440, %f2455, %f1912;
	shfl.sync.idx.b32	%r1486|%p878, %r6792, 2, 31, -1;
	mov.b32 	%f2457, %r1486;
	shfl.sync.idx.b32	%r1487|%p879, %r6804, %r729, 31, -1;
	mov.b32 	%f2458, %r1487;
	fma.rn.f32 	%f2459, %f2457, %f2458, %f1915;
	shfl.sync.idx.b32	%r1488|%p880, %r6805, %r729, 31, -1;
	mov.b32 	%f2460, %r1488;
	fma.rn.f32 	%f2461, %f2457, %f2460, %f1917;
	shfl.sync.idx.b32	%r1489|%p881, %r6806, %r729, 31, -1;
	mov.b32 	%f2462, %r1489;
	fma.rn.f32 	%f2463, %f2457, %f2462, %f1919;
	shfl.sync.idx.b32	%r1490|%p882, %r6807, %r729, 31, -1;
	mov.b32 	%f2464, %r1490;
	fma.rn.f32 	%f2465, %f2457, %f2464, %f1921;
	shfl.sync.idx.b32	%r1491|%p883, %r6808, %r729, 31, -1;
	mov.b32 	%f2466, %r1491;
	fma.rn.f32 	%f2467, %f2457, %f2466, %f1923;
	shfl.sync.idx.b32	%r1492|%p884, %r6809, %r729, 31, -1;
	mov.b32 	%f2468, %r1492;
	fma.rn.f32 	%f2469, %f2457, %f2468, %f1925;
	shfl.sync.idx.b32	%r1493|%p885, %r6810, %r729, 31, -1;
	mov.b32 	%f2470, %r1493;
	fma.rn.f32 	%f2471, %f2457, %f2470, %f1927;
	shfl.sync.idx.b32	%r1494|%p886, %r6811, %r729, 31, -1;
	mov.b32 	%f2472, %r1494;
	fma.rn.f32 	%f2473, %f2457, %f2472, %f1929;
	shfl.sync.idx.b32	%r1495|%p887, %r6793, 2, 31, -1;
	mov.b32 	%f2474, %r1495;
	shfl.sync.idx.b32	%r1496|%p888, %r6804, %r729, 31, -1;
	mov.b32 	%f2475, %r1496;
	fma.rn.f32 	%f2476, %f2474, %f2475, %f1932;
	shfl.sync.idx.b32	%r1497|%p889, %r6805, %r729, 31, -1;
	mov.b32 	%f2477, %r1497;
	fma.rn.f32 	%f2478, %f2474, %f2477, %f1934;
	shfl.sync.idx.b32	%r1498|%p890, %r6806, %r729, 31, -1;
	mov.b32 	%f2479, %r1498;
	fma.rn.f32 	%f2480, %f2474, %f2479, %f1936;
	shfl.sync.idx.b32	%r1499|%p891, %r6807, %r729, 31, -1;
	mov.b32 	%f2481, %r1499;
	fma.rn.f32 	%f2482, %f2474, %f2481, %f1938;
	shfl.sync.idx.b32	%r1500|%p892, %r6808, %r729, 31, -1;
	mov.b32 	%f2483, %r1500;
	fma.rn.f32 	%f2484, %f2474, %f2483, %f1940;
	shfl.sync.idx.b32	%r1501|%p893, %r6809, %r729, 31, -1;
	mov.b32 	%f2485, %r1501;
	fma.rn.f32 	%f2486, %f2474, %f2485, %f1942;
	shfl.sync.idx.b32	%r1502|%p894, %r6810, %r729, 31, -1;
	mov.b32 	%f2487, %r1502;
	fma.rn.f32 	%f2488, %f2474, %f2487, %f1944;
	shfl.sync.idx.b32	%r1503|%p895, %r6811, %r729, 31, -1;
	mov.b32 	%f2489, %r1503;
	fma.rn.f32 	%f2490, %f2474, %f2489, %f1946;
	shfl.sync.idx.b32	%r1504|%p896, %r6794, 2, 31, -1;
	mov.b32 	%f2491, %r1504;
	shfl.sync.idx.b32	%r1505|%p897, %r6804, %r729, 31, -1;
	mov.b32 	%f2492, %r1505;
	fma.rn.f32 	%f2493, %f2491, %f2492, %f1949;
	shfl.sync.idx.b32	%r1506|%p898, %r6805, %r729, 31, -1;
	mov.b32 	%f2494, %r1506;
	fma.rn.f32 	%f2495, %f2491, %f2494, %f1951;
	shfl.sync.idx.b32	%r1507|%p899, %r6806, %r729, 31, -1;
	mov.b32 	%f2496, %r1507;
	fma.rn.f32 	%f2497, %f2491, %f2496, %f1953;
	shfl.sync.idx.b32	%r1508|%p900, %r6807, %r729, 31, -1;
	mov.b32 	%f2498, %r1508;
	fma.rn.f32 	%f2499, %f2491, %f2498, %f1955;
	shfl.sync.idx.b32	%r1509|%p901, %r6808, %r729, 31, -1;
	mov.b32 	%f2500, %r1509;
	fma.rn.f32 	%f2501, %f2491, %f2500, %f1957;
	shfl.sync.idx.b32	%r1510|%p902, %r6809, %r729, 31, -1;
	mov.b32 	%f2502, %r1510;
	fma.rn.f32 	%f2503, %f2491, %f2502, %f1959;
	shfl.sync.idx.b32	%r1511|%p903, %r6810, %r729, 31, -1;
	mov.b32 	%f2504, %r1511;
	fma.rn.f32 	%f2505, %f2491, %f2504, %f1961;
	shfl.sync.idx.b32	%r1512|%p904, %r6811, %r729, 31, -1;
	mov.b32 	%f2506, %r1512;
	fma.rn.f32 	%f2507, %f2491, %f2506, %f1963;
	shfl.sync.idx.b32	%r1513|%p905, %r6795, 2, 31, -1;
	mov.b32 	%f2508, %r1513;
	shfl.sync.idx.b32	%r1514|%p906, %r6804, %r729, 31, -1;
	mov.b32 	%f2509, %r1514;
	fma.rn.f32 	%f2510, %f2508, %f2509, %f1966;
	shfl.sync.idx.b32	%r1515|%p907, %r6805, %r729, 31, -1;
	mov.b32 	%f2511, %r1515;
	fma.rn.f32 	%f2512, %f2508, %f2511, %f1968;
	shfl.sync.idx.b32	%r1516|%p908, %r6806, %r729, 31, -1;
	mov.b32 	%f2513, %r1516;
	fma.rn.f32 	%f2514, %f2508, %f2513, %f1970;
	shfl.sync.idx.b32	%r1517|%p909, %r6807, %r729, 31, -1;
	mov.b32 	%f2515, %r1517;
	fma.rn.f32 	%f2516, %f2508, %f2515, %f1972;
	shfl.sync.idx.b32	%r1518|%p910, %r6808, %r729, 31, -1;
	mov.b32 	%f2517, %r1518;
	fma.rn.f32 	%f2518, %f2508, %f2517, %f1974;
	shfl.sync.idx.b32	%r1519|%p911, %r6809, %r729, 31, -1;
	mov.b32 	%f2519, %r1519;
	fma.rn.f32 	%f2520, %f2508, %f2519, %f1976;
	shfl.sync.idx.b32	%r1520|%p912, %r6810, %r729, 31, -1;
	mov.b32 	%f2521, %r1520;
	fma.rn.f32 	%f2522, %f2508, %f2521, %f1978;
	shfl.sync.idx.b32	%r1521|%p913, %r6811, %r729, 31, -1;
	mov.b32 	%f2523, %r1521;
	fma.rn.f32 	%f2524, %f2508, %f2523, %f1980;
	shfl.sync.idx.b32	%r1522|%p914, %r6796, 2, 31, -1;
	mov.b32 	%f2525, %r1522;
	shfl.sync.idx.b32	%r1523|%p915, %r6804, %r729, 31, -1;
	mov.b32 	%f2526, %r1523;
	fma.rn.f32 	%f2527, %f2525, %f2526, %f1983;
	shfl.sync.idx.b32	%r1524|%p916, %r6805, %r729, 31, -1;
	mov.b32 	%f2528, %r1524;
	fma.rn.f32 	%f2529, %f2525, %f2528, %f1985;
	shfl.sync.idx.b32	%r1525|%p917, %r6806, %r729, 31, -1;
	mov.b32 	%f2530, %r1525;
	fma.rn.f32 	%f2531, %f2525, %f2530, %f1987;
	shfl.sync.idx.b32	%r1526|%p918, %r6807, %r729, 31, -1;
	mov.b32 	%f2532, %r1526;
	fma.rn.f32 	%f2533, %f2525, %f2532, %f1989;
	shfl.sync.idx.b32	%r1527|%p919, %r6808, %r729, 31, -1;
	mov.b32 	%f2534, %r1527;
	fma.rn.f32 	%f2535, %f2525, %f2534, %f1991;
	shfl.sync.idx.b32	%r1528|%p920, %r6809, %r729, 31, -1;
	mov.b32 	%f2536, %r1528;
	fma.rn.f32 	%f2537, %f2525, %f2536, %f1993;
	shfl.sync.idx.b32	%r1529|%p921, %r6810, %r729, 31, -1;
	mov.b32 	%f2538, %r1529;
	fma.rn.f32 	%f2539, %f2525, %f2538, %f1995;
	shfl.sync.idx.b32	%r1530|%p922, %r6811, %r729, 31, -1;
	mov.b32 	%f2540, %r1530;
	fma.rn.f32 	%f2541, %f2525, %f2540, %f1997;
	shfl.sync.idx.b32	%r1531|%p923, %r6797, 2, 31, -1;
	mov.b32 	%f2542, %r1531;
	shfl.sync.idx.b32	%r1532|%p924, %r6804, %r729, 31, -1;
	mov.b32 	%f2543, %r1532;
	fma.rn.f32 	%f2544, %f2542, %f2543, %f2000;
	shfl.sync.idx.b32	%r1533|%p925, %r6805, %r729, 31, -1;
	mov.b32 	%f2545, %r1533;
	fma.rn.f32 	%f2546, %f2542, %f2545, %f2002;
	shfl.sync.idx.b32	%r1534|%p926, %r6806, %r729, 31, -1;
	mov.b32 	%f2547, %r1534;
	fma.rn.f32 	%f2548, %f2542, %f2547, %f2004;
	shfl.sync.idx.b32	%r1535|%p927, %r6807, %r729, 31, -1;
	mov.b32 	%f2549, %r1535;
	fma.rn.f32 	%f2550, %f2542, %f2549, %f2006;
	shfl.sync.idx.b32	%r1536|%p928, %r6808, %r729, 31, -1;
	mov.b32 	%f2551, %r1536;
	fma.rn.f32 	%f2552, %f2542, %f2551, %f2008;
	shfl.sync.idx.b32	%r1537|%p929, %r6809, %r729, 31, -1;
	mov.b32 	%f2553, %r1537;
	fma.rn.f32 	%f2554, %f2542, %f2553, %f2010;
	shfl.sync.idx.b32	%r1538|%p930, %r6810, %r729, 31, -1;
	mov.b32 	%f2555, %r1538;
	fma.rn.f32 	%f2556, %f2542, %f2555, %f2012;
	shfl.sync.idx.b32	%r1539|%p931, %r6811, %r729, 31, -1;
	mov.b32 	%f2557, %r1539;
	fma.rn.f32 	%f2558, %f2542, %f2557, %f2014;
	shfl.sync.idx.b32	%r1540|%p932, %r6798, 2, 31, -1;
	mov.b32 	%f2559, %r1540;
	shfl.sync.idx.b32	%r1541|%p933, %r6804, %r729, 31, -1;
	mov.b32 	%f2560, %r1541;
	fma.rn.f32 	%f2561, %f2559, %f2560, %f2017;
	shfl.sync.idx.b32	%r1542|%p934, %r6805, %r729, 31, -1;
	mov.b32 	%f2562, %r1542;
	fma.rn.f32 	%f2563, %f2559, %f2562, %f2019;
	shfl.sync.idx.b32	%r1543|%p935, %r6806, %r729, 31, -1;
	mov.b32 	%f2564, %r1543;
	fma.rn.f32 	%f2565, %f2559, %f2564, %f2021;
	shfl.sync.idx.b32	%r1544|%p936, %r6807, %r729, 31, -1;
	mov.b32 	%f2566, %r1544;
	fma.rn.f32 	%f2567, %f2559, %f2566, %f2023;
	shfl.sync.idx.b32	%r1545|%p937, %r6808, %r729, 31, -1;
	mov.b32 	%f2568, %r1545;
	fma.rn.f32 	%f2569, %f2559, %f2568, %f2025;
	shfl.sync.idx.b32	%r1546|%p938, %r6809, %r729, 31, -1;
	mov.b32 	%f2570, %r1546;
	fma.rn.f32 	%f2571, %f2559, %f2570, %f2027;
	shfl.sync.idx.b32	%r1547|%p939, %r6810, %r729, 31, -1;
	mov.b32 	%f2572, %r1547;
	fma.rn.f32 	%f2573, %f2559, %f2572, %f2029;
	shfl.sync.idx.b32	%r1548|%p940, %r6811, %r729, 31, -1;
	mov.b32 	%f2574, %r1548;
	fma.rn.f32 	%f2575, %f2559, %f2574, %f2031;
	shfl.sync.idx.b32	%r1549|%p941, %r6799, 2, 31, -1;
	mov.b32 	%f2576, %r1549;
	shfl.sync.idx.b32	%r1550|%p942, %r6804, %r729, 31, -1;
	mov.b32 	%f2577, %r1550;
	fma.rn.f32 	%f2578, %f2576, %f2577, %f2034;
	shfl.sync.idx.b32	%r1551|%p943, %r6805, %r729, 31, -1;
	mov.b32 	%f2579, %r1551;
	fma.rn.f32 	%f2580, %f2576, %f2579, %f2036;
	shfl.sync.idx.b32	%r1552|%p944, %r6806, %r729, 31, -1;
	mov.b32 	%f2581, %r1552;
	fma.rn.f32 	%f2582, %f2576, %f2581, %f2038;
	shfl.sync.idx.b32	%r1553|%p945, %r6807, %r729, 31, -1;
	mov.b32 	%f2583, %r1553;
	fma.rn.f32 	%f2584, %f2576, %f2583, %f2040;
	shfl.sync.idx.b32	%r1554|%p946, %r6808, %r729, 31, -1;
	mov.b32 	%f2585, %r1554;
	fma.rn.f32 	%f2586, %f2576, %f2585, %f2042;
	shfl.sync.idx.b32	%r1555|%p947, %r6809, %r729, 31, -1;
	mov.b32 	%f2587, %r1555;
	fma.rn.f32 	%f2588, %f2576, %f2587, %f2044;
	shfl.sync.idx.b32	%r1556|%p948, %r6810, %r729, 31, -1;
	mov.b32 	%f2589, %r1556;
	fma.rn.f32 	%f2590, %f2576, %f2589, %f2046;
	shfl.sync.idx.b32	%r1557|%p949, %r6811, %r729, 31, -1;
	mov.b32 	%f2591, %r1557;
	fma.rn.f32 	%f2592, %f2576, %f2591, %f2048;
	shfl.sync.idx.b32	%r1558|%p950, %r6800, 2, 31, -1;
	mov.b32 	%f2593, %r1558;
	shfl.sync.idx.b32	%r1559|%p951, %r6804, %r729, 31, -1;
	mov.b32 	%f2594, %r1559;
	fma.rn.f32 	%f2595, %f2593, %f2594, %f2051;
	shfl.sync.idx.b32	%r1560|%p952, %r6805, %r729, 31, -1;
	mov.b32 	%f2596, %r1560;
	fma.rn.f32 	%f2597, %f2593, %f2596, %f2053;
	shfl.sync.idx.b32	%r1561|%p953, %r6806, %r729, 31, -1;
	mov.b32 	%f2598, %r1561;
	fma.rn.f32 	%f2599, %f2593, %f2598, %f2055;
	shfl.sync.idx.b32	%r1562|%p954, %r6807, %r729, 31, -1;
	mov.b32 	%f2600, %r1562;
	fma.rn.f32 	%f2601, %f2593, %f2600, %f2057;
	shfl.sync.idx.b32	%r1563|%p955, %r6808, %r729, 31, -1;
	mov.b32 	%f2602, %r1563;
	fma.rn.f32 	%f2603, %f2593, %f2602, %f2059;
	shfl.sync.idx.b32	%r1564|%p956, %r6809, %r729, 31, -1;
	mov.b32 	%f2604, %r1564;
	fma.rn.f32 	%f2605, %f2593, %f2604, %f2061;
	shfl.sync.idx.b32	%r1565|%p957, %r6810, %r729, 31, -1;
	mov.b32 	%f2606, %r1565;
	fma.rn.f32 	%f2607, %f2593, %f2606, %f2063;
	shfl.sync.idx.b32	%r1566|%p958, %r6811, %r729, 31, -1;
	mov.b32 	%f2608, %r1566;
	fma.rn.f32 	%f2609, %f2593, %f2608, %f2065;
	shfl.sync.idx.b32	%r1567|%p959, %r6801, 2, 31, -1;
	mov.b32 	%f2610, %r1567;
	shfl.sync.idx.b32	%r1568|%p960, %r6804, %r729, 31, -1;
	mov.b32 	%f2611, %r1568;
	fma.rn.f32 	%f2612, %f2610, %f2611, %f2068;
	shfl.sync.idx.b32	%r1569|%p961, %r6805, %r729, 31, -1;
	mov.b32 	%f2613, %r1569;
	fma.rn.f32 	%f2614, %f2610, %f2613, %f2070;
	shfl.sync.idx.b32	%r1570|%p962, %r6806, %r729, 31, -1;
	mov.b32 	%f2615, %r1570;
	fma.rn.f32 	%f2616, %f2610, %f2615, %f2072;
	shfl.sync.idx.b32	%r1571|%p963, %r6807, %r729, 31, -1;
	mov.b32 	%f2617, %r1571;
	fma.rn.f32 	%f2618, %f2610, %f2617, %f2074;
	shfl.sync.idx.b32	%r1572|%p964, %r6808, %r729, 31, -1;
	mov.b32 	%f2619, %r1572;
	fma.rn.f32 	%f2620, %f2610, %f2619, %f2076;
	shfl.sync.idx.b32	%r1573|%p965, %r6809, %r729, 31, -1;
	mov.b32 	%f2621, %r1573;
	fma.rn.f32 	%f2622, %f2610, %f2621, %f2078;
	shfl.sync.idx.b32	%r1574|%p966, %r6810, %r729, 31, -1;
	mov.b32 	%f2623, %r1574;
	fma.rn.f32 	%f2624, %f2610, %f2623, %f2080;
	shfl.sync.idx.b32	%r1575|%p967, %r6811, %r729, 31, -1;
	mov.b32 	%f2625, %r1575;
	fma.rn.f32 	%f2626, %f2610, %f2625, %f2082;
	shfl.sync.idx.b32	%r1576|%p968, %r6802, 2, 31, -1;
	mov.b32 	%f2627, %r1576;
	shfl.sync.idx.b32	%r1577|%p969, %r6804, %r729, 31, -1;
	mov.b32 	%f2628, %r1577;
	fma.rn.f32 	%f2629, %f2627, %f2628, %f2085;
	shfl.sync.idx.b32	%r1578|%p970, %r6805, %r729, 31, -1;
	mov.b32 	%f2630, %r1578;
	fma.rn.f32 	%f2631, %f2627, %f2630, %f2087;
	shfl.sync.idx.b32	%r1579|%p971, %r6806, %r729, 31, -1;
	mov.b32 	%f2632, %r1579;
	fma.rn.f32 	%f2633, %f2627, %f2632, %f2089;
	shfl.sync.idx.b32	%r1580|%p972, %r6807, %r729, 31, -1;
	mov.b32 	%f2634, %r1580;
	fma.rn.f32 	%f2635, %f2627, %f2634, %f2091;
	shfl.sync.idx.b32	%r1581|%p973, %r6808, %r729, 31, -1;
	mov.b32 	%f2636, %r1581;
	fma.rn.f32 	%f2637, %f2627, %f2636, %f2093;
	shfl.sync.idx.b32	%r1582|%p974, %r6809, %r729, 31, -1;
	mov.b32 	%f2638, %r1582;
	fma.rn.f32 	%f2639, %f2627, %f2638, %f2095;
	shfl.sync.idx.b32	%r1583|%p975, %r6810, %r729, 31, -1;
	mov.b32 	%f2640, %r1583;
	fma.rn.f32 	%f2641, %f2627, %f2640, %f2097;
	shfl.sync.idx.b32	%r1584|%p976, %r6811, %r729, 31, -1;
	mov.b32 	%f2642, %r1584;
	fma.rn.f32 	%f2643, %f2627, %f2642, %f2099;
	shfl.sync.idx.b32	%r1585|%p977, %r6803, 2, 31, -1;
	mov.b32 	%f2644, %r1585;
	shfl.sync.idx.b32	%r1586|%p978, %r6804, %r729, 31, -1;
	mov.b32 	%f2645, %r1586;
	fma.rn.f32 	%f2646, %f2644, %f2645, %f2102;
	shfl.sync.idx.b32	%r1587|%p979, %r6805, %r729, 31, -1;
	mov.b32 	%f2647, %r1587;
	fma.rn.f32 	%f2648, %f2644, %f2647, %f2104;
	shfl.sync.idx.b32	%r1588|%p980, %r6806, %r729, 31, -1;
	mov.b32 	%f2649, %r1588;
	fma.rn.f32 	%f2650, %f2644, %f2649, %f2106;
	shfl.sync.idx.b32	%r1589|%p981, %r6807, %r729, 31, -1;
	mov.b32 	%f2651, %r1589;
	fma.rn.f32 	%f2652, %f2644, %f2651, %f2108;
	shfl.sync.idx.b32	%r1590|%p982, %r6808, %r729, 31, -1;
	mov.b32 	%f2653, %r1590;
	fma.rn.f32 	%f2654, %f2644, %f2653, %f2110;
	shfl.sync.idx.b32	%r1591|%p983, %r6809, %r729, 31, -1;
	mov.b32 	%f2655, %r1591;
	fma.rn.f32 	%f2656, %f2644, %f2655, %f2112;
	shfl.sync.idx.b32	%r1592|%p984, %r6810, %r729, 31, -1;
	mov.b32 	%f2657, %r1592;
	fma.rn.f32 	%f2658, %f2644, %f2657, %f2114;
	shfl.sync.idx.b32	%r1593|%p985, %r6811, %r729, 31, -1;
	mov.b32 	%f2659, %r1593;
	fma.rn.f32 	%f2660, %f2644, %f2659, %f2116;
	shfl.sync.idx.b32	%r1594|%p986, %r6772, 3, 31, -1;
	mov.b32 	%f2661, %r1594;
	shfl.sync.idx.b32	%r1595|%p987, %r6804, %r729, 31, -1;
	mov.b32 	%f2662, %r1595;
	fma.rn.f32 	%f2663, %f2661, %f2662, %f2119;
	shfl.sync.idx.b32	%r1596|%p988, %r6805, %r729, 31, -1;
	mov.b32 	%f2664, %r1596;
	fma.rn.f32 	%f2665, %f2661, %f2664, %f2121;
	shfl.sync.idx.b32	%r1597|%p989, %r6806, %r729, 31, -1;
	mov.b32 	%f2666, %r1597;
	fma.rn.f32 	%f2667, %f2661, %f2666, %f2123;
	shfl.sync.idx.b32	%r1598|%p990, %r6807, %r729, 31, -1;
	mov.b32 	%f2668, %r1598;
	fma.rn.f32 	%f2669, %f2661, %f2668, %f2125;
	shfl.sync.idx.b32	%r1599|%p991, %r6808, %r729, 31, -1;
	mov.b32 	%f2670, %r1599;
	fma.rn.f32 	%f2671, %f2661, %f2670, %f2127;
	shfl.sync.idx.b32	%r1600|%p992, %r6809, %r729, 31, -1;
	mov.b32 	%f2672, %r1600;
	fma.rn.f32 	%f2673, %f2661, %f2672, %f2129;
	shfl.sync.idx.b32	%r1601|%p993, %r6810, %r729, 31, -1;
	mov.b32 	%f2674, %r1601;
	fma.rn.f32 	%f2675, %f2661, %f2674, %f2131;
	shfl.sync.idx.b32	%r1602|%p994, %r6811, %r729, 31, -1;
	mov.b32 	%f2676, %r1602;
	fma.rn.f32 	%f2677, %f2661, %f2676, %f2133;
	shfl.sync.idx.b32	%r1603|%p995, %r6773, 3, 31, -1;
	mov.b32 	%f2678, %r1603;
	shfl.sync.idx.b32	%r1604|%p996, %r6804, %r729, 31, -1;
	mov.b32 	%f2679, %r1604;
	fma.rn.f32 	%f2680, %f2678, %f2679, %f2136;
	shfl.sync.idx.b32	%r1605|%p997, %r6805, %r729, 31, -1;
	mov.b32 	%f2681, %r1605;
	fma.rn.f32 	%f2682, %f2678, %f2681, %f2138;
	shfl.sync.idx.b32	%r1606|%p998, %r6806, %r729, 31, -1;
	mov.b32 	%f2683, %r1606;
	fma.rn.f32 	%f2684, %f2678, %f2683, %f2140;
	shfl.sync.idx.b32	%r1607|%p999, %r6807, %r729, 31, -1;
	mov.b32 	%f2685, %r1607;
	fma.rn.f32 	%f2686, %f2678, %f2685, %f2142;
	shfl.sync.idx.b32	%r1608|%p1000, %r6808, %r729, 31, -1;
	mov.b32 	%f2687, %r1608;
	fma.rn.f32 	%f2688, %f2678, %f2687, %f2144;
	shfl.sync.idx.b32	%r1609|%p1001, %r6809, %r729, 31, -1;
	mov.b32 	%f2689, %r1609;
	fma.rn.f32 	%f2690, %f2678, %f2689, %f2146;
	shfl.sync.idx.b32	%r1610|%p1002, %r6810, %r729, 31, -1;
	mov.b32 	%f2691, %r1610;
	fma.rn.f32 	%f2692, %f2678, %f2691, %f2148;
	shfl.sync.idx.b32	%r1611|%p1003, %r6811, %r729, 31, -1;
	mov.b32 	%f2693, %r1611;
	fma.rn.f32 	%f2694, %f2678, %f2693, %f2150;
	shfl.sync.idx.b32	%r1612|%p1004, %r6774, 3, 31, -1;
	mov.b32 	%f2695, %r1612;
	shfl.sync.idx.b32	%r1613|%p1005, %r6804, %r729, 31, -1;
	mov.b32 	%f2696, %r1613;
	fma.rn.f32 	%f2697, %f2695, %f2696, %f2153;
	shfl.sync.idx.b32	%r1614|%p1006, %r6805, %r729, 31, -1;
	mov.b32 	%f2698, %r1614;
	fma.rn.f32 	%f2699, %f2695, %f2698, %f2155;
	shfl.sync.idx.b32	%r1615|%p1007, %r6806, %r729, 31, -1;
	mov.b32 	%f2700, %r1615;
	fma.rn.f32 	%f2701, %f2695, %f2700, %f2157;
	shfl.sync.idx.b32	%r1616|%p1008, %r6807, %r729, 31, -1;
	mov.b32 	%f2702, %r1616;
	fma.rn.f32 	%f2703, %f2695, %f2702, %f2159;
	shfl.sync.idx.b32	%r1617|%p1009, %r6808, %r729, 31, -1;
	mov.b32 	%f2704, %r1617;
	fma.rn.f32 	%f2705, %f2695, %f2704, %f2161;
	shfl.sync.idx.b32	%r1618|%p1010, %r6809, %r729, 31, -1;
	mov.b32 	%f2706, %r1618;
	fma.rn.f32 	%f2707, %f2695, %f2706, %f2163;
	shfl.sync.idx.b32	%r1619|%p1011, %r6810, %r729, 31, -1;
	mov.b32 	%f2708, %r1619;
	fma.rn.f32 	%f2709, %f2695, %f2708, %f2165;
	shfl.sync.idx.b32	%r1620|%p1012, %r6811, %r729, 31, -1;
	mov.b32 	%f2710, %r1620;
	fma.rn.f32 	%f2711, %f2695, %f2710, %f2167;
	shfl.sync.idx.b32	%r1621|%p1013, %r6775, 3, 31, -1;
	mov.b32 	%f2712, %r1621;
	shfl.sync.idx.b32	%r1622|%p1014, %r6804, %r729, 31, -1;
	mov.b32 	%f2713, %r1622;
	fma.rn.f32 	%f2714, %f2712, %f2713, %f2170;
	shfl.sync.idx.b32	%r1623|%p1015, %r6805, %r729, 31, -1;
	mov.b32 	%f2715, %r1623;
	fma.rn.f32 	%f2716, %f2712, %f2715, %f2172;
	shfl.sync.idx.b32	%r1624|%p1016, %r6806, %r729, 31, -1;
	mov.b32 	%f2717, %r1624;
	fma.rn.f32 	%f2718, %f2712, %f2717, %f2174;
	shfl.sync.idx.b32	%r1625|%p1017, %r6807, %r729, 31, -1;
	mov.b32 	%f2719, %r1625;
	fma.rn.f32 	%f2720, %f2712, %f2719, %f2176;
	shfl.sync.idx.b32	%r1626|%p1018, %r6808, %r729, 31, -1;
	mov.b32 	%f2721, %r1626;
	fma.rn.f32 	%f2722, %f2712, %f2721, %f2178;
	shfl.sync.idx.b32	%r1627|%p1019, %r6809, %r729, 31, -1;
	mov.b32 	%f2723, %r1627;
	fma.rn.f32 	%f2724, %f2712, %f2723, %f2180;
	shfl.sync.idx.b32	%r1628|%p1020, %r6810, %r729, 31, -1;
	mov.b32 	%f2725, %r1628;
	fma.rn.f32 	%f2726, %f2712, %f2725, %f2182;
	shfl.sync.idx.b32	%r1629|%p1021, %r6811, %r729, 31, -1;
	mov.b32 	%f2727, %r1629;
	fma.rn.f32 	%f2728, %f2712, %f2727, %f2184;
	shfl.sync.idx.b32	%r1630|%p1022, %r6776, 3, 31, -1;
	mov.b32 	%f2729, %r1630;
	shfl.sync.idx.b32	%r1631|%p1023, %r6804, %r729, 31, -1;
	mov.b32 	%f2730, %r1631;
	fma.rn.f32 	%f2731, %f2729, %f2730, %f2187;
	shfl.sync.idx.b32	%r1632|%p1024, %r6805, %r729, 31, -1;
	mov.b32 	%f2732, %r1632;
	fma.rn.f32 	%f2733, %f2729, %f2732, %f2189;
	shfl.sync.idx.b32	%r1633|%p1025, %r6806, %r729, 31, -1;
	mov.b32 	%f2734, %r1633;
	fma.rn.f32 	%f2735, %f2729, %f2734, %f2191;
	shfl.sync.idx.b32	%r1634|%p1026, %r6807, %r729, 31, -1;
	mov.b32 	%f2736, %r1634;
	fma.rn.f32 	%f2737, %f2729, %f2736, %f2193;
	shfl.sync.idx.b32	%r1635|%p1027, %r6808, %r729, 31, -1;
	mov.b32 	%f2738, %r1635;
	fma.rn.f32 	%f2739, %f2729, %f2738, %f2195;
	shfl.sync.idx.b32	%r1636|%p1028, %r6809, %r729, 31, -1;
	mov.b32 	%f2740, %r1636;
	fma.rn.f32 	%f2741, %f2729, %f2740, %f2197;
	shfl.sync.idx.b32	%r1637|%p1029, %r6810, %r729, 31, -1;
	mov.b32 	%f2742, %r1637;
	fma.rn.f32 	%f2743, %f2729, %f2742, %f2199;
	shfl.sync.idx.b32	%r1638|%p1030, %r6811, %r729, 31, -1;
	mov.b32 	%f2744, %r1638;
	fma.rn.f32 	%f2745, %f2729, %f2744, %f2201;
	shfl.sync.idx.b32	%r1639|%p1031, %r6777, 3, 31, -1;
	mov.b32 	%f2746, %r1639;
	shfl.sync.idx.b32	%r1640|%p1032, %r6804, %r729, 31, -1;
	mov.b32 	%f2747, %r1640;
	fma.rn.f32 	%f2748, %f2746, %f2747, %f2204;
	shfl.sync.idx.b32	%r1641|%p1033, %r6805, %r729, 31, -1;
	mov.b32 	%f2749, %r1641;
	fma.rn.f32 	%f2750, %f2746, %f2749, %f2206;
	shfl.sync.idx.b32	%r1642|%p1034, %r6806, %r729, 31, -1;
	mov.b32 	%f2751, %r1642;
	fma.rn.f32 	%f2752, %f2746, %f2751, %f2208;
	shfl.sync.idx.b32	%r1643|%p1035, %r6807, %r729, 31, -1;
	mov.b32 	%f2753, %r1643;
	fma.rn.f32 	%f2754, %f2746, %f2753, %f2210;
	shfl.sync.idx.b32	%r1644|%p1036, %r6808, %r729, 31, -1;
	mov.b32 	%f2755, %r1644;
	fma.rn.f32 	%f2756, %f2746, %f2755, %f2212;
	shfl.sync.idx.b32	%r1645|%p1037, %r6809, %r729, 31, -1;
	mov.b32 	%f2757, %r1645;
	fma.rn.f32 	%f2758, %f2746, %f2757, %f2214;
	shfl.sync.idx.b32	%r1646|%p1038, %r6810, %r729, 31, -1;
	mov.b32 	%f2759, %r1646;
	fma.rn.f32 	%f2760, %f2746, %f2759, %f2216;
	shfl.sync.idx.b32	%r1647|%p1039, %r6811, %r729, 31, -1;
	mov.b32 	%f2761, %r1647;
	fma.rn.f32 	%f2762, %f2746, %f2761, %f2218;
	shfl.sync.idx.b32	%r1648|%p1040, %r6778, 3, 31, -1;
	mov.b32 	%f2763, %r1648;
	shfl.sync.idx.b32	%r1649|%p1041, %r6804, %r729, 31, -1;
	mov.b32 	%f2764, %r1649;
	fma.rn.f32 	%f2765, %f2763, %f2764, %f2221;
	shfl.sync.idx.b32	%r1650|%p1042, %r6805, %r729, 31, -1;
	mov.b32 	%f2766, %r1650;
	fma.rn.f32 	%f2767, %f2763, %f2766, %f2223;
	shfl.sync.idx.b32	%r1651|%p1043, %r6806, %r729, 31, -1;
	mov.b32 	%f2768, %r1651;
	fma.rn.f32 	%f2769, %f2763, %f2768, %f2225;
	shfl.sync.idx.b32	%r1652|%p1044, %r6807, %r729, 31, -1;
	mov.b32 	%f2770, %r1652;
	fma.rn.f32 	%f2771, %f2763, %f2770, %f2227;
	shfl.sync.idx.b32	%r1653|%p1045, %r6808, %r729, 31, -1;
	mov.b32 	%f2772, %r1653;
	fma.rn.f32 	%f2773, %f2763, %f2772, %f2229;
	shfl.sync.idx.b32	%r1654|%p1046, %r6809, %r729, 31, -1;
	mov.b32 	%f2774, %r1654;
	fma.rn.f32 	%f2775, %f2763, %f2774, %f2231;
	shfl.sync.idx.b32	%r1655|%p1047, %r6810, %r729, 31, -1;
	mov.b32 	%f2776, %r1655;
	fma.rn.f32 	%f2777, %f2763, %f2776, %f2233;
	shfl.sync.idx.b32	%r1656|%p1048, %r6811, %r729, 31, -1;
	mov.b32 	%f2778, %r1656;
	fma.rn.f32 	%f2779, %f2763, %f2778, %f2235;
	shfl.sync.idx.b32	%r1657|%p1049, %r6779, 3, 31, -1;
	mov.b32 	%f2780, %r1657;
	shfl.sync.idx.b32	%r1658|%p1050, %r6804, %r729, 31, -1;
	mov.b32 	%f2781, %r1658;
	fma.rn.f32 	%f2782, %f2780, %f2781, %f2238;
	shfl.sync.idx.b32	%r1659|%p1051, %r6805, %r729, 31, -1;
	mov.b32 	%f2783, %r1659;
	fma.rn.f32 	%f2784, %f2780, %f2783, %f2240;
	shfl.sync.idx.b32	%r1660|%p1052, %r6806, %r729, 31, -1;
	mov.b32 	%f2785, %r1660;
	fma.rn.f32 	%f2786, %f2780, %f2785, %f2242;
	shfl.sync.idx.b32	%r1661|%p1053, %r6807, %r729, 31, -1;
	mov.b32 	%f2787, %r1661;
	fma.rn.f32 	%f2788, %f2780, %f2787, %f2244;
	shfl.sync.idx.b32	%r1662|%p1054, %r6808, %r729, 31, -1;
	mov.b32 	%f2789, %r1662;
	fma.rn.f32 	%f2790, %f2780, %f2789, %f2246;
	shfl.sync.idx.b32	%r1663|%p1055, %r6809, %r729, 31, -1;
	mov.b32 	%f2791, %r1663;
	fma.rn.f32 	%f2792, %f2780, %f2791, %f2248;
	shfl.sync.idx.b32	%r1664|%p1056, %r6810, %r729, 31, -1;
	mov.b32 	%f2793, %r1664;
	fma.rn.f32 	%f2794, %f2780, %f2793, %f2250;
	shfl.sync.idx.b32	%r1665|%p1057, %r6811, %r729, 31, -1;
	mov.b32 	%f2795, %r1665;
	fma.rn.f32 	%f2796, %f2780, %f2795, %f2252;
	shfl.sync.idx.b32	%r1666|%p1058, %r6780, 3, 31, -1;
	mov.b32 	%f2797, %r1666;
	shfl.sync.idx.b32	%r1667|%p1059, %r6804, %r729, 31, -1;
	mov.b32 	%f2798, %r1667;
	fma.rn.f32 	%f2799, %f2797, %f2798, %f2255;
	shfl.sync.idx.b32	%r1668|%p1060, %r6805, %r729, 31, -1;
	mov.b32 	%f2800, %r1668;
	fma.rn.f32 	%f2801, %f2797, %f2800, %f2257;
	shfl.sync.idx.b32	%r1669|%p1061, %r6806, %r729, 31, -1;
	mov.b32 	%f2802, %r1669;
	fma.rn.f32 	%f2803, %f2797, %f2802, %f2259;
	shfl.sync.idx.b32	%r1670|%p1062, %r6807, %r729, 31, -1;
	mov.b32 	%f2804, %r1670;
	fma.rn.f32 	%f2805, %f2797, %f2804, %f2261;
	shfl.sync.idx.b32	%r1671|%p1063, %r6808, %r729, 31, -1;
	mov.b32 	%f2806, %r1671;
	fma.rn.f32 	%f2807, %f2797, %f2806, %f2263;
	shfl.sync.idx.b32	%r1672|%p1064, %r6809, %r729, 31, -1;
	mov.b32 	%f2808, %r1672;
	fma.rn.f32 	%f2809, %f2797, %f2808, %f2265;
	shfl.sync.idx.b32	%r1673|%p1065, %r6810, %r729, 31, -1;
	mov.b32 	%f2810, %r1673;
	fma.rn.f32 	%f2811, %f2797, %f2810, %f2267;
	shfl.sync.idx.b32	%r1674|%p1066, %r6811, %r729, 31, -1;
	mov.b32 	%f2812, %r1674;
	fma.rn.f32 	%f2813, %f2797, %f2812, %f2269;
	shfl.sync.idx.b32	%r1675|%p1067, %r6781, 3, 31, -1;
	mov.b32 	%f2814, %r1675;
	shfl.sync.idx.b32	%r1676|%p1068, %r6804, %r729, 31, -1;
	mov.b32 	%f2815, %r1676;
	fma.rn.f32 	%f2816, %f2814, %f2815, %f2272;
	shfl.sync.idx.b32	%r1677|%p1069, %r6805, %r729, 31, -1;
	mov.b32 	%f2817, %r1677;
	fma.rn.f32 	%f2818, %f2814, %f2817, %f2274;
	shfl.sync.idx.b32	%r1678|%p1070, %r6806, %r729, 31, -1;
	mov.b32 	%f2819, %r1678;
	fma.rn.f32 	%f2820, %f2814, %f2819, %f2276;
	shfl.sync.idx.b32	%r1679|%p1071, %r6807, %r729, 31, -1;
	mov.b32 	%f2821, %r1679;
	fma.rn.f32 	%f2822, %f2814, %f2821, %f2278;
	shfl.sync.idx.b32	%r1680|%p1072, %r6808, %r729, 31, -1;
	mov.b32 	%f2823, %r1680;
	fma.rn.f32 	%f2824, %f2814, %f2823, %f2280;
	shfl.sync.idx.b32	%r1681|%p1073, %r6809, %r729, 31, -1;
	mov.b32 	%f2825, %r1681;
	fma.rn.f32 	%f2826, %f2814, %f2825, %f2282;
	shfl.sync.idx.b32	%r1682|%p1074, %r6810, %r729, 31, -1;
	mov.b32 	%f2827, %r1682;
	fma.rn.f32 	%f2828, %f2814, %f2827, %f2284;
	shfl.sync.idx.b32	%r1683|%p1075, %r6811, %r729, 31, -1;
	mov.b32 	%f2829, %r1683;
	fma.rn.f32 	%f2830, %f2814, %f2829, %f2286;
	shfl.sync.idx.b32	%r1684|%p1076, %r6782, 3, 31, -1;
	mov.b32 	%f2831, %r1684;
	shfl.sync.idx.b32	%r1685|%p1077, %r6804, %r729, 31, -1;
	mov.b32 	%f2832, %r1685;
	fma.rn.f32 	%f2833, %f2831, %f2832, %f2289;
	shfl.sync.idx.b32	%r1686|%p1078, %r6805, %r729, 31, -1;
	mov.b32 	%f2834, %r1686;
	fma.rn.f32 	%f2835, %f2831, %f2834, %f2291;
	shfl.sync.idx.b32	%r1687|%p1079, %r6806, %r729, 31, -1;
	mov.b32 	%f2836, %r1687;
	fma.rn.f32 	%f2837, %f2831, %f2836, %f2293;
	shfl.sync.idx.b32	%r1688|%p1080, %r6807, %r729, 31, -1;
	mov.b32 	%f2838, %r1688;
	fma.rn.f32 	%f2839, %f2831, %f2838, %f2295;
	shfl.sync.idx.b32	%r1689|%p1081, %r6808, %r729, 31, -1;
	mov.b32 	%f2840, %r1689;
	fma.rn.f32 	%f2841, %f2831, %f2840, %f2297;
	shfl.sync.idx.b32	%r1690|%p1082, %r6809, %r729, 31, -1;
	mov.b32 	%f2842, %r1690;
	fma.rn.f32 	%f2843, %f2831, %f2842, %f2299;
	shfl.sync.idx.b32	%r1691|%p1083, %r6810, %r729, 31, -1;
	mov.b32 	%f2844, %r1691;
	fma.rn.f32 	%f2845, %f2831, %f2844, %f2301;
	shfl.sync.idx.b32	%r1692|%p1084, %r6811, %r729, 31, -1;
	mov.b32 	%f2846, %r1692;
	fma.rn.f32 	%f2847, %f2831, %f2846, %f2303;
	shfl.sync.idx.b32	%r1693|%p1085, %r6783, 3, 31, -1;
	mov.b32 	%f2848, %r1693;
	shfl.sync.idx.b32	%r1694|%p1086, %r6804, %r729, 31, -1;
	mov.b32 	%f2849, %r1694;
	fma.rn.f32 	%f2850, %f2848, %f2849, %f2306;
	shfl.sync.idx.b32	%r1695|%p1087, %r6805, %r729, 31, -1;
	mov.b32 	%f2851, %r1695;
	fma.rn.f32 	%f2852, %f2848, %f2851, %f2308;
	shfl.sync.idx.b32	%r1696|%p1088, %r6806, %r729, 31, -1;
	mov.b32 	%f2853, %r1696;
	fma.rn.f32 	%f2854, %f2848, %f2853, %f2310;
	shfl.sync.idx.b32	%r1697|%p1089, %r6807, %r729, 31, -1;
	mov.b32 	%f2855, %r1697;
	fma.rn.f32 	%f2856, %f2848, %f2855, %f2312;
	shfl.sync.idx.b32	%r1698|%p1090, %r6808, %r729, 31, -1;
	mov.b32 	%f2857, %r1698;
	fma.rn.f32 	%f2858, %f2848, %f2857, %f2314;
	shfl.sync.idx.b32	%r1699|%p1091, %r6809, %r729, 31, -1;
	mov.b32 	%f2859, %r1699;
	fma.rn.f32 	%f2860, %f2848, %f2859, %f2316;
	shfl.sync.idx.b32	%r1700|%p1092, %r6810, %r729, 31, -1;
	mov.b32 	%f2861, %r1700;
	fma.rn.f32 	%f2862, %f2848, %f2861, %f2318;
	shfl.sync.idx.b32	%r1701|%p1093, %r6811, %r729, 31, -1;
	mov.b32 	%f2863, %r1701;
	fma.rn.f32 	%f2864, %f2848, %f2863, %f2320;
	shfl.sync.idx.b32	%r1702|%p1094, %r6784, 3, 31, -1;
	mov.b32 	%f2865, %r1702;
	shfl.sync.idx.b32	%r1703|%p1095, %r6804, %r729, 31, -1;
	mov.b32 	%f2866, %r1703;
	fma.rn.f32 	%f2867, %f2865, %f2866, %f2323;
	shfl.sync.idx.b32	%r1704|%p1096, %r6805, %r729, 31, -1;
	mov.b32 	%f2868, %r1704;
	fma.rn.f32 	%f2869, %f2865, %f2868, %f2325;
	shfl.sync.idx.b32	%r1705|%p1097, %r6806, %r729, 31, -1;
	mov.b32 	%f2870, %r1705;
	fma.rn.f32 	%f2871, %f2865, %f2870, %f2327;
	shfl.sync.idx.b32	%r1706|%p1098, %r6807, %r729, 31, -1;
	mov.b32 	%f2872, %r1706;
	fma.rn.f32 	%f2873, %f2865, %f2872, %f2329;
	shfl.sync.idx.b32	%r1707|%p1099, %r6808, %r729, 31, -1;
	mov.b32 	%f2874, %r1707;
	fma.rn.f32 	%f2875, %f2865, %f2874, %f2331;
	shfl.sync.idx.b32	%r1708|%p1100, %r6809, %r729, 31, -1;
	mov.b32 	%f2876, %r1708;
	fma.rn.f32 	%f2877, %f2865, %f2876, %f2333;
	shfl.sync.idx.b32	%r1709|%p1101, %r6810, %r729, 31, -1;
	mov.b32 	%f2878, %r1709;
	fma.rn.f32 	%f2879, %f2865, %f2878, %f2335;
	shfl.sync.idx.b32	%r1710|%p1102, %r6811, %r729, 31, -1;
	mov.b32 	%f2880, %r1710;
	fma.rn.f32 	%f2881, %f2865, %f2880, %f2337;
	shfl.sync.idx.b32	%r1711|%p1103, %r6785, 3, 31, -1;
	mov.b32 	%f2882, %r1711;
	shfl.sync.idx.b32	%r1712|%p1104, %r6804, %r729, 31, -1;
	mov.b32 	%f2883, %r1712;
	fma.rn.f32 	%f2884, %f2882, %f2883, %f2340;
	shfl.sync.idx.b32	%r1713|%p1105, %r6805, %r729, 31, -1;
	mov.b32 	%f2885, %r1713;
	fma.rn.f32 	%f2886, %f2882, %f2885, %f2342;
	shfl.sync.idx.b32	%r1714|%p1106, %r6806, %r729, 31, -1;
	mov.b32 	%f2887, %r1714;
	fma.rn.f32 	%f2888, %f2882, %f2887, %f2344;
	shfl.sync.idx.b32	%r1715|%p1107, %r6807, %r729, 31, -1;
	mov.b32 	%f2889, %r1715;
	fma.rn.f32 	%f2890, %f2882, %f2889, %f2346;
	shfl.sync.idx.b32	%r1716|%p1108, %r6808, %r729, 31, -1;
	mov.b32 	%f2891, %r1716;
	fma.rn.f32 	%f2892, %f2882, %f2891, %f2348;
	shfl.sync.idx.b32	%r1717|%p1109, %r6809, %r729, 31, -1;
	mov.b32 	%f2893, %r1717;
	fma.rn.f32 	%f2894, %f2882, %f2893, %f2350;
	shfl.sync.idx.b32	%r1718|%p1110, %r6810, %r729, 31, -1;
	mov.b32 	%f2895, %r1718;
	fma.rn.f32 	%f2896, %f2882, %f2895, %f2352;
	shfl.sync.idx.b32	%r1719|%p1111, %r6811, %r729, 31, -1;
	mov.b32 	%f2897, %r1719;
	fma.rn.f32 	%f2898, %f2882, %f2897, %f2354;
	shfl.sync.idx.b32	%r1720|%p1112, %r6786, 3, 31, -1;
	mov.b32 	%f2899, %r1720;
	shfl.sync.idx.b32	%r1721|%p1113, %r6804, %r729, 31, -1;
	mov.b32 	%f2900, %r1721;
	fma.rn.f32 	%f2901, %f2899, %f2900, %f2357;
	shfl.sync.idx.b32	%r1722|%p1114, %r6805, %r729, 31, -1;
	mov.b32 	%f2902, %r1722;
	fma.rn.f32 	%f2903, %f2899, %f2902, %f2359;
	shfl.sync.idx.b32	%r1723|%p1115, %r6806, %r729, 31, -1;
	mov.b32 	%f2904, %r1723;
	fma.rn.f32 	%f2905, %f2899, %f2904, %f2361;
	shfl.sync.idx.b32	%r1724|%p1116, %r6807, %r729, 31, -1;
	mov.b32 	%f2906, %r1724;
	fma.rn.f32 	%f2907, %f2899, %f2906, %f2363;
	shfl.sync.idx.b32	%r1725|%p1117, %r6808, %r729, 31, -1;
	mov.b32 	%f2908, %r1725;
	fma.rn.f32 	%f2909, %f2899, %f2908, %f2365;
	shfl.sync.idx.b32	%r1726|%p1118, %r6809, %r729, 31, -1;
	mov.b32 	%f2910, %r1726;
	fma.rn.f32 	%f2911, %f2899, %f2910, %f2367;
	shfl.sync.idx.b32	%r1727|%p1119, %r6810, %r729, 31, -1;
	mov.b32 	%f2912, %r1727;
	fma.rn.f32 	%f2913, %f2899, %f2912, %f2369;
	shfl.sync.idx.b32	%r1728|%p1120, %r6811, %r729, 31, -1;
	mov.b32 	%f2914, %r1728;
	fma.rn.f32 	%f2915, %f2899, %f2914, %f2371;
	shfl.sync.idx.b32	%r1729|%p1121, %r6787, 3, 31, -1;
	mov.b32 	%f2916, %r1729;
	shfl.sync.idx.b32	%r1730|%p1122, %r6804, %r729, 31, -1;
	mov.b32 	%f2917, %r1730;
	fma.rn.f32 	%f2918, %f2916, %f2917, %f2374;
	shfl.sync.idx.b32	%r1731|%p1123, %r6805, %r729, 31, -1;
	mov.b32 	%f2919, %r1731;
	fma.rn.f32 	%f2920, %f2916, %f2919, %f2376;
	shfl.sync.idx.b32	%r1732|%p1124, %r6806, %r729, 31, -1;
	mov.b32 	%f2921, %r1732;
	fma.rn.f32 	%f2922, %f2916, %f2921, %f2378;
	shfl.sync.idx.b32	%r1733|%p1125, %r6807, %r729, 31, -1;
	mov.b32 	%f2923, %r1733;
	fma.rn.f32 	%f2924, %f2916, %f2923, %f2380;
	shfl.sync.idx.b32	%r1734|%p1126, %r6808, %r729, 31, -1;
	mov.b32 	%f2925, %r1734;
	fma.rn.f32 	%f2926, %f2916, %f2925, %f2382;
	shfl.sync.idx.b32	%r1735|%p1127, %r6809, %r729, 31, -1;
	mov.b32 	%f2927, %r1735;
	fma.rn.f32 	%f2928, %f2916, %f2927, %f2384;
	shfl.sync.idx.b32	%r1736|%p1128, %r6810, %r729, 31, -1;
	mov.b32 	%f2929, %r1736;
	fma.rn.f32 	%f2930, %f2916, %f2929, %f2386;
	shfl.sync.idx.b32	%r1737|%p1129, %r6811, %r729, 31, -1;
	mov.b32 	%f2931, %r1737;
	fma.rn.f32 	%f2932, %f2916, %f2931, %f2388;
	shfl.sync.idx.b32	%r1738|%p1130, %r6788, 3, 31, -1;
	mov.b32 	%f2933, %r1738;
	shfl.sync.idx.b32	%r1739|%p1131, %r6804, %r729, 31, -1;
	mov.b32 	%f2934, %r1739;
	fma.rn.f32 	%f2935, %f2933, %f2934, %f2391;
	shfl.sync.idx.b32	%r1740|%p1132, %r6805, %r729, 31, -1;
	mov.b32 	%f2936, %r1740;
	fma.rn.f32 	%f2937, %f2933, %f2936, %f2393;
	shfl.sync.idx.b32	%r1741|%p1133, %r6806, %r729, 31, -1;
	mov.b32 	%f2938, %r1741;
	fma.rn.f32 	%f2939, %f2933, %f2938, %f2395;
	shfl.sync.idx.b32	%r1742|%p1134, %r6807, %r729, 31, -1;
	mov.b32 	%f2940, %r1742;
	fma.rn.f32 	%f2941, %f2933, %f2940, %f2397;
	shfl.sync.idx.b32	%r1743|%p1135, %r6808, %r729, 31, -1;
	mov.b32 	%f2942, %r1743;
	fma.rn.f32 	%f2943, %f2933, %f2942, %f2399;
	shfl.sync.idx.b32	%r1744|%p1136, %r6809, %r729, 31, -1;
	mov.b32 	%f2944, %r1744;
	fma.rn.f32 	%f2945, %f2933, %f2944, %f2401;
	shfl.sync.idx.b32	%r1745|%p1137, %r6810, %r729, 31, -1;
	mov.b32 	%f2946, %r1745;
	fma.rn.f32 	%f2947, %f2933, %f2946, %f2403;
	shfl.sync.idx.b32	%r1746|%p1138, %r6811, %r729, 31, -1;
	mov.b32 	%f2948, %r1746;
	fma.rn.f32 	%f2949, %f2933, %f2948, %f2405;
	shfl.sync.idx.b32	%r1747|%p1139, %r6789, 3, 31, -1;
	mov.b32 	%f2950, %r1747;
	shfl.sync.idx.b32	%r1748|%p1140, %r6804, %r729, 31, -1;
	mov.b32 	%f2951, %r1748;
	fma.rn.f32 	%f2952, %f2950, %f2951, %f2408;
	shfl.sync.idx.b32	%r1749|%p1141, %r6805, %r729, 31, -1;
	mov.b32 	%f2953, %r1749;
	fma.rn.f32 	%f2954, %f2950, %f2953, %f2410;
	shfl.sync.idx.b32	%r1750|%p1142, %r6806, %r729, 31, -1;
	mov.b32 	%f2955, %r1750;
	fma.rn.f32 	%f2956, %f2950, %f2955, %f2412;
	shfl.sync.idx.b32	%r1751|%p1143, %r6807, %r729, 31, -1;
	mov.b32 	%f2957, %r1751;
	fma.rn.f32 	%f2958, %f2950, %f2957, %f2414;
	shfl.sync.idx.b32	%r1752|%p1144, %r6808, %r729, 31, -1;
	mov.b32 	%f2959, %r1752;
	fma.rn.f32 	%f2960, %f2950, %f2959, %f2416;
	shfl.sync.idx.b32	%r1753|%p1145, %r6809, %r729, 31, -1;
	mov.b32 	%f2961, %r1753;
	fma.rn.f32 	%f2962, %f2950, %f2961, %f2418;
	shfl.sync.idx.b32	%r1754|%p1146, %r6810, %r729, 31, -1;
	mov.b32 	%f2963, %r1754;
	fma.rn.f32 	%f2964, %f2950, %f2963, %f2420;
	shfl.sync.idx.b32	%r1755|%p1147, %r6811, %r729, 31, -1;
	mov.b32 	%f2965, %r1755;
	fma.rn.f32 	%f2966, %f2950, %f2965, %f2422;
	shfl.sync.idx.b32	%r1756|%p1148, %r6790, 3, 31, -1;
	mov.b32 	%f2967, %r1756;
	shfl.sync.idx.b32	%r1757|%p1149, %r6804, %r729, 31, -1;
	mov.b32 	%f2968, %r1757;
	fma.rn.f32 	%f2969, %f2967, %f2968, %f2425;
	shfl.sync.idx.b32	%r1758|%p1150, %r6805, %r729, 31, -1;
	mov.b32 	%f2970, %r1758;
	fma.rn.f32 	%f2971, %f2967, %f2970, %f2427;
	shfl.sync.idx.b32	%r1759|%p1151, %r6806, %r729, 31, -1;
	mov.b32 	%f2972, %r1759;
	fma.rn.f32 	%f2973, %f2967, %f2972, %f2429;
	shfl.sync.idx.b32	%r1760|%p1152, %r6807, %r729, 31, -1;
	mov.b32 	%f2974, %r1760;
	fma.rn.f32 	%f2975, %f2967, %f2974, %f2431;
	shfl.sync.idx.b32	%r1761|%p1153, %r6808, %r729, 31, -1;
	mov.b32 	%f2976, %r1761;
	fma.rn.f32 	%f2977, %f2967, %f2976, %f2433;
	shfl.sync.idx.b32	%r1762|%p1154, %r6809, %r729, 31, -1;
	mov.b32 	%f2978, %r1762;
	fma.rn.f32 	%f2979, %f2967, %f2978, %f2435;
	shfl.sync.idx.b32	%r1763|%p1155, %r6810, %r729, 31, -1;
	mov.b32 	%f2980, %r1763;
	fma.rn.f32 	%f2981, %f2967, %f2980, %f2437;
	shfl.sync.idx.b32	%r1764|%p1156, %r6811, %r729, 31, -1;
	mov.b32 	%f2982, %r1764;
	fma.rn.f32 	%f2983, %f2967, %f2982, %f2439;
	shfl.sync.idx.b32	%r1765|%p1157, %r6791, 3, 31, -1;
	mov.b32 	%f2984, %r1765;
	shfl.sync.idx.b32	%r1766|%p1158, %r6804, %r729, 31, -1;
	mov.b32 	%f2985, %r1766;
	fma.rn.f32 	%f2986, %f2984, %f2985, %f2442;
	shfl.sync.idx.b32	%r1767|%p1159, %r6805, %r729, 31, -1;
	mov.b32 	%f2987, %r1767;
	fma.rn.f32 	%f2988, %f2984, %f2987, %f2444;
	shfl.sync.idx.b32	%r1768|%p1160, %r6806, %r729, 31, -1;
	mov.b32 	%f2989, %r1768;
	fma.rn.f32 	%f2990, %f2984, %f2989, %f2446;
	shfl.sync.idx.b32	%r1769|%p1161, %r6807, %r729, 31, -1;
	mov.b32 	%f2991, %r1769;
	fma.rn.f32 	%f2992, %f2984, %f2991, %f2448;
	shfl.sync.idx.b32	%r1770|%p1162, %r6808, %r729, 31, -1;
	mov.b32 	%f2993, %r1770;
	fma.rn.f32 	%f2994, %f2984, %f2993, %f2450;
	shfl.sync.idx.b32	%r1771|%p1163, %r6809, %r729, 31, -1;
	mov.b32 	%f2995, %r1771;
	fma.rn.f32 	%f2996, %f2984, %f2995, %f2452;
	shfl.sync.idx.b32	%r1772|%p1164, %r6810, %r729, 31, -1;
	mov.b32 	%f2997, %r1772;
	fma.rn.f32 	%f2998, %f2984, %f2997, %f2454;
	shfl.sync.idx.b32	%r1773|%p1165, %r6811, %r729, 31, -1;
	mov.b32 	%f2999, %r1773;
	fma.rn.f32 	%f3000, %f2984, %f2999, %f2456;
	shfl.sync.idx.b32	%r1774|%p1166, %r6792, 3, 31, -1;
	mov.b32 	%f3001, %r1774;
	shfl.sync.idx.b32	%r1775|%p1167, %r6804, %r729, 31, -1;
	mov.b32 	%f3002, %r1775;
	fma.rn.f32 	%f3003, %f3001, %f3002, %f2459;
	shfl.sync.idx.b32	%r1776|%p1168, %r6805, %r729, 31, -1;
	mov.b32 	%f3004, %r1776;
	fma.rn.f32 	%f3005, %f3001, %f3004, %f2461;
	shfl.sync.idx.b32	%r1777|%p1169, %r6806, %r729, 31, -1;
	mov.b32 	%f3006, %r1777;
	fma.rn.f32 	%f3007, %f3001, %f3006, %f2463;
	shfl.sync.idx.b32	%r1778|%p1170, %r6807, %r729, 31, -1;
	mov.b32 	%f3008, %r1778;
	fma.rn.f32 	%f3009, %f3001, %f3008, %f2465;
	shfl.sync.idx.b32	%r1779|%p1171, %r6808, %r729, 31, -1;
	mov.b32 	%f3010, %r1779;
	fma.rn.f32 	%f3011, %f3001, %f3010, %f2467;
	shfl.sync.idx.b32	%r1780|%p1172, %r6809, %r729, 31, -1;
	mov.b32 	%f3012, %r1780;
	fma.rn.f32 	%f3013, %f3001, %f3012, %f2469;
	shfl.sync.idx.b32	%r1781|%p1173, %r6810, %r729, 31, -1;
	mov.b32 	%f3014, %r1781;
	fma.rn.f32 	%f3015, %f3001, %f3014, %f2471;
	shfl.sync.idx.b32	%r1782|%p1174, %r6811, %r729, 31, -1;
	mov.b32 	%f3016, %r1782;
	fma.rn.f32 	%f3017, %f3001, %f3016, %f2473;
	shfl.sync.idx.b32	%r1783|%p1175, %r6793, 3, 31, -1;
	mov.b32 	%f3018, %r1783;
	shfl.sync.idx.b32	%r1784|%p1176, %r6804, %r729, 31, -1;
	mov.b32 	%f3019, %r1784;
	fma.rn.f32 	%f3020, %f3018, %f3019, %f2476;
	shfl.sync.idx.b32	%r1785|%p1177, %r6805, %r729, 31, -1;
	mov.b32 	%f3021, %r1785;
	fma.rn.f32 	%f3022, %f3018, %f3021, %f2478;
	shfl.sync.idx.b32	%r1786|%p1178, %r6806, %r729, 31, -1;
	mov.b32 	%f3023, %r1786;
	fma.rn.f32 	%f3024, %f3018, %f3023, %f2480;
	shfl.sync.idx.b32	%r1787|%p1179, %r6807, %r729, 31, -1;
	mov.b32 	%f3025, %r1787;
	fma.rn.f32 	%f3026, %f3018, %f3025, %f2482;
	shfl.sync.idx.b32	%r1788|%p1180, %r6808, %r729, 31, -1;
	mov.b32 	%f3027, %r1788;
	fma.rn.f32 	%f3028, %f3018, %f3027, %f2484;
	shfl.sync.idx.b32	%r1789|%p1181, %r6809, %r729, 31, -1;
	mov.b32 	%f3029, %r1789;
	fma.rn.f32 	%f3030, %f3018, %f3029, %f2486;
	shfl.sync.idx.b32	%r1790|%p1182, %r6810, %r729, 31, -1;
	mov.b32 	%f3031, %r1790;
	fma.rn.f32 	%f3032, %f3018, %f3031, %f2488;
	shfl.sync.idx.b32	%r1791|%p1183, %r6811, %r729, 31, -1;
	mov.b32 	%f3033, %r1791;
	fma.rn.f32 	%f3034, %f3018, %f3033, %f2490;
	shfl.sync.idx.b32	%r1792|%p1184, %r6794, 3, 31, -1;
	mov.b32 	%f3035, %r1792;
	shfl.sync.idx.b32	%r1793|%p1185, %r6804, %r729, 31, -1;
	mov.b32 	%f3036, %r1793;
	fma.rn.f32 	%f3037, %f3035, %f3036, %f2493;
	shfl.sync.idx.b32	%r1794|%p1186, %r6805, %r729, 31, -1;
	mov.b32 	%f3038, %r1794;
	fma.rn.f32 	%f3039, %f3035, %f3038, %f2495;
	shfl.sync.idx.b32	%r1795|%p1187, %r6806, %r729, 31, -1;
	mov.b32 	%f3040, %r1795;
	fma.rn.f32 	%f3041, %f3035, %f3040, %f2497;
	shfl.sync.idx.b32	%r1796|%p1188, %r6807, %r729, 31, -1;
	mov.b32 	%f3042, %r1796;
	fma.rn.f32 	%f3043, %f3035, %f3042, %f2499;
	shfl.sync.idx.b32	%r1797|%p1189, %r6808, %r729, 31, -1;
	mov.b32 	%f3044, %r1797;
	fma.rn.f32 	%f3045, %f3035, %f3044, %f2501;
	shfl.sync.idx.b32	%r1798|%p1190, %r6809, %r729, 31, -1;
	mov.b32 	%f3046, %r1798;
	fma.rn.f32 	%f3047, %f3035, %f3046, %f2503;
	shfl.sync.idx.b32	%r1799|%p1191, %r6810, %r729, 31, -1;
	mov.b32 	%f3048, %r1799;
	fma.rn.f32 	%f3049, %f3035, %f3048, %f2505;
	shfl.sync.idx.b32	%r1800|%p1192, %r6811, %r729, 31, -1;
	mov.b32 	%f3050, %r1800;
	fma.rn.f32 	%f3051, %f3035, %f3050, %f2507;
	shfl.sync.idx.b32	%r1801|%p1193, %r6795, 3, 31, -1;
	mov.b32 	%f3052, %r1801;
	shfl.sync.idx.b32	%r1802|%p1194, %r6804, %r729, 31, -1;
	mov.b32 	%f3053, %r1802;
	fma.rn.f32 	%f3054, %f3052, %f3053, %f2510;
	shfl.sync.idx.b32	%r1803|%p1195, %r6805, %r729, 31, -1;
	mov.b32 	%f3055, %r1803;
	fma.rn.f32 	%f3056, %f3052, %f3055, %f2512;
	shfl.sync.idx.b32	%r1804|%p1196, %r6806, %r729, 31, -1;
	mov.b32 	%f3057, %r1804;
	fma.rn.f32 	%f3058, %f3052, %f3057, %f2514;
	shfl.sync.idx.b32	%r1805|%p1197, %r6807, %r729, 31, -1;
	mov.b32 	%f3059, %r1805;
	fma.rn.f32 	%f3060, %f3052, %f3059, %f2516;
	shfl.sync.idx.b32	%r1806|%p1198, %r6808, %r729, 31, -1;
	mov.b32 	%f3061, %r1806;
	fma.rn.f32 	%f3062, %f3052, %f3061, %f2518;
	shfl.sync.idx.b32	%r1807|%p1199, %r6809, %r729, 31, -1;
	mov.b32 	%f3063, %r1807;
	fma.rn.f32 	%f3064, %f3052, %f3063, %f2520;
	shfl.sync.idx.b32	%r1808|%p1200, %r6810, %r729, 31, -1;
	mov.b32 	%f3065, %r1808;
	fma.rn.f32 	%f3066, %f3052, %f3065, %f2522;
	shfl.sync.idx.b32	%r1809|%p1201, %r6811, %r729, 31, -1;
	mov.b32 	%f3067, %r1809;
	fma.rn.f32 	%f3068, %f3052, %f3067, %f2524;
	shfl.sync.idx.b32	%r1810|%p1202, %r6796, 3, 31, -1;
	mov.b32 	%f3069, %r1810;
	shfl.sync.idx.b32	%r1811|%p1203, %r6804, %r729, 31, -1;
	mov.b32 	%f3070, %r1811;
	fma.rn.f32 	%f3071, %f3069, %f3070, %f2527;
	shfl.sync.idx.b32	%r1812|%p1204, %r6805, %r729, 31, -1;
	mov.b32 	%f3072, %r1812;
	fma.rn.f32 	%f3073, %f3069, %f3072, %f2529;
	shfl.sync.idx.b32	%r1813|%p1205, %r6806, %r729, 31, -1;
	mov.b32 	%f3074, %r1813;
	fma.rn.f32 	%f3075, %f3069, %f3074, %f2531;
	shfl.sync.idx.b32	%r1814|%p1206, %r6807, %r729, 31, -1;
	mov.b32 	%f3076, %r1814;
	fma.rn.f32 	%f3077, %f3069, %f3076, %f2533;
	shfl.sync.idx.b32	%r1815|%p1207, %r6808, %r729, 31, -1;
	mov.b32 	%f3078, %r1815;
	fma.rn.f32 	%f3079, %f3069, %f3078, %f2535;
	shfl.sync.idx.b32	%r1816|%p1208, %r6809, %r729, 31, -1;
	mov.b32 	%f3080, %r1816;
	fma.rn.f32 	%f3081, %f3069, %f3080, %f2537;
	shfl.sync.idx.b32	%r1817|%p1209, %r6810, %r729, 31, -1;
	mov.b32 	%f3082, %r1817;
	fma.rn.f32 	%f3083, %f3069, %f3082, %f2539;
	shfl.sync.idx.b32	%r1818|%p1210, %r6811, %r729, 31, -1;
	mov.b32 	%f3084, %r1818;
	fma.rn.f32 	%f3085, %f3069, %f3084, %f2541;
	shfl.sync.idx.b32	%r1819|%p1211, %r6797, 3, 31, -1;
	mov.b32 	%f3086, %r1819;
	shfl.sync.idx.b32	%r1820|%p1212, %r6804, %r729, 31, -1;
	mov.b32 	%f3087, %r1820;
	fma.rn.f32 	%f3088, %f3086, %f3087, %f2544;
	shfl.sync.idx.b32	%r1821|%p1213, %r6805, %r729, 31, -1;
	mov.b32 	%f3089, %r1821;
	fma.rn.f32 	%f3090, %f3086, %f3089, %f2546;
	shfl.sync.idx.b32	%r1822|%p1214, %r6806, %r729, 31, -1;
	mov.b32 	%f3091, %r1822;
	fma.rn.f32 	%f3092, %f3086, %f3091, %f2548;
	shfl.sync.idx.b32	%r1823|%p1215, %r6807, %r729, 31, -1;
	mov.b32 	%f3093, %r1823;
	fma.rn.f32 	%f3094, %f3086, %f3093, %f2550;
	shfl.sync.idx.b32	%r1824|%p1216, %r6808, %r729, 31, -1;
	mov.b32 	%f3095, %r1824;
	fma.rn.f32 	%f3096, %f3086, %f3095, %f2552;
	shfl.sync.idx.b32	%r1825|%p1217, %r6809, %r729, 31, -1;
	mov.b32 	%f3097, %r1825;
	fma.rn.f32 	%f3098, %f3086, %f3097, %f2554;
	shfl.sync.idx.b32	%r1826|%p1218, %r6810, %r729, 31, -1;
	mov.b32 	%f3099, %r1826;
	fma.rn.f32 	%f3100, %f3086, %f3099, %f2556;
	shfl.sync.idx.b32	%r1827|%p1219, %r6811, %r729, 31, -1;
	mov.b32 	%f3101, %r1827;
	fma.rn.f32 	%f3102, %f3086, %f3101, %f2558;
	shfl.sync.idx.b32	%r1828|%p1220, %r6798, 3, 31, -1;
	mov.b32 	%f3103, %r1828;
	shfl.sync.idx.b32	%r1829|%p1221, %r6804, %r729, 31, -1;
	mov.b32 	%f3104, %r1829;
	fma.rn.f32 	%f3105, %f3103, %f3104, %f2561;
	shfl.sync.idx.b32	%r1830|%p1222, %r6805, %r729, 31, -1;
	mov.b32 	%f3106, %r1830;
	fma.rn.f32 	%f3107, %f3103, %f3106, %f2563;
	shfl.sync.idx.b32	%r1831|%p1223, %r6806, %r729, 31, -1;
	mov.b32 	%f3108, %r1831;
	fma.rn.f32 	%f3109, %f3103, %f3108, %f2565;
	shfl.sync.idx.b32	%r1832|%p1224, %r6807, %r729, 31, -1;
	mov.b32 	%f3110, %r1832;
	fma.rn.f32 	%f3111, %f3103, %f3110, %f2567;
	shfl.sync.idx.b32	%r1833|%p1225, %r6808, %r729, 31, -1;
	mov.b32 	%f3112, %r1833;
	fma.rn.f32 	%f3113, %f3103, %f3112, %f2569;
	shfl.sync.idx.b32	%r1834|%p1226, %r6809, %r729, 31, -1;
	mov.b32 	%f3114, %r1834;
	fma.rn.f32 	%f3115, %f3103, %f3114, %f2571;
	shfl.sync.idx.b32	%r1835|%p1227, %r6810, %r729, 31, -1;
	mov.b32 	%f3116, %r1835;
	fma.rn.f32 	%f3117, %f3103, %f3116, %f2573;
	shfl.sync.idx.b32	%r1836|%p1228, %r6811, %r729, 31, -1;
	mov.b32 	%f3118, %r1836;
	fma.rn.f32 	%f3119, %f3103, %f3118, %f2575;
	shfl.sync.idx.b32	%r1837|%p1229, %r6799, 3, 31, -1;
	mov.b32 	%f3120, %r1837;
	shfl.sync.idx.b32	%r1838|%p1230, %r6804, %r729, 31, -1;
	mov.b32 	%f3121, %r1838;
	fma.rn.f32 	%f3122, %f3120, %f3121, %f2578;
	shfl.sync.idx.b32	%r1839|%p1231, %r6805, %r729, 31, -1;
	mov.b32 	%f3123, %r1839;
	fma.rn.f32 	%f3124, %f3120, %f3123, %f2580;
	shfl.sync.idx.b32	%r1840|%p1232, %r6806, %r729, 31, -1;
	mov.b32 	%f3125, %r1840;
	fma.rn.f32 	%f3126, %f3120, %f3125, %f2582;
	shfl.sync.idx.b32	%r1841|%p1233, %r6807, %r729, 31, -1;
	mov.b32 	%f3127, %r1841;
	fma.rn.f32 	%f3128, %f3120, %f3127, %f2584;
	shfl.sync.idx.b32	%r1842|%p1234, %r6808, %r729, 31, -1;
	mov.b32 	%f3129, %r1842;
	fma.rn.f32 	%f3130, %f3120, %f3129, %f2586;
	shfl.sync.idx.b32	%r1843|%p1235, %r6809, %r729, 31, -1;
	mov.b32 	%f3131, %r1843;
	fma.rn.f32 	%f3132, %f3120, %f3131, %f2588;
	shfl.sync.idx.b32	%r1844|%p1236, %r6810, %r729, 31, -1;
	mov.b32 	%f3133, %r1844;
	fma.rn.f32 	%f3134, %f3120, %f3133, %f2590;
	shfl.sync.idx.b32	%r1845|%p1237, %r6811, %r729, 31, -1;
	mov.b32 	%f3135, %r1845;
	fma.rn.f32 	%f3136, %f3120, %f3135, %f2592;
	shfl.sync.idx.b32	%r1846|%p1238, %r6800, 3, 31, -1;
	mov.b32 	%f3137, %r1846;
	shfl.sync.idx.b32	%r1847|%p1239, %r6804, %r729, 31, -1;
	mov.b32 	%f3138, %r1847;
	fma.rn.f32 	%f3139, %f3137, %f3138, %f2595;
	shfl.sync.idx.b32	%r1848|%p1240, %r6805, %r729, 31, -1;
	mov.b32 	%f3140, %r1848;
	fma.rn.f32 	%f3141, %f3137, %f3140, %f2597;
	shfl.sync.idx.b32	%r1849|%p1241, %r6806, %r729, 31, -1;
	mov.b32 	%f3142, %r1849;
	fma.rn.f32 	%f3143, %f3137, %f3142, %f2599;
	shfl.sync.idx.b32	%r1850|%p1242, %r6807, %r729, 31, -1;
	mov.b32 	%f3144, %r1850;
	fma.rn.f32 	%f3145, %f3137, %f3144, %f2601;
	shfl.sync.idx.b32	%r1851|%p1243, %r6808, %r729, 31, -1;
	mov.b32 	%f3146, %r1851;
	fma.rn.f32 	%f3147, %f3137, %f3146, %f2603;
	shfl.sync.idx.b32	%r1852|%p1244, %r6809, %r729, 31, -1;
	mov.b32 	%f3148, %r1852;
	fma.rn.f32 	%f3149, %f3137, %f3148, %f2605;
	shfl.sync.idx.b32	%r1853|%p1245, %r6810, %r729, 31, -1;
	mov.b32 	%f3150, %r1853;
	fma.rn.f32 	%f3151, %f3137, %f3150, %f2607;
	shfl.sync.idx.b32	%r1854|%p1246, %r6811, %r729, 31, -1;
	mov.b32 	%f3152, %r1854;
	fma.rn.f32 	%f3153, %f3137, %f3152, %f2609;
	shfl.sync.idx.b32	%r1855|%p1247, %r6801, 3, 31, -1;
	mov.b32 	%f3154, %r1855;
	shfl.sync.idx.b32	%r1856|%p1248, %r6804, %r729, 31, -1;
	mov.b32 	%f3155, %r1856;
	fma.rn.f32 	%f3156, %f3154, %f3155, %f2612;
	shfl.sync.idx.b32	%r1857|%p1249, %r6805, %r729, 31, -1;
	mov.b32 	%f3157, %r1857;
	fma.rn.f32 	%f3158, %f3154, %f3157, %f2614;
	shfl.sync.idx.b32	%r1858|%p1250, %r6806, %r729, 31, -1;
	mov.b32 	%f3159, %r1858;
	fma.rn.f32 	%f3160, %f3154, %f3159, %f2616;
	shfl.sync.idx.b32	%r1859|%p1251, %r6807, %r729, 31, -1;
	mov.b32 	%f3161, %r1859;
	fma.rn.f32 	%f3162, %f3154, %f3161, %f2618;
	shfl.sync.idx.b32	%r1860|%p1252, %r6808, %r729, 31, -1;
	mov.b32 	%f3163, %r1860;
	fma.rn.f32 	%f3164, %f3154, %f3163, %f2620;
	shfl.sync.idx.b32	%r1861|%p1253, %r6809, %r729, 31, -1;
	mov.b32 	%f3165, %r1861;
	fma.rn.f32 	%f3166, %f3154, %f3165, %f2622;
	shfl.sync.idx.b32	%r1862|%p1254, %r6810, %r729, 31, -1;
	mov.b32 	%f3167, %r1862;
	fma.rn.f32 	%f3168, %f3154, %f3167, %f2624;
	shfl.sync.idx.b32	%r1863|%p1255, %r6811, %r729, 31, -1;
	mov.b32 	%f3169, %r1863;
	fma.rn.f32 	%f3170, %f3154, %f3169, %f2626;
	shfl.sync.idx.b32	%r1864|%p1256, %r6802, 3, 31, -1;
	mov.b32 	%f3171, %r1864;
	shfl.sync.idx.b32	%r1865|%p1257, %r6804, %r729, 31, -1;
	mov.b32 	%f3172, %r1865;
	fma.rn.f32 	%f3173, %f3171, %f3172, %f2629;
	shfl.sync.idx.b32	%r1866|%p1258, %r6805, %r729, 31, -1;
	mov.b32 	%f3174, %r1866;
	fma.rn.f32 	%f3175, %f3171, %f3174, %f2631;
	shfl.sync.idx.b32	%r1867|%p1259, %r6806, %r729, 31, -1;
	mov.b32 	%f3176, %r1867;
	fma.rn.f32 	%f3177, %f3171, %f3176, %f2633;
	shfl.sync.idx.b32	%r1868|%p1260, %r6807, %r729, 31, -1;
	mov.b32 	%f3178, %r1868;
	fma.rn.f32 	%f3179, %f3171, %f3178, %f2635;
	shfl.sync.idx.b32	%r1869|%p1261, %r6808, %r729, 31, -1;
	mov.b32 	%f3180, %r1869;
	fma.rn.f32 	%f3181, %f3171, %f3180, %f2637;
	shfl.sync.idx.b32	%r1870|%p1262, %r6809, %r729, 31, -1;
	mov.b32 	%f3182, %r1870;
	fma.rn.f32 	%f3183, %f3171, %f3182, %f2639;
	shfl.sync.idx.b32	%r1871|%p1263, %r6810, %r729, 31, -1;
	mov.b32 	%f3184, %r1871;
	fma.rn.f32 	%f3185, %f3171, %f3184, %f2641;
	shfl.sync.idx.b32	%r1872|%p1264, %r6811, %r729, 31, -1;
	mov.b32 	%f3186, %r1872;
	fma.rn.f32 	%f3187, %f3171, %f3186, %f2643;
	shfl.sync.idx.b32	%r1873|%p1265, %r6803, 3, 31, -1;
	mov.b32 	%f3188, %r1873;
	shfl.sync.idx.b32	%r1874|%p1266, %r6804, %r729, 31, -1;
	mov.b32 	%f3189, %r1874;
	fma.rn.f32 	%f3190, %f3188, %f3189, %f2646;
	shfl.sync.idx.b32	%r1875|%p1267, %r6805, %r729, 31, -1;
	mov.b32 	%f3191, %r1875;
	fma.rn.f32 	%f3192, %f3188, %f3191, %f2648;
	shfl.sync.idx.b32	%r1876|%p1268, %r6806, %r729, 31, -1;
	mov.b32 	%f3193, %r1876;
	fma.rn.f32 	%f3194, %f3188, %f3193, %f2650;
	shfl.sync.idx.b32	%r1877|%p1269, %r6807, %r729, 31, -1;
	mov.b32 	%f3195, %r1877;
	fma.rn.f32 	%f3196, %f3188, %f3195, %f2652;
	shfl.sync.idx.b32	%r1878|%p1270, %r6808, %r729, 31, -1;
	mov.b32 	%f3197, %r1878;
	fma.rn.f32 	%f3198, %f3188, %f3197, %f2654;
	shfl.sync.idx.b32	%r1879|%p1271, %r6809, %r729, 31, -1;
	mov.b32 	%f3199, %r1879;
	fma.rn.f32 	%f3200, %f3188, %f3199, %f2656;
	shfl.sync.idx.b32	%r1880|%p1272, %r6810, %r729, 31, -1;
	mov.b32 	%f3201, %r1880;
	fma.rn.f32 	%f3202, %f3188, %f3201, %f2658;
	shfl.sync.idx.b32	%r1881|%p1273, %r6811, %r729, 31, -1;
	mov.b32 	%f3203, %r1881;
	fma.rn.f32 	%f3204, %f3188, %f3203, %f2660;
	shfl.sync.idx.b32	%r1882|%p1274, %r6772, 0, 31, -1;
	mov.b32 	%f3205, %r1882;
	shfl.sync.idx.b32	%r1883|%p1275, %r6804, %r729, 31, -1;
	mov.b32 	%f3206, %r1883;
	fma.rn.f32 	%f3207, %f3205, %f3206, %f2663;
	shfl.sync.idx.b32	%r1884|%p1276, %r6805, %r729, 31, -1;
	mov.b32 	%f3208, %r1884;
	fma.rn.f32 	%f3209, %f3205, %f3208, %f2665;
	shfl.sync.idx.b32	%r1885|%p1277, %r6806, %r729, 31, -1;
	mov.b32 	%f3210, %r1885;
	fma.rn.f32 	%f3211, %f3205, %f3210, %f2667;
	shfl.sync.idx.b32	%r1886|%p1278, %r6807, %r729, 31, -1;
	mov.b32 	%f3212, %r1886;
	fma.rn.f32 	%f3213, %f3205, %f3212, %f2669;
	shfl.sync.idx.b32	%r1887|%p1279, %r6808, %r729, 31, -1;
	mov.b32 	%f3214, %r1887;
	fma.rn.f32 	%f3215, %f3205, %f3214, %f2671;
	shfl.sync.idx.b32	%r1888|%p1280, %r6809, %r729, 31, -1;
	mov.b32 	%f3216, %r1888;
	fma.rn.f32 	%f3217, %f3205, %f3216, %f2673;
	shfl.sync.idx.b32	%r1889|%p1281, %r6810, %r729, 31, -1;
	mov.b32 	%f3218, %r1889;
	fma.rn.f32 	%f3219, %f3205, %f3218, %f2675;
	shfl.sync.idx.b32	%r1890|%p1282, %r6811, %r729, 31, -1;
	mov.b32 	%f3220, %r1890;
	fma.rn.f32 	%f3221, %f3205, %f3220, %f2677;
	shfl.sync.idx.b32	%r1891|%p1283, %r6773, 0, 31, -1;
	mov.b32 	%f3222, %r1891;
	shfl.sync.idx.b32	%r1892|%p1284, %r6804, %r729, 31, -1;
	mov.b32 	%f3223, %r1892;
	fma.rn.f32 	%f3224, %f3222, %f3223, %f2680;
	shfl.sync.idx.b32	%r1893|%p1285, %r6805, %r729, 31, -1;
	mov.b32 	%f3225, %r1893;
	fma.rn.f32 	%f3226, %f3222, %f3225, %f2682;
	shfl.sync.idx.b32	%r1894|%p1286, %r6806, %r729, 31, -1;
	mov.b32 	%f3227, %r1894;
	fma.rn.f32 	%f3228, %f3222, %f3227, %f2684;
	shfl.sync.idx.b32	%r1895|%p1287, %r6807, %r729, 31, -1;
	mov.b32 	%f3229, %r1895;
	fma.rn.f32 	%f3230, %f3222, %f3229, %f2686;
	shfl.sync.idx.b32	%r1896|%p1288, %r6808, %r729, 31, -1;
	mov.b32 	%f3231, %r1896;
	fma.rn.f32 	%f3232, %f3222, %f3231, %f2688;
	shfl.sync.idx.b32	%r1897|%p1289, %r6809, %r729, 31, -1;
	mov.b32 	%f3233, %r1897;
	fma.rn.f32 	%f3234, %f3222, %f3233, %f2690;
	shfl.sync.idx.b32	%r1898|%p1290, %r6810, %r729, 31, -1;
	mov.b32 	%f3235, %r1898;
	fma.rn.f32 	%f3236, %f3222, %f3235, %f2692;
	shfl.sync.idx.b32	%r1899|%p1291, %r6811, %r729, 31, -1;
	mov.b32 	%f3237, %r1899;
	fma.rn.f32 	%f3238, %f3222, %f3237, %f2694;
	shfl.sync.idx.b32	%r1900|%p1292, %r6774, 0, 31, -1;
	mov.b32 	%f3239, %r1900;
	shfl.sync.idx.b32	%r1901|%p1293, %r6804, %r729, 31, -1;
	mov.b32 	%f3240, %r1901;
	fma.rn.f32 	%f3241, %f3239, %f3240, %f2697;
	shfl.sync.idx.b32	%r1902|%p1294, %r6805, %r729, 31, -1;
	mov.b32 	%f3242, %r1902;
	fma.rn.f32 	%f3243, %f3239, %f3242, %f2699;
	shfl.sync.idx.b32	%r1903|%p1295, %r6806, %r729, 31, -1;
	mov.b32 	%f3244, %r1903;
	fma.rn.f32 	%f3245, %f3239, %f3244, %f2701;
	shfl.sync.idx.b32	%r1904|%p1296, %r6807, %r729, 31, -1;
	mov.b32 	%f3246, %r1904;
	fma.rn.f32 	%f3247, %f3239, %f3246, %f2703;
	shfl.sync.idx.b32	%r1905|%p1297, %r6808, %r729, 31, -1;
	mov.b32 	%f3248, %r1905;
	fma.rn.f32 	%f3249, %f3239, %f3248, %f2705;
	shfl.sync.idx.b32	%r1906|%p1298, %r6809, %r729, 31, -1;
	mov.b32 	%f3250, %r1906;
	fma.rn.f32 	%f3251, %f3239, %f3250, %f2707;
	shfl.sync.idx.b32	%r1907|%p1299, %r6810, %r729, 31, -1;
	mov.b32 	%f3252, %r1907;
	fma.rn.f32 	%f3253, %f3239, %f3252, %f2709;
	shfl.sync.idx.b32	%r1908|%p1300, %r6811, %r729, 31, -1;
	mov.b32 	%f3254, %r1908;
	fma.rn.f32 	%f3255, %f3239, %f3254, %f2711;
	shfl.sync.idx.b32	%r1909|%p1301, %r6775, 0, 31, -1;
	mov.b32 	%f3256, %r1909;
	shfl.sync.idx.b32	%r1910|%p1302, %r6804, %r729, 31, -1;
	mov.b32 	%f3257, %r1910;
	fma.rn.f32 	%f3258, %f3256, %f3257, %f2714;
	shfl.sync.idx.b32	%r1911|%p1303, %r6805, %r729, 31, -1;
	mov.b32 	%f3259, %r1911;
	fma.rn.f32 	%f3260, %f3256, %f3259, %f2716;
	shfl.sync.idx.b32	%r1912|%p1304, %r6806, %r729, 31, -1;
	mov.b32 	%f3261, %r1912;
	fma.rn.f32 	%f3262, %f3256, %f3261, %f2718;
	shfl.sync.idx.b32	%r1913|%p1305, %r6807, %r729, 31, -1;
	mov.b32 	%f3263, %r1913;
	fma.rn.f32 	%f3264, %f3256, %f3263, %f2720;
	shfl.sync.idx.b32	%r1914|%p1306, %r6808, %r729, 31, -1;
	mov.b32 	%f3265, %r1914;
	fma.rn.f32 	%f3266, %f3256, %f3265, %f2722;
	shfl.sync.idx.b32	%r1915|%p1307, %r6809, %r729, 31, -1;
	mov.b32 	%f3267, %r1915;
	fma.rn.f32 	%f3268, %f3256, %f3267, %f2724;
	shfl.sync.idx.b32	%r1916|%p1308, %r6810, %r729, 31, -1;
	mov.b32 	%f3269, %r1916;
	fma.rn.f32 	%f3270, %f3256, %f3269, %f2726;
	shfl.sync.idx.b32	%r1917|%p1309, %r6811, %r729, 31, -1;
	mov.b32 	%f3271, %r1917;
	fma.rn.f32 	%f3272, %f3256, %f3271, %f2728;
	shfl.sync.idx.b32	%r1918|%p1310, %r6776, 0, 31, -1;
	mov.b32 	%f3273, %r1918;
	shfl.sync.idx.b32	%r1919|%p1311, %r6804, %r729, 31, -1;
	mov.b32 	%f3274, %r1919;
	fma.rn.f32 	%f3275, %f3273, %f3274, %f2731;
	shfl.sync.idx.b32	%r1920|%p1312, %r6805, %r729, 31, -1;
	mov.b32 	%f3276, %r1920;
	fma.rn.f32 	%f3277, %f3273, %f3276, %f2733;
	shfl.sync.idx.b32	%r1921|%p1313, %r6806, %r729, 31, -1;
	mov.b32 	%f3278, %r1921;
	fma.rn.f32 	%f3279, %f3273, %f3278, %f2735;
	shfl.sync.idx.b32	%r1922|%p1314, %r6807, %r729, 31, -1;
	mov.b32 	%f3280, %r1922;
	fma.rn.f32 	%f3281, %f3273, %f3280, %f2737;
	shfl.sync.idx.b32	%r1923|%p1315, %r6808, %r729, 31, -1;
	mov.b32 	%f3282, %r1923;
	fma.rn.f32 	%f3283, %f3273, %f3282, %f2739;
	shfl.sync.idx.b32	%r1924|%p1316, %r6809, %r729, 31, -1;
	mov.b32 	%f3284, %r1924;
	fma.rn.f32 	%f3285, %f3273, %f3284, %f2741;
	shfl.sync.idx.b32	%r1925|%p1317, %r6810, %r729, 31, -1;
	mov.b32 	%f3286, %r1925;
	fma.rn.f32 	%f3287, %f3273, %f3286, %f2743;
	shfl.sync.idx.b32	%r1926|%p1318, %r6811, %r729, 31, -1;
	mov.b32 	%f3288, %r1926;
	fma.rn.f32 	%f3289, %f3273, %f3288, %f2745;
	shfl.sync.idx.b32	%r1927|%p1319, %r6777, 0, 31, -1;
	mov.b32 	%f3290, %r1927;
	shfl.sync.idx.b32	%r1928|%p1320, %r6804, %r729, 31, -1;
	mov.b32 	%f3291, %r1928;
	fma.rn.f32 	%f3292, %f3290, %f3291, %f2748;
	shfl.sync.idx.b32	%r1929|%p1321, %r6805, %r729, 31, -1;
	mov.b32 	%f3293, %r1929;
	fma.rn.f32 	%f3294, %f3290, %f3293, %f2750;
	shfl.sync.idx.b32	%r1930|%p1322, %r6806, %r729, 31, -1;
	mov.b32 	%f3295, %r1930;
	fma.rn.f32 	%f3296, %f3290, %f3295, %f2752;
	shfl.sync.idx.b32	%r1931|%p1323, %r6807, %r729, 31, -1;
	mov.b32 	%f3297, %r1931;
	fma.rn.f32 	%f3298, %f3290, %f3297, %f2754;
	shfl.sync.idx.b32	%r1932|%p1324, %r6808, %r729, 31, -1;
	mov.b32 	%f3299, %r1932;
	fma.rn.f32 	%f3300, %f3290, %f3299, %f2756;
	shfl.sync.idx.b32	%r1933|%p1325, %r6809, %r729, 31, -1;
	mov.b32 	%f3301, %r1933;
	fma.rn.f32 	%f3302, %f3290, %f3301, %f2758;
	shfl.sync.idx.b32	%r1934|%p1326, %r6810, %r729, 31, -1;
	mov.b32 	%f3303, %r1934;
	fma.rn.f32 	%f3304, %f3290, %f3303, %f2760;
	shfl.sync.idx.b32	%r1935|%p1327, %r6811, %r729, 31, -1;
	mov.b32 	%f3305, %r1935;
	fma.rn.f32 	%f3306, %f3290, %f3305, %f2762;
	shfl.sync.idx.b32	%r1936|%p1328, %r6778, 0, 31, -1;
	mov.b32 	%f3307, %r1936;
	shfl.sync.idx.b32	%r1937|%p1329, %r6804, %r729, 31, -1;
	mov.b32 	%f3308, %r1937;
	fma.rn.f32 	%f3309, %f3307, %f3308, %f2765;
	shfl.sync.idx.b32	%r1938|%p1330, %r6805, %r729, 31, -1;
	mov.b32 	%f3310, %r1938;
	fma.rn.f32 	%f3311, %f3307, %f3310, %f2767;
	shfl.sync.idx.b32	%r1939|%p1331, %r6806, %r729, 31, -1;
	mov.b32 	%f3312, %r1939;
	fma.rn.f32 	%f3313, %f3307, %f3312, %f2769;
	shfl.sync.idx.b32	%r1940|%p1332, %r6807, %r729, 31, -1;
	mov.b32 	%f3314, %r1940;
	fma.rn.f32 	%f3315, %f3307, %f3314, %f2771;
	shfl.sync.idx.b32	%r1941|%p1333, %r6808, %r729, 31, -1;
	mov.b32 	%f3316, %r1941;
	fma.rn.f32 	%f3317, %f3307, %f3316, %f2773;
	shfl.sync.idx.b32	%r1942|%p1334, %r6809, %r729, 31, -1;
	mov.b32 	%f3318, %r1942;
	fma.rn.f32 	%f3319, %f3307, %f3318, %f2775;
	shfl.sync.idx.b32	%r1943|%p1335, %r6810, %r729, 31, -1;
	mov.b32 	%f3320, %r1943;
	fma.rn.f32 	%f3321, %f3307, %f3320, %f2777;
	shfl.sync.idx.b32	%r1944|%p1336, %r6811, %r729, 31, -1;
	mov.b32 	%f3322, %r1944;
	fma.rn.f32 	%f3323, %f3307, %f3322, %f2779;
	shfl.sync.idx.b32	%r1945|%p1337, %r6779, 0, 31, -1;
	mov.b32 	%f3324, %r1945;
	shfl.sync.idx.b32	%r1946|%p1338, %r6804, %r729, 31, -1;
	mov.b32 	%f3325, %r1946;
	fma.rn.f32 	%f3326, %f3324, %f3325, %f2782;
	shfl.sync.idx.b32	%r1947|%p1339, %r6805, %r729, 31, -1;
	mov.b32 	%f3327, %r1947;
	fma.rn.f32 	%f3328, %f3324, %f3327, %f2784;
	shfl.sync.idx.b32	%r1948|%p1340, %r6806, %r729, 31, -1;
	mov.b32 	%f3329, %r1948;
	fma.rn.f32 	%f3330, %f3324, %f3329, %f2786;
	shfl.sync.idx.b32	%r1949|%p1341, %r6807, %r729, 31, -1;
	mov.b32 	%f3331, %r1949;
	fma.rn.f32 	%f3332, %f3324, %f3331, %f2788;
	shfl.sync.idx.b32	%r1950|%p1342, %r6808, %r729, 31, -1;
	mov.b32 	%f3333, %r1950;
	fma.rn.f32 	%f3334, %f3324, %f3333, %f2790;
	shfl.sync.idx.b32	%r1951|%p1343, %r6809, %r729, 31, -1;
	mov.b32 	%f3335, %r1951;
	fma.rn.f32 	%f3336, %f3324, %f3335, %f2792;
	shfl.sync.idx.b32	%r1952|%p1344, %r6810, %r729, 31, -1;
	mov.b32 	%f3337, %r1952;
	fma.rn.f32 	%f3338, %f3324, %f3337, %f2794;
	shfl.sync.idx.b32	%r1953|%p1345, %r6811, %r729, 31, -1;
	mov.b32 	%f3339, %r1953;
	fma.rn.f32 	%f3340, %f3324, %f3339, %f2796;
	shfl.sync.idx.b32	%r1954|%p1346, %r6780, 0, 31, -1;
	mov.b32 	%f3341, %r1954;
	shfl.sync.idx.b32	%r1955|%p1347, %r6804, %r729, 31, -1;
	mov.b32 	%f3342, %r1955;
	fma.rn.f32 	%f3343, %f3341, %f3342, %f2799;
	shfl.sync.idx.b32	%r1956|%p1348, %r6805, %r729, 31, -1;
	mov.b32 	%f3344, %r1956;
	fma.rn.f32 	%f3345, %f3341, %f3344, %f2801;
	shfl.sync.idx.b32	%r1957|%p1349, %r6806, %r729, 31, -1;
	mov.b32 	%f3346, %r1957;
	fma.rn.f32 	%f3347, %f3341, %f3346, %f2803;
	shfl.sync.idx.b32	%r1958|%p1350, %r6807, %r729, 31, -1;
	mov.b32 	%f3348, %r1958;
	fma.rn.f32 	%f3349, %f3341, %f3348, %f2805;
	shfl.sync.idx.b32	%r1959|%p1351, %r6808, %r729, 31, -1;
	mov.b32 	%f3350, %r1959;
	fma.rn.f32 	%f3351, %f3341, %f3350, %f2807;
	shfl.sync.idx.b32	%r1960|%p1352, %r6809, %r729, 31, -1;
	mov.b32 	%f3352, %r1960;
	fma.rn.f32 	%f3353, %f3341, %f3352, %f2809;
	shfl.sync.idx.b32	%r1961|%p1353, %r6810, %r729, 31, -1;
	mov.b32 	%f3354, %r1961;
	fma.rn.f32 	%f3355, %f3341, %f3354, %f2811;
	shfl.sync.idx.b32	%r1962|%p1354, %r6811, %r729, 31, -1;
	mov.b32 	%f3356, %r1962;
	fma.rn.f32 	%f3357, %f3341, %f3356, %f2813;
	shfl.sync.idx.b32	%r1963|%p1355, %r6781, 0, 31, -1;
	mov.b32 	%f3358, %r1963;
	shfl.sync.idx.b32	%r1964|%p1356, %r6804, %r729, 31, -1;
	mov.b32 	%f3359, %r1964;
	fma.rn.f32 	%f3360, %f3358, %f3359, %f2816;
	shfl.sync.idx.b32	%r1965|%p1357, %r6805, %r729, 31, -1;
	mov.b32 	%f3361, %r1965;
	fma.rn.f32 	%f3362, %f3358, %f3361, %f2818;
	shfl.sync.idx.b32	%r1966|%p1358, %r6806, %r729, 31, -1;
	mov.b32 	%f3363, %r1966;
	fma.rn.f32 	%f3364, %f3358, %f3363, %f2820;
	shfl.sync.idx.b32	%r1967|%p1359, %r6807, %r729, 31, -1;
	mov.b32 	%f3365, %r1967;
	fma.rn.f32 	%f3366, %f3358, %f3365, %f2822;
	shfl.sync.idx.b32	%r1968|%p1360, %r6808, %r729, 31, -1;
	mov.b32 	%f3367, %r1968;
	fma.rn.f32 	%f3368, %f3358, %f3367, %f2824;
	shfl.sync.idx.b32	%r1969|%p1361, %r6809, %r729, 31, -1;
	mov.b32 	%f3369, %r1969;
	fma.rn.f32 	%f3370, %f3358, %f3369, %f2826;
	shfl.sync.idx.b32	%r1970|%p1362, %r6810, %r729, 31, -1;
	mov.b32 	%f3371, %r1970;
	fma.rn.f32 	%f3372, %f3358, %f3371, %f2828;
	shfl.sync.idx.b32	%r1971|%p1363, %r6811, %r729, 31, -1;
	mov.b32 	%f3373, %r1971;
	fma.rn.f32 	%f3374, %f3358, %f3373, %f2830;
	shfl.sync.idx.b32	%r1972|%p1364, %r6782, 0, 31, -1;
	mov.b32 	%f3375, %r1972;
	shfl.sync.idx.b32	%r1973|%p1365, %r6804, %r729, 31, -1;
	mov.b32 	%f3376, %r1973;
	fma.rn.f32 	%f3377, %f3375, %f3376, %f2833;
	shfl.sync.idx.b32	%r1974|%p1366, %r6805, %r729, 31, -1;
	mov.b32 	%f3378, %r1974;
	fma.rn.f32 	%f3379, %f3375, %f3378, %f2835;
	shfl.sync.idx.b32	%r1975|%p1367, %r6806, %r729, 31, -1;
	mov.b32 	%f3380, %r1975;
	fma.rn.f32 	%f3381, %f3375, %f3380, %f2837;
	shfl.sync.idx.b32	%r1976|%p1368, %r6807, %r729, 31, -1;
	mov.b32 	%f3382, %r1976;
	fma.rn.f32 	%f3383, %f3375, %f3382, %f2839;
	shfl.sync.idx.b32	%r1977|%p1369, %r6808, %r729, 31, -1;
	mov.b32 	%f3384, %r1977;
	fma.rn.f32 	%f3385, %f3375, %f3384, %f2841;
	shfl.sync.idx.b32	%r1978|%p1370, %r6809, %r729, 31, -1;
	mov.b32 	%f3386, %r1978;
	fma.rn.f32 	%f3387, %f3375, %f3386, %f2843;
	shfl.sync.idx.b32	%r1979|%p1371, %r6810, %r729, 31, -1;
	mov.b32 	%f3388, %r1979;
	fma.rn.f32 	%f3389, %f3375, %f3388, %f2845;
	shfl.sync.idx.b32	%r1980|%p1372, %r6811, %r729, 31, -1;
	mov.b32 	%f3390, %r1980;
	fma.rn.f32 	%f3391, %f3375, %f3390, %f2847;
	shfl.sync.idx.b32	%r1981|%p1373, %r6783, 0, 31, -1;
	mov.b32 	%f3392, %r1981;
	shfl.sync.idx.b32	%r1982|%p1374, %r6804, %r729, 31, -1;
	mov.b32 	%f3393, %r1982;
	fma.rn.f32 	%f3394, %f3392, %f3393, %f2850;
	shfl.sync.idx.b32	%r1983|%p1375, %r6805, %r729, 31, -1;
	mov.b32 	%f3395, %r1983;
	fma.rn.f32 	%f3396, %f3392, %f3395, %f2852;
	shfl.sync.idx.b32	%r1984|%p1376, %r6806, %r729, 31, -1;
	mov.b32 	%f3397, %r1984;
	fma.rn.f32 	%f3398, %f3392, %f3397, %f2854;
	shfl.sync.idx.b32	%r1985|%p1377, %r6807, %r729, 31, -1;
	mov.b32 	%f3399, %r1985;
	fma.rn.f32 	%f3400, %f3392, %f3399, %f2856;
	shfl.sync.idx.b32	%r1986|%p1378, %r6808, %r729, 31, -1;
	mov.b32 	%f3401, %r1986;
	fma.rn.f32 	%f3402, %f3392, %f3401, %f2858;
	shfl.sync.idx.b32	%r1987|%p1379, %r6809, %r729, 31, -1;
	mov.b32 	%f3403, %r1987;
	fma.rn.f32 	%f3404, %f3392, %f3403, %f2860;
	shfl.sync.idx.b32	%r1988|%p1380, %r6810, %r729, 31, -1;
	mov.b32 	%f3405, %r1988;
	fma.rn.f32 	%f3406, %f3392, %f3405, %f2862;
	shfl.sync.idx.b32	%r1989|%p1381, %r6811, %r729, 31, -1;
	mov.b32 	%f3407, %r1989;
	fma.rn.f32 	%f3408, %f3392, %f3407, %f2864;
	shfl.sync.idx.b32	%r1990|%p1382, %r6784, 0, 31, -1;
	mov.b32 	%f3409, %r1990;
	shfl.sync.idx.b32	%r1991|%p1383, %r6804, %r729, 31, -1;
	mov.b32 	%f3410, %r1991;
	fma.rn.f32 	%f3411, %f3409, %f3410, %f2867;
	shfl.sync.idx.b32	%r1992|%p1384, %r6805, %r729, 31, -1;
	mov.b32 	%f3412, %r1992;
	fma.rn.f32 	%f3413, %f3409, %f3412, %f2869;
	shfl.sync.idx.b32	%r1993|%p1385, %r6806, %r729, 31, -1;
	mov.b32 	%f3414, %r1993;
	fma.rn.f32 	%f3415, %f3409, %f3414, %f2871;
	shfl.sync.idx.b32	%r1994|%p1386, %r6807, %r729, 31, -1;
	mov.b32 	%f3416, %r1994;
	fma.rn.f32 	%f3417, %f3409, %f3416, %f2873;
	shfl.sync.idx.b32	%r1995|%p1387, %r6808, %r729, 31, -1;
	mov.b32 	%f3418, %r1995;
	fma.rn.f32 	%f3419, %f3409, %f3418, %f2875;
	shfl.sync.idx.b32	%r1996|%p1388, %r6809, %r729, 31, -1;
	mov.b32 	%f3420, %r1996;
	fma.rn.f32 	%f3421, %f3409, %f3420, %f2877;
	shfl.sync.idx.b32	%r1997|%p1389, %r6810, %r729, 31, -1;
	mov.b32 	%f3422, %r1997;
	fma.rn.f32 	%f3423, %f3409, %f3422, %f2879;
	shfl.sync.idx.b32	%r1998|%p1390, %r6811, %r729, 31, -1;
	mov.b32 	%f3424, %r1998;
	fma.rn.f32 	%f3425, %f3409, %f3424, %f2881;
	shfl.sync.idx.b32	%r1999|%p1391, %r6785, 0, 31, -1;
	mov.b32 	%f3426, %r1999;
	shfl.sync.idx.b32	%r2000|%p1392, %r6804, %r729, 31, -1;
	mov.b32 	%f3427, %r2000;
	fma.rn.f32 	%f3428, %f3426, %f3427, %f2884;
	shfl.sync.idx.b32	%r2001|%p1393, %r6805, %r729, 31, -1;
	mov.b32 	%f3429, %r2001;
	fma.rn.f32 	%f3430, %f3426, %f3429, %f2886;
	shfl.sync.idx.b32	%r2002|%p1394, %r6806, %r729, 31, -1;
	mov.b32 	%f3431, %r2002;
	fma.rn.f32 	%f3432, %f3426, %f3431, %f2888;
	shfl.sync.idx.b32	%r2003|%p1395, %r6807, %r729, 31, -1;
	mov.b32 	%f3433, %r2003;
	fma.rn.f32 	%f3434, %f3426, %f3433, %f2890;
	shfl.sync.idx.b32	%r2004|%p1396, %r6808, %r729, 31, -1;
	mov.b32 	%f3435, %r2004;
	fma.rn.f32 	%f3436, %f3426, %f3435, %f2892;
	shfl.sync.idx.b32	%r2005|%p1397, %r6809, %r729, 31, -1;
	mov.b32 	%f3437, %r2005;
	fma.rn.f32 	%f3438, %f3426, %f3437, %f2894;
	shfl.sync.idx.b32	%r2006|%p1398, %r6810, %r729, 31, -1;
	mov.b32 	%f3439, %r2006;
	fma.rn.f32 	%f3440, %f3426, %f3439, %f2896;
	shfl.sync.idx.b32	%r2007|%p1399, %r6811, %r729, 31, -1;
	mov.b32 	%f3441, %r2007;
	fma.rn.f32 	%f3442, %f3426, %f3441, %f2898;
	shfl.sync.idx.b32	%r2008|%p1400, %r6786, 0, 31, -1;
	mov.b32 	%f3443, %r2008;
	shfl.sync.idx.b32	%r2009|%p1401, %r6804, %r729, 31, -1;
	mov.b32 	%f3444, %r2009;
	fma.rn.f32 	%f3445, %f3443, %f3444, %f2901;
	shfl.sync.idx.b32	%r2010|%p1402, %r6805, %r729, 31, -1;
	mov.b32 	%f3446, %r2010;
	fma.rn.f32 	%f3447, %f3443, %f3446, %f2903;
	shfl.sync.idx.b32	%r2011|%p1403, %r6806, %r729, 31, -1;
	mov.b32 	%f3448, %r2011;
	fma.rn.f32 	%f3449, %f3443, %f3448, %f2905;
	shfl.sync.idx.b32	%r2012|%p1404, %r6807, %r729, 31, -1;
	mov.b32 	%f3450, %r2012;
	fma.rn.f32 	%f3451, %f3443, %f3450, %f2907;
	shfl.sync.idx.b32	%r2013|%p1405, %r6808, %r729, 31, -1;
	mov.b32 	%f3452, %r2013;
	fma.rn.f32 	%f3453, %f3443, %f3452, %f2909;
	shfl.sync.idx.b32	%r2014|%p1406, %r6809, %r729, 31, -1;
	mov.b32 	%f3454, %r2014;
	fma.rn.f32 	%f3455, %f3443, %f3454, %f2911;
	shfl.sync.idx.b32	%r2015|%p1407, %r6810, %r729, 31, -1;
	mov.b32 	%f3456, %r2015;
	fma.rn.f32 	%f3457, %f3443, %f3456, %f2913;
	shfl.sync.idx.b32	%r2016|%p1408, %r6811, %r729, 31, -1;
	mov.b32 	%f3458, %r2016;
	fma.rn.f32 	%f3459, %f3443, %f3458, %f2915;
	shfl.sync.idx.b32	%r2017|%p1409, %r6787, 0, 31, -1;
	mov.b32 	%f3460, %r2017;
	shfl.sync.idx.b32	%r2018|%p1410, %r6804, %r729, 31, -1;
	mov.b32 	%f3461, %r2018;
	fma.rn.f32 	%f3462, %f3460, %f3461, %f2918;
	shfl.sync.idx.b32	%r2019|%p1411, %r6805, %r729, 31, -1;
	mov.b32 	%f3463, %r2019;
	fma.rn.f32 	%f3464, %f3460, %f3463, %f2920;
	shfl.sync.idx.b32	%r2020|%p1412, %r6806, %r729, 31, -1;
	mov.b32 	%f3465, %r2020;
	fma.rn.f32 	%f3466, %f3460, %f3465, %f2922;
	shfl.sync.idx.b32	%r2021|%p1413, %r6807, %r729, 31, -1;
	mov.b32 	%f3467, %r2021;
	fma.rn.f32 	%f3468, %f3460, %f3467, %f2924;
	shfl.sync.idx.b32	%r2022|%p1414, %r6808, %r729, 31, -1;
	mov.b32 	%f3469, %r2022;
	fma.rn.f32 	%f3470, %f3460, %f3469, %f2926;
	shfl.sync.idx.b32	%r2023|%p1415, %r6809, %r729, 31, -1;
	mov.b32 	%f3471, %r2023;
	fma.rn.f32 	%f3472, %f3460, %f3471, %f2928;
	shfl.sync.idx.b32	%r2024|%p1416, %r6810, %r729, 31, -1;
	mov.b32 	%f3473, %r2024;
	fma.rn.f32 	%f3474, %f3460, %f3473, %f2930;
	shfl.sync.idx.b32	%r2025|%p1417, %r6811, %r729, 31, -1;
	mov.b32 	%f3475, %r2025;
	fma.rn.f32 	%f3476, %f3460, %f3475, %f2932;
	shfl.sync.idx.b32	%r2026|%p1418, %r6788, 0, 31, -1;
	mov.b32 	%f3477, %r2026;
	shfl.sync.idx.b32	%r2027|%p1419, %r6804, %r729, 31, -1;
	mov.b32 	%f3478, %r2027;
	fma.rn.f32 	%f3479, %f3477, %f3478, %f2935;
	shfl.sync.idx.b32	%r2028|%p1420, %r6805, %r729, 31, -1;
	mov.b32 	%f3480, %r2028;
	fma.rn.f32 	%f3481, %f3477, %f3480, %f2937;
	shfl.sync.idx.b32	%r2029|%p1421, %r6806, %r729, 31, -1;
	mov.b32 	%f3482, %r2029;
	fma.rn.f32 	%f3483, %f3477, %f3482, %f2939;
	shfl.sync.idx.b32	%r2030|%p1422, %r6807, %r729, 31, -1;
	mov.b32 	%f3484, %r2030;
	fma.rn.f32 	%f3485, %f3477, %f3484, %f2941;
	shfl.sync.idx.b32	%r2031|%p1423, %r6808, %r729, 31, -1;
	mov.b32 	%f3486, %r2031;
	fma.rn.f32 	%f3487, %f3477, %f3486, %f2943;
	shfl.sync.idx.b32	%r2032|%p1424, %r6809, %r729, 31, -1;
	mov.b32 	%f3488, %r2032;
	fma.rn.f32 	%f3489, %f3477, %f3488, %f2945;
	shfl.sync.idx.b32	%r2033|%p1425, %r6810, %r729, 31, -1;
	mov.b32 	%f3490, %r2033;
	fma.rn.f32 	%f3491, %f3477, %f3490, %f2947;
	shfl.sync.idx.b32	%r2034|%p1426, %r6811, %r729, 31, -1;
	mov.b32 	%f3492, %r2034;
	fma.rn.f32 	%f3493, %f3477, %f3492, %f2949;
	shfl.sync.idx.b32	%r2035|%p1427, %r6789, 0, 31, -1;
	mov.b32 	%f3494, %r2035;
	shfl.sync.idx.b32	%r2036|%p1428, %r6804, %r729, 31, -1;
	mov.b32 	%f3495, %r2036;
	fma.rn.f32 	%f3496, %f3494, %f3495, %f2952;
	shfl.sync.idx.b32	%r2037|%p1429, %r6805, %r729, 31, -1;
	mov.b32 	%f3497, %r2037;
	fma.rn.f32 	%f3498, %f3494, %f3497, %f2954;
	shfl.sync.idx.b32	%r2038|%p1430, %r6806, %r729, 31, -1;
	mov.b32 	%f3499, %r2038;
	fma.rn.f32 	%f3500, %f3494, %f3499, %f2956;
	shfl.sync.idx.b32	%r2039|%p1431, %r6807, %r729, 31, -1;
	mov.b32 	%f3501, %r2039;
	fma.rn.f32 	%f3502, %f3494, %f3501, %f2958;
	shfl.sync.idx.b32	%r2040|%p1432, %r6808, %r729, 31, -1;
	mov.b32 	%f3503, %r2040;
	fma.rn.f32 	%f3504, %f3494, %f3503, %f2960;
	shfl.sync.idx.b32	%r2041|%p1433, %r6809, %r729, 31, -1;
	mov.b32 	%f3505, %r2041;
	fma.rn.f32 	%f3506, %f3494, %f3505, %f2962;
	shfl.sync.idx.b32	%r2042|%p1434, %r6810, %r729, 31, -1;
	mov.b32 	%f3507, %r2042;
	fma.rn.f32 	%f3508, %f3494, %f3507, %f2964;
	shfl.sync.idx.b32	%r2043|%p1435, %r6811, %r729, 31, -1;
	mov.b32 	%f3509, %r2043;
	fma.rn.f32 	%f3510, %f3494, %f3509, %f2966;
	shfl.sync.idx.b32	%r2044|%p1436, %r6790, 0, 31, -1;
	mov.b32 	%f3511, %r2044;
	shfl.sync.idx.b32	%r2045|%p1437, %r6804, %r729, 31, -1;
	mov.b32 	%f3512, %r2045;
	fma.rn.f32 	%f3513, %f3511, %f3512, %f2969;
	shfl.sync.idx.b32	%r2046|%p1438, %r6805, %r729, 31, -1;
	mov.b32 	%f3514, %r2046;
	fma.rn.f32 	%f3515, %f3511, %f3514, %f2971;
	shfl.sync.idx.b32	%r2047|%p1439, %r6806, %r729, 31, -1;
	mov.b32 	%f3516, %r2047;
	fma.rn.f32 	%f3517, %f3511, %f3516, %f2973;
	shfl.sync.idx.b32	%r2048|%p1440, %r6807, %r729, 31, -1;
	mov.b32 	%f3518, %r2048;
	fma.rn.f32 	%f3519, %f3511, %f3518, %f2975;
	shfl.sync.idx.b32	%r2049|%p1441, %r6808, %r729, 31, -1;
	mov.b32 	%f3520, %r2049;
	fma.rn.f32 	%f3521, %f3511, %f3520, %f2977;
	shfl.sync.idx.b32	%r2050|%p1442, %r6809, %r729, 31, -1;
	mov.b32 	%f3522, %r2050;
	fma.rn.f32 	%f3523, %f3511, %f3522, %f2979;
	shfl.sync.idx.b32	%r2051|%p1443, %r6810, %r729, 31, -1;
	mov.b32 	%f3524, %r2051;
	fma.rn.f32 	%f3525, %f3511, %f3524, %f2981;
	shfl.sync.idx.b32	%r2052|%p1444, %r6811, %r729, 31, -1;
	mov.b32 	%f3526, %r2052;
	fma.rn.f32 	%f3527, %f3511, %f3526, %f2983;
	shfl.sync.idx.b32	%r2053|%p1445, %r6791, 0, 31, -1;
	mov.b32 	%f3528, %r2053;
	shfl.sync.idx.b32	%r2054|%p1446, %r6804, %r729, 31, -1;
	mov.b32 	%f3529, %r2054;
	fma.rn.f32 	%f3530, %f3528, %f3529, %f2986;
	shfl.sync.idx.b32	%r2055|%p1447, %r6805, %r729, 31, -1;
	mov.b32 	%f3531, %r2055;
	fma.rn.f32 	%f3532, %f3528, %f3531, %f2988;
	shfl.sync.idx.b32	%r2056|%p1448, %r6806, %r729, 31, -1;
	mov.b32 	%f3533, %r2056;
	fma.rn.f32 	%f3534, %f3528, %f3533, %f2990;
	shfl.sync.idx.b32	%r2057|%p1449, %r6807, %r729, 31, -1;
	mov.b32 	%f3535, %r2057;
	fma.rn.f32 	%f3536, %f3528, %f3535, %f2992;
	shfl.sync.idx.b32	%r2058|%p1450, %r6808, %r729, 31, -1;
	mov.b32 	%f3537, %r2058;
	fma.rn.f32 	%f3538, %f3528, %f3537, %f2994;
	shfl.sync.idx.b32	%r2059|%p1451, %r6809, %r729, 31, -1;
	mov.b32 	%f3539, %r2059;
	fma.rn.f32 	%f3540, %f3528, %f3539, %f2996;
	shfl.sync.idx.b32	%r2060|%p1452, %r6810, %r729, 31, -1;
	mov.b32 	%f3541, %r2060;
	fma.rn.f32 	%f3542, %f3528, %f3541, %f2998;
	shfl.sync.idx.b32	%r2061|%p1453, %r6811, %r729, 31, -1;
	mov.b32 	%f3543, %r2061;
	fma.rn.f32 	%f3544, %f3528, %f3543, %f3000;
	shfl.sync.idx.b32	%r2062|%p1454, %r6792, 0, 31, -1;
	mov.b32 	%f3545, %r2062;
	shfl.sync.idx.b32	%r2063|%p1455, %r6804, %r729, 31, -1;
	mov.b32 	%f3546, %r2063;
	fma.rn.f32 	%f3547, %f3545, %f3546, %f3003;
	shfl.sync.idx.b32	%r2064|%p1456, %r6805, %r729, 31, -1;
	mov.b32 	%f3548, %r2064;
	fma.rn.f32 	%f3549, %f3545, %f3548, %f3005;
	shfl.sync.idx.b32	%r2065|%p1457, %r6806, %r729, 31, -1;
	mov.b32 	%f3550, %r2065;
	fma.rn.f32 	%f3551, %f3545, %f3550, %f3007;
	shfl.sync.idx.b32	%r2066|%p1458, %r6807, %r729, 31, -1;
	mov.b32 	%f3552, %r2066;
	fma.rn.f32 	%f3553, %f3545, %f3552, %f3009;
	shfl.sync.idx.b32	%r2067|%p1459, %r6808, %r729, 31, -1;
	mov.b32 	%f3554, %r2067;
	fma.rn.f32 	%f3555, %f3545, %f3554, %f3011;
	shfl.sync.idx.b32	%r2068|%p1460, %r6809, %r729, 31, -1;
	mov.b32 	%f3556, %r2068;
	fma.rn.f32 	%f3557, %f3545, %f3556, %f3013;
	shfl.sync.idx.b32	%r2069|%p1461, %r6810, %r729, 31, -1;
	mov.b32 	%f3558, %r2069;
	fma.rn.f32 	%f3559, %f3545, %f3558, %f3015;
	shfl.sync.idx.b32	%r2070|%p1462, %r6811, %r729, 31, -1;
	mov.b32 	%f3560, %r2070;
	fma.rn.f32 	%f3561, %f3545, %f3560, %f3017;
	shfl.sync.idx.b32	%r2071|%p1463, %r6793, 0, 31, -1;
	mov.b32 	%f3562, %r2071;
	shfl.sync.idx.b32	%r2072|%p1464, %r6804, %r729, 31, -1;
	mov.b32 	%f3563, %r2072;
	fma.rn.f32 	%f3564, %f3562, %f3563, %f3020;
	shfl.sync.idx.b32	%r2073|%p1465, %r6805, %r729, 31, -1;
	mov.b32 	%f3565, %r2073;
	fma.rn.f32 	%f3566, %f3562, %f3565, %f3022;
	shfl.sync.idx.b32	%r2074|%p1466, %r6806, %r729, 31, -1;
	mov.b32 	%f3567, %r2074;
	fma.rn.f32 	%f3568, %f3562, %f3567, %f3024;
	shfl.sync.idx.b32	%r2075|%p1467, %r6807, %r729, 31, -1;
	mov.b32 	%f3569, %r2075;
	fma.rn.f32 	%f3570, %f3562, %f3569, %f3026;
	shfl.sync.idx.b32	%r2076|%p1468, %r6808, %r729, 31, -1;
	mov.b32 	%f3571, %r2076;
	fma.rn.f32 	%f3572, %f3562, %f3571, %f3028;
	shfl.sync.idx.b32	%r2077|%p1469, %r6809, %r729, 31, -1;
	mov.b32 	%f3573, %r2077;
	fma.rn.f32 	%f3574, %f3562, %f3573, %f3030;
	shfl.sync.idx.b32	%r2078|%p1470, %r6810, %r729, 31, -1;
	mov.b32 	%f3575, %r2078;
	fma.rn.f32 	%f3576, %f3562, %f3575, %f3032;
	shfl.sync.idx.b32	%r2079|%p1471, %r6811, %r729, 31, -1;
	mov.b32 	%f3577, %r2079;
	fma.rn.f32 	%f3578, %f3562, %f3577, %f3034;
	shfl.sync.idx.b32	%r2080|%p1472, %r6794, 0, 31, -1;
	mov.b32 	%f3579, %r2080;
	shfl.sync.idx.b32	%r2081|%p1473, %r6804, %r729, 31, -1;
	mov.b32 	%f3580, %r2081;
	fma.rn.f32 	%f3581, %f3579, %f3580, %f3037;
	shfl.sync.idx.b32	%r2082|%p1474, %r6805, %r729, 31, -1;
	mov.b32 	%f3582, %r2082;
	fma.rn.f32 	%f3583, %f3579, %f3582, %f3039;
	shfl.sync.idx.b32	%r2083|%p1475, %r6806, %r729, 31, -1;
	mov.b32 	%f3584, %r2083;
	fma.rn.f32 	%f3585, %f3579, %f3584, %f3041;
	shfl.sync.idx.b32	%r2084|%p1476, %r6807, %r729, 31, -1;
	mov.b32 	%f3586, %r2084;
	fma.rn.f32 	%f3587, %f3579, %f3586, %f3043;
	shfl.sync.idx.b32	%r2085|%p1477, %r6808, %r729, 31, -1;
	mov.b32 	%f3588, %r2085;
	fma.rn.f32 	%f3589, %f3579, %f3588, %f3045;
	shfl.sync.idx.b32	%r2086|%p1478, %r6809, %r729, 31, -1;
	mov.b32 	%f3590, %r2086;
	fma.rn.f32 	%f3591, %f3579, %f3590, %f3047;
	shfl.sync.idx.b32	%r2087|%p1479, %r6810, %r729, 31, -1;
	mov.b32 	%f3592, %r2087;
	fma.rn.f32 	%f3593, %f3579, %f3592, %f3049;
	shfl.sync.idx.b32	%r2088|%p1480, %r6811, %r729, 31, -1;
	mov.b32 	%f3594, %r2088;
	fma.rn.f32 	%f3595, %f3579, %f3594, %f3051;
	shfl.sync.idx.b32	%r2089|%p1481, %r6795, 0, 31, -1;
	mov.b32 	%f3596, %r2089;
	shfl.sync.idx.b32	%r2090|%p1482, %r6804, %r729, 31, -1;
	mov.b32 	%f3597, %r2090;
	fma.rn.f32 	%f3598, %f3596, %f3597, %f3054;
	shfl.sync.idx.b32	%r2091|%p1483, %r6805, %r729, 31, -1;
	mov.b32 	%f3599, %r2091;
	fma.rn.f32 	%f3600, %f3596, %f3599, %f3056;
	shfl.sync.idx.b32	%r2092|%p1484, %r6806, %r729, 31, -1;
	mov.b32 	%f3601, %r2092;
	fma.rn.f32 	%f3602, %f3596, %f3601, %f3058;
	shfl.sync.idx.b32	%r2093|%p1485, %r6807, %r729, 31, -1;
	mov.b32 	%f3603, %r2093;
	fma.rn.f32 	%f3604, %f3596, %f3603, %f3060;
	shfl.sync.idx.b32	%r2094|%p1486, %r6808, %r729, 31, -1;
	mov.b32 	%f3605, %r2094;
	fma.rn.f32 	%f3606, %f3596, %f3605, %f3062;
	shfl.sync.idx.b32	%r2095|%p1487, %r6809, %r729, 31, -1;
	mov.b32 	%f3607, %r2095;
	fma.rn.f32 	%f3608, %f3596, %f3607, %f3064;
	shfl.sync.idx.b32	%r2096|%p1488, %r6810, %r729, 31, -1;
	mov.b32 	%f3609, %r2096;
	fma.rn.f32 	%f3610, %f3596, %f3609, %f3066;
	shfl.sync.idx.b32	%r2097|%p1489, %r6811, %r729, 31, -1;
	mov.b32 	%f3611, %r2097;
	fma.rn.f32 	%f3612, %f3596, %f3611, %f3068;
	shfl.sync.idx.b32	%r2098|%p1490, %r6796, 0, 31, -1;
	mov.b32 	%f3613, %r2098;
	shfl.sync.idx.b32	%r2099|%p1491, %r6804, %r729, 31, -1;
	mov.b32 	%f3614, %r2099;
	fma.rn.f32 	%f3615, %f3613, %f3614, %f3071;
	shfl.sync.idx.b32	%r2100|%p1492, %r6805, %r729, 31, -1;
	mov.b32 	%f3616, %r2100;
	fma.rn.f32 	%f3617, %f3613, %f3616, %f3073;
	shfl.sync.idx.b32	%r2101|%p1493, %r6806, %r729, 31, -1;
	mov.b32 	%f3618, %r2101;
	fma.rn.f32 	%f3619, %f3613, %f3618, %f3075;
	shfl.sync.idx.b32	%r2102|%p1494, %r6807, %r729, 31, -1;
	mov.b32 	%f3620, %r2102;
	fma.rn.f32 	%f3621, %f3613, %f3620, %f3077;
	shfl.sync.idx.b32	%r2103|%p1495, %r6808, %r729, 31, -1;
	mov.b32 	%f3622, %r2103;
	fma.rn.f32 	%f3623, %f3613, %f3622, %f3079;
	shfl.sync.idx.b32	%r2104|%p1496, %r6809, %r729, 31, -1;
	mov.b32 	%f3624, %r2104;
	fma.rn.f32 	%f3625, %f3613, %f3624, %f3081;
	shfl.sync.idx.b32	%r2105|%p1497, %r6810, %r729, 31, -1;
	mov.b32 	%f3626, %r2105;
	fma.rn.f32 	%f3627, %f3613, %f3626, %f3083;
	shfl.sync.idx.b32	%r2106|%p1498, %r6811, %r729, 31, -1;
	mov.b32 	%f3628, %r2106;
	fma.rn.f32 	%f3629, %f3613, %f3628, %f3085;
	shfl.sync.idx.b32	%r2107|%p1499, %r6797, 0, 31, -1;
	mov.b32 	%f3630, %r2107;
	shfl.sync.idx.b32	%r2108|%p1500, %r6804, %r729, 31, -1;
	mov.b32 	%f3631, %r2108;
	fma.rn.f32 	%f3632, %f3630, %f3631, %f3088;
	shfl.sync.idx.b32	%r2109|%p1501, %r6805, %r729, 31, -1;
	mov.b32 	%f3633, %r2109;
	fma.rn.f32 	%f3634, %f3630, %f3633, %f3090;
	shfl.sync.idx.b32	%r2110|%p1502, %r6806, %r729, 31, -1;
	mov.b32 	%f3635, %r2110;
	fma.rn.f32 	%f3636, %f3630, %f3635, %f3092;
	shfl.sync.idx.b32	%r2111|%p1503, %r6807, %r729, 31, -1;
	mov.b32 	%f3637, %r2111;
	fma.rn.f32 	%f3638, %f3630, %f3637, %f3094;
	shfl.sync.idx.b32	%r2112|%p1504, %r6808, %r729, 31, -1;
	mov.b32 	%f3639, %r2112;
	fma.rn.f32 	%f3640, %f3630, %f3639, %f3096;
	shfl.sync.idx.b32	%r2113|%p1505, %r6809, %r729, 31, -1;
	mov.b32 	%f3641, %r2113;
	fma.rn.f32 	%f3642, %f3630, %f3641, %f3098;
	shfl.sync.idx.b32	%r2114|%p1506, %r6810, %r729, 31, -1;
	mov.b32 	%f3643, %r2114;
	fma.rn.f32 	%f3644, %f3630, %f3643, %f3100;
	shfl.sync.idx.b32	%r2115|%p1507, %r6811, %r729, 31, -1;
	mov.b32 	%f3645, %r2115;
	fma.rn.f32 	%f3646, %f3630, %f3645, %f3102;
	shfl.sync.idx.b32	%r2116|%p1508, %r6798, 0, 31, -1;
	mov.b32 	%f3647, %r2116;
	shfl.sync.idx.b32	%r2117|%p1509, %r6804, %r729, 31, -1;
	mov.b32 	%f3648, %r2117;
	fma.rn.f32 	%f3649, %f3647, %f3648, %f3105;
	shfl.sync.idx.b32	%r2118|%p1510, %r6805, %r729, 31, -1;
	mov.b32 	%f3650, %r2118;
	fma.rn.f32 	%f3651, %f3647, %f3650, %f3107;
	shfl.sync.idx.b32	%r2119|%p1511, %r6806, %r729, 31, -1;
	mov.b32 	%f3652, %r2119;
	fma.rn.f32 	%f3653, %f3647, %f3652, %f3109;
	shfl.sync.idx.b32	%r2120|%p1512, %r6807, %r729, 31, -1;
	mov.b32 	%f3654, %r2120;
	fma.rn.f32 	%f3655, %f3647, %f3654, %f3111;
	shfl.sync.idx.b32	%r2121|%p1513, %r6808, %r729, 31, -1;
	mov.b32 	%f3656, %r2121;
	fma.rn.f32 	%f3657, %f3647, %f3656, %f3113;
	shfl.sync.idx.b32	%r2122|%p1514, %r6809, %r729, 31, -1;
	mov.b32 	%f3658, %r2122;
	fma.rn.f32 	%f3659, %f3647, %f3658, %f3115;
	shfl.sync.idx.b32	%r2123|%p1515, %r6810, %r729, 31, -1;
	mov.b32 	%f3660, %r2123;
	fma.rn.f32 	%f3661, %f3647, %f3660, %f3117;
	shfl.sync.idx.b32	%r2124|%p1516, %r6811, %r729, 31, -1;
	mov.b32 	%f3662, %r2124;
	fma.rn.f32 	%f3663, %f3647, %f3662, %f3119;
	shfl.sync.idx.b32	%r2125|%p1517, %r6799, 0, 31, -1;
	mov.b32 	%f3664, %r2125;
	shfl.sync.idx.b32	%r2126|%p1518, %r6804, %r729, 31, -1;
	mov.b32 	%f3665, %r2126;
	fma.rn.f32 	%f3666, %f3664, %f3665, %f3122;
	shfl.sync.idx.b32	%r2127|%p1519, %r6805, %r729, 31, -1;
	mov.b32 	%f3667, %r2127;
	fma.rn.f32 	%f3668, %f3664, %f3667, %f3124;
	shfl.sync.idx.b32	%r2128|%p1520, %r6806, %r729, 31, -1;
	mov.b32 	%f3669, %r2128;
	fma.rn.f32 	%f3670, %f3664, %f3669, %f3126;
	shfl.sync.idx.b32	%r2129|%p1521, %r6807, %r729, 31, -1;
	mov.b32 	%f3671, %r2129;
	fma.rn.f32 	%f3672, %f3664, %f3671, %f3128;
	shfl.sync.idx.b32	%r2130|%p1522, %r6808, %r729, 31, -1;
	mov.b32 	%f3673, %r2130;
	fma.rn.f32 	%f3674, %f3664, %f3673, %f3130;
	shfl.sync.idx.b32	%r2131|%p1523, %r6809, %r729, 31, -1;
	mov.b32 	%f3675, %r2131;
	fma.rn.f32 	%f3676, %f3664, %f3675, %f3132;
	shfl.sync.idx.b32	%r2132|%p1524, %r6810, %r729, 31, -1;
	mov.b32 	%f3677, %r2132;
	fma.rn.f32 	%f3678, %f3664, %f3677, %f3134;
	shfl.sync.idx.b32	%r2133|%p1525, %r6811, %r729, 31, -1;
	mov.b32 	%f3679, %r2133;
	fma.rn.f32 	%f3680, %f3664, %f3679, %f3136;
	shfl.sync.idx.b32	%r2134|%p1526, %r6800, 0, 31, -1;
	mov.b32 	%f3681, %r2134;
	shfl.sync.idx.b32	%r2135|%p1527, %r6804, %r729, 31, -1;
	mov.b32 	%f3682, %r2135;
	fma.rn.f32 	%f3683, %f3681, %f3682, %f3139;
	shfl.sync.idx.b32	%r2136|%p1528, %r6805, %r729, 31, -1;
	mov.b32 	%f3684, %r2136;
	fma.rn.f32 	%f3685, %f3681, %f3684, %f3141;
	shfl.sync.idx.b32	%r2137|%p1529, %r6806, %r729, 31, -1;
	mov.b32 	%f3686, %r2137;
	fma.rn.f32 	%f3687, %f3681, %f3686, %f3143;
	shfl.sync.idx.b32	%r2138|%p1530, %r6807, %r729, 31, -1;
	mov.b32 	%f3688, %r2138;
	fma.rn.f32 	%f3689, %f3681, %f3688, %f3145;
	shfl.sync.idx.b32	%r2139|%p1531, %r6808, %r729, 31, -1;
	mov.b32 	%f3690, %r2139;
	fma.rn.f32 	%f3691, %f3681, %f3690, %f3147;
	shfl.sync.idx.b32	%r2140|%p1532, %r6809, %r729, 31, -1;
	mov.b32 	%f3692, %r2140;
	fma.rn.f32 	%f3693, %f3681, %f3692, %f3149;
	shfl.sync.idx.b32	%r2141|%p1533, %r6810, %r729, 31, -1;
	mov.b32 	%f3694, %r2141;
	fma.rn.f32 	%f3695, %f3681, %f3694, %f3151;
	shfl.sync.idx.b32	%r2142|%p1534, %r6811, %r729, 31, -1;
	mov.b32 	%f3696, %r2142;
	fma.rn.f32 	%f3697, %f3681, %f3696, %f3153;
	shfl.sync.idx.b32	%r2143|%p1535, %r6801, 0, 31, -1;
	mov.b32 	%f3698, %r2143;
	shfl.sync.idx.b32	%r2144|%p1536, %r6804, %r729, 31, -1;
	mov.b32 	%f3699, %r2144;
	fma.rn.f32 	%f3700, %f3698, %f3699, %f3156;
	shfl.sync.idx.b32	%r2145|%p1537, %r6805, %r729, 31, -1;
	mov.b32 	%f3701, %r2145;
	fma.rn.f32 	%f3702, %f3698, %f3701, %f3158;
	shfl.sync.idx.b32	%r2146|%p1538, %r6806, %r729, 31, -1;
	mov.b32 	%f3703, %r2146;
	fma.rn.f32 	%f3704, %f3698, %f3703, %f3160;
	shfl.sync.idx.b32	%r2147|%p1539, %r6807, %r729, 31, -1;
	mov.b32 	%f3705, %r2147;
	fma.rn.f32 	%f3706, %f3698, %f3705, %f3162;
	shfl.sync.idx.b32	%r2148|%p1540, %r6808, %r729, 31, -1;
	mov.b32 	%f3707, %r2148;
	fma.rn.f32 	%f3708, %f3698, %f3707, %f3164;
	shfl.sync.idx.b32	%r2149|%p1541, %r6809, %r729, 31, -1;
	mov.b32 	%f3709, %r2149;
	fma.rn.f32 	%f3710, %f3698, %f3709, %f3166;
	shfl.sync.idx.b32	%r2150|%p1542, %r6810, %r729, 31, -1;
	mov.b32 	%f3711, %r2150;
	fma.rn.f32 	%f3712, %f3698, %f3711, %f3168;
	shfl.sync.idx.b32	%r2151|%p1543, %r6811, %r729, 31, -1;
	mov.b32 	%f3713, %r2151;
	fma.rn.f32 	%f3714, %f3698, %f3713, %f3170;
	shfl.sync.idx.b32	%r2152|%p1544, %r6802, 0, 31, -1;
	mov.b32 	%f3715, %r2152;
	shfl.sync.idx.b32	%r2153|%p1545, %r6804, %r729, 31, -1;
	mov.b32 	%f3716, %r2153;
	fma.rn.f32 	%f3717, %f3715, %f3716, %f3173;
	shfl.sync.idx.b32	%r2154|%p1546, %r6805, %r729, 31, -1;
	mov.b32 	%f3718, %r2154;
	fma.rn.f32 	%f3719, %f3715, %f3718, %f3175;
	shfl.sync.idx.b32	%r2155|%p1547, %r6806, %r729, 31, -1;
	mov.b32 	%f3720, %r2155;
	fma.rn.f32 	%f3721, %f3715, %f3720, %f3177;
	shfl.sync.idx.b32	%r2156|%p1548, %r6807, %r729, 31, -1;
	mov.b32 	%f3722, %r2156;
	fma.rn.f32 	%f3723, %f3715, %f3722, %f3179;
	shfl.sync.idx.b32	%r2157|%p1549, %r6808, %r729, 31, -1;
	mov.b32 	%f3724, %r2157;
	fma.rn.f32 	%f3725, %f3715, %f3724, %f3181;
	shfl.sync.idx.b32	%r2158|%p1550, %r6809, %r729, 31, -1;
	mov.b32 	%f3726, %r2158;
	fma.rn.f32 	%f3727, %f3715, %f3726, %f3183;
	shfl.sync.idx.b32	%r2159|%p1551, %r6810, %r729, 31, -1;
	mov.b32 	%f3728, %r2159;
	fma.rn.f32 	%f3729, %f3715, %f3728, %f3185;
	shfl.sync.idx.b32	%r2160|%p1552, %r6811, %r729, 31, -1;
	mov.b32 	%f3730, %r2160;
	fma.rn.f32 	%f3731, %f3715, %f3730, %f3187;
	shfl.sync.idx.b32	%r2161|%p1553, %r6803, 0, 31, -1;
	mov.b32 	%f3732, %r2161;
	shfl.sync.idx.b32	%r2162|%p1554, %r6804, %r729, 31, -1;
	mov.b32 	%f3733, %r2162;
	fma.rn.f32 	%f3734, %f3732, %f3733, %f3190;
	shfl.sync.idx.b32	%r2163|%p1555, %r6805, %r729, 31, -1;
	mov.b32 	%f3735, %r2163;
	fma.rn.f32 	%f3736, %f3732, %f3735, %f3192;
	shfl.sync.idx.b32	%r2164|%p1556, %r6806, %r729, 31, -1;
	mov.b32 	%f3737, %r2164;
	fma.rn.f32 	%f3738, %f3732, %f3737, %f3194;
	shfl.sync.idx.b32	%r2165|%p1557, %r6807, %r729, 31, -1;
	mov.b32 	%f3739, %r2165;
	fma.rn.f32 	%f3740, %f3732, %f3739, %f3196;
	shfl.sync.idx.b32	%r2166|%p1558, %r6808, %r729, 31, -1;
	mov.b32 	%f3741, %r2166;
	fma.rn.f32 	%f3742, %f3732, %f3741, %f3198;
	shfl.sync.idx.b32	%r2167|%p1559, %r6809, %r729, 31, -1;
	mov.b32 	%f3743, %r2167;
	fma.rn.f32 	%f3744, %f3732, %f3743, %f3200;
	shfl.sync.idx.b32	%r2168|%p1560, %r6810, %r729, 31, -1;
	mov.b32 	%f3745, %r2168;
	fma.rn.f32 	%f3746, %f3732, %f3745, %f3202;
	shfl.sync.idx.b32	%r2169|%p1561, %r6811, %r729, 31, -1;
	mov.b32 	%f3747, %r2169;
	fma.rn.f32 	%f3748, %f3732, %f3747, %f3204;
	shfl.sync.idx.b32	%r2170|%p1562, %r6772, 1, 31, -1;
	mov.b32 	%f3749, %r2170;
	shfl.sync.idx.b32	%r2171|%p1563, %r6804, %r729, 31, -1;
	mov.b32 	%f3750, %r2171;
	fma.rn.f32 	%f3751, %f3749, %f3750, %f3207;
	shfl.sync.idx.b32	%r2172|%p1564, %r6805, %r729, 31, -1;
	mov.b32 	%f3752, %r2172;
	fma.rn.f32 	%f3753, %f3749, %f3752, %f3209;
	shfl.sync.idx.b32	%r2173|%p1565, %r6806, %r729, 31, -1;
	mov.b32 	%f3754, %r2173;
	fma.rn.f32 	%f3755, %f3749, %f3754, %f3211;
	shfl.sync.idx.b32	%r2174|%p1566, %r6807, %r729, 31, -1;
	mov.b32 	%f3756, %r2174;
	fma.rn.f32 	%f3757, %f3749, %f3756, %f3213;
	shfl.sync.idx.b32	%r2175|%p1567, %r6808, %r729, 31, -1;
	mov.b32 	%f3758, %r2175;
	fma.rn.f32 	%f3759, %f3749, %f3758, %f3215;
	shfl.sync.idx.b32	%r2176|%p1568, %r6809, %r729, 31, -1;
	mov.b32 	%f3760, %r2176;
	fma.rn.f32 	%f3761, %f3749, %f3760, %f3217;
	shfl.sync.idx.b32	%r2177|%p1569, %r6810, %r729, 31, -1;
	mov.b32 	%f3762, %r2177;
	fma.rn.f32 	%f3763, %f3749, %f3762, %f3219;
	shfl.sync.idx.b32	%r2178|%p1570, %r6811, %r729, 31, -1;
	mov.b32 	%f3764, %r2178;
	fma.rn.f32 	%f3765, %f3749, %f3764, %f3221;
	shfl.sync.idx.b32	%r2179|%p1571, %r6773, 1, 31, -1;
	mov.b32 	%f3766, %r2179;
	shfl.sync.idx.b32	%r2180|%p1572, %r6804, %r729, 31, -1;
	mov.b32 	%f3767, %r2180;
	fma.rn.f32 	%f3768, %f3766, %f3767, %f3224;
	shfl.sync.idx.b32	%r2181|%p1573, %r6805, %r729, 31, -1;
	mov.b32 	%f3769, %r2181;
	fma.rn.f32 	%f3770, %f3766, %f3769, %f3226;
	shfl.sync.idx.b32	%r2182|%p1574, %r6806, %r729, 31, -1;
	mov.b32 	%f3771, %r2182;
	fma.rn.f32 	%f3772, %f3766, %f3771, %f3228;
	shfl.sync.idx.b32	%r2183|%p1575, %r6807, %r729, 31, -1;
	mov.b32 	%f3773, %r2183;
	fma.rn.f32 	%f3774, %f3766, %f3773, %f3230;
	shfl.sync.idx.b32	%r2184|%p1576, %r6808, %r729, 31, -1;
	mov.b32 	%f3775, %r2184;
	fma.rn.f32 	%f3776, %f3766, %f3775, %f3232;
	shfl.sync.idx.b32	%r2185|%p1577, %r6809, %r729, 31, -1;
	mov.b32 	%f3777, %r2185;
	fma.rn.f32 	%f3778, %f3766, %f3777, %f3234;
	shfl.sync.idx.b32	%r2186|%p1578, %r6810, %r729, 31, -1;
	mov.b32 	%f3779, %r2186;
	fma.rn.f32 	%f3780, %f3766, %f3779, %f3236;
	shfl.sync.idx.b32	%r2187|%p1579, %r6811, %r729, 31, -1;
	mov.b32 	%f3781, %r2187;
	fma.rn.f32 	%f3782, %f3766, %f3781, %f3238;
	shfl.sync.idx.b32	%r2188|%p1580, %r6774, 1, 31, -1;
	mov.b32 	%f3783, %r2188;
	shfl.sync.idx.b32	%r2189|%p1581, %r6804, %r729, 31, -1;
	mov.b32 	%f3784, %r2189;
	fma.rn.f32 	%f3785, %f3783, %f3784, %f3241;
	shfl.sync.idx.b32	%r2190|%p1582, %r6805, %r729, 31, -1;
	mov.b32 	%f3786, %r2190;
	fma.rn.f32 	%f3787, %f3783, %f3786, %f3243;
	shfl.sync.idx.b32	%r2191|%p1583, %r6806, %r729, 31, -1;
	mov.b32 	%f3788, %r2191;
	fma.rn.f32 	%f3789, %f3783, %f3788, %f3245;
	shfl.sync.idx.b32	%r2192|%p1584, %r6807, %r729, 31, -1;
	mov.b32 	%f3790, %r2192;
	fma.rn.f32 	%f3791, %f3783, %f3790, %f3247;
	shfl.sync.idx.b32	%r2193|%p1585, %r6808, %r729, 31, -1;
	mov.b32 	%f3792, %r2193;
	fma.rn.f32 	%f3793, %f3783, %f3792, %f3249;
	shfl.sync.idx.b32	%r2194|%p1586, %r6809, %r729, 31, -1;
	mov.b32 	%f3794, %r2194;
	fma.rn.f32 	%f3795, %f3783, %f3794, %f3251;
	shfl.sync.idx.b32	%r2195|%p1587, %r6810, %r729, 31, -1;
	mov.b32 	%f3796, %r2195;
	fma.rn.f32 	%f3797, %f3783, %f3796, %f3253;
	shfl.sync.idx.b32	%r2196|%p1588, %r6811, %r729, 31, -1;
	mov.b32 	%f3798, %r2196;
	fma.rn.f32 	%f3799, %f3783, %f3798, %f3255;
	shfl.sync.idx.b32	%r2197|%p1589, %r6775, 1, 31, -1;
	mov.b32 	%f3800, %r2197;
	shfl.sync.idx.b32	%r2198|%p1590, %r6804, %r729, 31, -1;
	mov.b32 	%f3801, %r2198;
	fma.rn.f32 	%f3802, %f3800, %f3801, %f3258;
	shfl.sync.idx.b32	%r2199|%p1591, %r6805, %r729, 31, -1;
	mov.b32 	%f3803, %r2199;
	fma.rn.f32 	%f3804, %f3800, %f3803, %f3260;
	shfl.sync.idx.b32	%r2200|%p1592, %r6806, %r729, 31, -1;
	mov.b32 	%f3805, %r2200;
	fma.rn.f32 	%f3806, %f3800, %f3805, %f3262;
	shfl.sync.idx.b32	%r2201|%p1593, %r6807, %r729, 31, -1;
	mov.b32 	%f3807, %r2201;
	fma.rn.f32 	%f3808, %f3800, %f3807, %f3264;
	shfl.sync.idx.b32	%r2202|%p1594, %r6808, %r729, 31, -1;
	mov.b32 	%f3809, %r2202;
	fma.rn.f32 	%f3810, %f3800, %f3809, %f3266;
	shfl.sync.idx.b32	%r2203|%p1595, %r6809, %r729, 31, -1;
	mov.b32 	%f3811, %r2203;
	fma.rn.f32 	%f3812, %f3800, %f3811, %f3268;
	shfl.sync.idx.b32	%r2204|%p1596, %r6810, %r729, 31, -1;
	mov.b32 	%f3813, %r2204;
	fma.rn.f32 	%f3814, %f3800, %f3813, %f3270;
	shfl.sync.idx.b32	%r2205|%p1597, %r6811, %r729, 31, -1;
	mov.b32 	%f3815, %r2205;
	fma.rn.f32 	%f3816, %f3800, %f3815, %f3272;
	shfl.sync.idx.b32	%r2206|%p1598, %r6776, 1, 31, -1;
	mov.b32 	%f3817, %r2206;
	shfl.sync.idx.b32	%r2207|%p1599, %r6804, %r729, 31, -1;
	mov.b32 	%f3818, %r2207;
	fma.rn.f32 	%f3819, %f3817, %f3818, %f3275;
	shfl.sync.idx.b32	%r2208|%p1600, %r6805, %r729, 31, -1;
	mov.b32 	%f3820, %r2208;
	fma.rn.f32 	%f3821, %f3817, %f3820, %f3277;
	shfl.sync.idx.b32	%r2209|%p1601, %r6806, %r729, 31, -1;
	mov.b32 	%f3822, %r2209;
	fma.rn.f32 	%f3823, %f3817, %f3822, %f3279;
	shfl.sync.idx.b32	%r2210|%p1602, %r6807, %r729, 31, -1;
	mov.b32 	%f3824, %r2210;
	fma.rn.f32 	%f3825, %f3817, %f3824, %f3281;
	shfl.sync.idx.b32	%r2211|%p1603, %r6808, %r729, 31, -1;
	mov.b32 	%f3826, %r2211;
	fma.rn.f32 	%f3827, %f3817, %f3826, %f3283;
	shfl.sync.idx.b32	%r2212|%p1604, %r6809, %r729, 31, -1;
	mov.b32 	%f3828, %r2212;
	fma.rn.f32 	%f3829, %f3817, %f3828, %f3285;
	shfl.sync.idx.b32	%r2213|%p1605, %r6810, %r729, 31, -1;
	mov.b32 	%f3830, %r2213;
	fma.rn.f32 	%f3831, %f3817, %f3830, %f3287;
	shfl.sync.idx.b32	%r2214|%p1606, %r6811, %r729, 31, -1;
	mov.b32 	%f3832, %r2214;
	fma.rn.f32 	%f3833, %f3817, %f3832, %f3289;
	shfl.sync.idx.b32	%r2215|%p1607, %r6777, 1, 31, -1;
	mov.b32 	%f3834, %r2215;
	shfl.sync.idx.b32	%r2216|%p1608, %r6804, %r729, 31, -1;
	mov.b32 	%f3835, %r2216;
	fma.rn.f32 	%f3836, %f3834, %f3835, %f3292;
	shfl.sync.idx.b32	%r2217|%p1609, %r6805, %r729, 31, -1;
	mov.b32 	%f3837, %r2217;
	fma.rn.f32 	%f3838, %f3834, %f3837, %f3294;
	shfl.sync.idx.b32	%r2218|%p1610, %r6806, %r729, 31, -1;
	mov.b32 	%f3839, %r2218;
	fma.rn.f32 	%f3840, %f3834, %f3839, %f3296;
	shfl.sync.idx.b32	%r2219|%p1611, %r6807, %r729, 31, -1;
	mov.b32 	%f3841, %r2219;
	fma.rn.f32 	%f3842, %f3834, %f3841, %f3298;
	shfl.sync.idx.b32	%r2220|%p1612, %r6808, %r729, 31, -1;
	mov.b32 	%f3843, %r2220;
	fma.rn.f32 	%f3844, %f3834, %f3843, %f3300;
	shfl.sync.idx.b32	%r2221|%p1613, %r6809, %r729, 31, -1;
	mov.b32 	%f3845, %r2221;
	fma.rn.f32 	%f3846, %f3834, %f3845, %f3302;
	shfl.sync.idx.b32	%r2222|%p1614, %r6810, %r729, 31, -1;
	mov.b32 	%f3847, %r2222;
	fma.rn.f32 	%f3848, %f3834, %f3847, %f3304;
	shfl.sync.idx.b32	%r2223|%p1615, %r6811, %r729, 31, -1;
	mov.b32 	%f3849, %r2223;
	fma.rn.f32 	%f3850, %f3834, %f3849, %f3306;
	shfl.sync.idx.b32	%r2224|%p1616, %r6778, 1, 31, -1;
	mov.b32 	%f3851, %r2224;
	shfl.sync.idx.b32	%r2225|%p1617, %r6804, %r729, 31, -1;
	mov.b32 	%f3852, %r2225;
	fma.rn.f32 	%f3853, %f3851, %f3852, %f3309;
	shfl.sync.idx.b32	%r2226|%p1618, %r6805, %r729, 31, -1;
	mov.b32 	%f3854, %r2226;
	fma.rn.f32 	%f3855, %f3851, %f3854, %f3311;
	shfl.sync.idx.b32	%r2227|%p1619, %r6806, %r729, 31, -1;
	mov.b32 	%f3856, %r2227;
	fma.rn.f32 	%f3857, %f3851, %f3856, %f3313;
	shfl.sync.idx.b32	%r2228|%p1620, %r6807, %r729, 31, -1;
	mov.b32 	%f3858, %r2228;
	fma.rn.f32 	%f3859, %f3851, %f3858, %f3315;
	shfl.sync.idx.b32	%r2229|%p1621, %r6808, %r729, 31, -1;
	mov.b32 	%f3860, %r2229;
	fma.rn.f32 	%f3861, %f3851, %f3860, %f3317;
	shfl.sync.idx.b32	%r2230|%p1622, %r6809, %r729, 31, -1;
	mov.b32 	%f3862, %r2230;
	fma.rn.f32 	%f3863, %f3851, %f3862, %f3319;
	shfl.sync.idx.b32	%r2231|%p1623, %r6810, %r729, 31, -1;
	mov.b32 	%f3864, %r2231;
	fma.rn.f32 	%f3865, %f3851, %f3864, %f3321;
	shfl.sync.idx.b32	%r2232|%p1624, %r6811, %r729, 31, -1;
	mov.b32 	%f3866, %r2232;
	fma.rn.f32 	%f3867, %f3851, %f3866, %f3323;
	shfl.sync.idx.b32	%r2233|%p1625, %r6779, 1, 31, -1;
	mov.b32 	%f3868, %r2233;
	shfl.sync.idx.b32	%r2234|%p1626, %r6804, %r729, 31, -1;
	mov.b32 	%f3869, %r2234;
	fma.rn.f32 	%f3870, %f3868, %f3869, %f3326;
	shfl.sync.idx.b32	%r2235|%p1627, %r6805, %r729, 31, -1;
	mov.b32 	%f3871, %r2235;
	fma.rn.f32 	%f3872, %f3868, %f3871, %f3328;
	shfl.sync.idx.b32	%r2236|%p1628, %r6806, %r729, 31, -1;
	mov.b32 	%f3873, %r2236;
	fma.rn.f32 	%f3874, %f3868, %f3873, %f3330;
	shfl.sync.idx.b32	%r2237|%p1629, %r6807, %r729, 31, -1;
	mov.b32 	%f3875, %r2237;
	fma.rn.f32 	%f3876, %f3868, %f3875, %f3332;
	shfl.sync.idx.b32	%r2238|%p1630, %r6808, %r729, 31, -1;
	mov.b32 	%f3877, %r2238;
	fma.rn.f32 	%f3878, %f3868, %f3877, %f3334;
	shfl.sync.idx.b32	%r2239|%p1631, %r6809, %r729, 31, -1;
	mov.b32 	%f3879, %r2239;
	fma.rn.f32 	%f3880, %f3868, %f3879, %f3336;
	shfl.sync.idx.b32	%r2240|%p1632, %r6810, %r729, 31, -1;
	mov.b32 	%f3881, %r2240;
	fma.rn.f32 	%f3882, %f3868, %f3881, %f3338;
	shfl.sync.idx.b32	%r2241|%p1633, %r6811, %r729, 31, -1;
	mov.b32 	%f3883, %r2241;
	fma.rn.f32 	%f3884, %f3868, %f3883, %f3340;
	shfl.sync.idx.b32	%r2242|%p1634, %r6780, 1, 31, -1;
	mov.b32 	%f3885, %r2242;
	shfl.sync.idx.b32	%r2243|%p1635, %r6804, %r729, 31, -1;
	mov.b32 	%f3886, %r2243;
	fma.rn.f32 	%f3887, %f3885, %f3886, %f3343;
	shfl.sync.idx.b32	%r2244|%p1636, %r6805, %r729, 31, -1;
	mov.b32 	%f3888, %r2244;
	fma.rn.f32 	%f3889, %f3885, %f3888, %f3345;
	shfl.sync.idx.b32	%r2245|%p1637, %r6806, %r729, 31, -1;
	mov.b32 	%f3890, %r2245;
	fma.rn.f32 	%f3891, %f3885, %f3890, %f3347;
	shfl.sync.idx.b32	%r2246|%p1638, %r6807, %r729, 31, -1;
	mov.b32 	%f3892, %r2246;
	fma.rn.f32 	%f3893, %f3885, %f3892, %f3349;
	shfl.sync.idx.b32	%r2247|%p1639, %r6808, %r729, 31, -1;
	mov.b32 	%f3894, %r2247;
	fma.rn.f32 	%f3895, %f3885, %f3894, %f3351;
	shfl.sync.idx.b32	%r2248|%p1640, %r6809, %r729, 31, -1;
	mov.b32 	%f3896, %r2248;
	fma.rn.f32 	%f3897, %f3885, %f3896, %f3353;
	shfl.sync.idx.b32	%r2249|%p1641, %r6810, %r729, 31, -1;
	mov.b32 	%f3898, %r2249;
	fma.rn.f32 	%f3899, %f3885, %f3898, %f3355;
	shfl.sync.idx.b32	%r2250|%p1642, %r6811, %r729, 31, -1;
	mov.b32 	%f3900, %r2250;
	fma.rn.f32 	%f3901, %f3885, %f3900, %f3357;
	shfl.sync.idx.b32	%r2251|%p1643, %r6781, 1, 31, -1;
	mov.b32 	%f3902, %r2251;
	shfl.sync.idx.b32	%r2252|%p1644, %r6804, %r729, 31, -1;
	mov.b32 	%f3903, %r2252;
	fma.rn.f32 	%f3904, %f3902, %f3903, %f3360;
	shfl.sync.idx.b32	%r2253|%p1645, %r6805, %r729, 31, -1;
	mov.b32 	%f3905, %r2253;
	fma.rn.f32 	%f3906, %f3902, %f3905, %f3362;
	shfl.sync.idx.b32	%r2254|%p1646, %r6806, %r729, 31, -1;
	mov.b32 	%f3907, %r2254;
	fma.rn.f32 	%f3908, %f3902, %f3907, %f3364;
	shfl.sync.idx.b32	%r2255|%p1647, %r6807, %r729, 31, -1;
	mov.b32 	%f3909, %r2255;
	fma.rn.f32 	%f3910, %f3902, %f3909, %f3366;
	shfl.sync.idx.b32	%r2256|%p1648, %r6808, %r729, 31, -1;
	mov.b32 	%f3911, %r2256;
	fma.rn.f32 	%f3912, %f3902, %f3911, %f3368;
	shfl.sync.idx.b32	%r2257|%p1649, %r6809, %r729, 31, -1;
	mov.b32 	%f3913, %r2257;
	fma.rn.f32 	%f3914, %f3902, %f3913, %f3370;
	shfl.sync.idx.b32	%r2258|%p1650, %r6810, %r729, 31, -1;
	mov.b32 	%f3915, %r2258;
	fma.rn.f32 	%f3916, %f3902, %f3915, %f3372;
	shfl.sync.idx.b32	%r2259|%p1651, %r6811, %r729, 31, -1;
	mov.b32 	%f3917, %r2259;
	fma.rn.f32 	%f3918, %f3902, %f3917, %f3374;
	shfl.sync.idx.b32	%r2260|%p1652, %r6782, 1, 31, -1;
	mov.b32 	%f3919, %r2260;
	shfl.sync.idx.b32	%r2261|%p1653, %r6804, %r729, 31, -1;
	mov.b32 	%f3920, %r2261;
	fma.rn.f32 	%f3921, %f3919, %f3920, %f3377;
	shfl.sync.idx.b32	%r2262|%p1654, %r6805, %r729, 31, -1;
	mov.b32 	%f3922, %r2262;
	fma.rn.f32 	%f3923, %f3919, %f3922, %f3379;
	shfl.sync.idx.b32	%r2263|%p1655, %r6806, %r729, 31, -1;
	mov.b32 	%f3924, %r2263;
	fma.rn.f32 	%f3925, %f3919, %f3924, %f3381;
	shfl.sync.idx.b32	%r2264|%p1656, %r6807, %r729, 31, -1;
	mov.b32 	%f3926, %r2264;
	fma.rn.f32 	%f3927, %f3919, %f3926, %f3383;
	shfl.sync.idx.b32	%r2265|%p1657, %r6808, %r729, 31, -1;
	mov.b32 	%f3928, %r2265;
	fma.rn.f32 	%f3929, %f3919, %f3928, %f3385;
	shfl.sync.idx.b32	%r2266|%p1658, %r6809, %r729, 31, -1;
	mov.b32 	%f3930, %r2266;
	fma.rn.f32 	%f3931, %f3919, %f3930, %f3387;
	shfl.sync.idx.b32	%r2267|%p1659, %r6810, %r729, 31, -1;
	mov.b32 	%f3932, %r2267;
	fma.rn.f32 	%f3933, %f3919, %f3932, %f3389;
	shfl.sync.idx.b32	%r2268|%p1660, %r6811, %r729, 31, -1;
	mov.b32 	%f3934, %r2268;
	fma.rn.f32 	%f3935, %f3919, %f3934, %f3391;
	shfl.sync.idx.b32	%r2269|%p1661, %r6783, 1, 31, -1;
	mov.b32 	%f3936, %r2269;
	shfl.sync.idx.b32	%r2270|%p1662, %r6804, %r729, 31, -1;
	mov.b32 	%f3937, %r2270;
	fma.rn.f32 	%f3938, %f3936, %f3937, %f3394;
	shfl.sync.idx.b32	%r2271|%p1663, %r6805, %r729, 31, -1;
	mov.b32 	%f3939, %r2271;
	fma.rn.f32 	%f3940, %f3936, %f3939, %f3396;
	shfl.sync.idx.b32	%r2272|%p1664, %r6806, %r729, 31, -1;
	mov.b32 	%f3941, %r2272;
	fma.rn.f32 	%f3942, %f3936, %f3941, %f3398;
	shfl.sync.idx.b32	%r2273|%p1665, %r6807, %r729, 31, -1;
	mov.b32 	%f3943, %r2273;
	fma.rn.f32 	%f3944, %f3936, %f3943, %f3400;
	shfl.sync.idx.b32	%r2274|%p1666, %r6808, %r729, 31, -1;
	mov.b32 	%f3945, %r2274;
	fma.rn.f32 	%f3946, %f3936, %f3945, %f3402;
	shfl.sync.idx.b32	%r2275|%p1667, %r6809, %r729, 31, -1;
	mov.b32 	%f3947, %r2275;
	fma.rn.f32 	%f3948, %f3936, %f3947, %f3404;
	shfl.sync.idx.b32	%r2276|%p1668, %r6810, %r729, 31, -1;
	mov.b32 	%f3949, %r2276;
	fma.rn.f32 	%f3950, %f3936, %f3949, %f3406;
	shfl.sync.idx.b32	%r2277|%p1669, %r6811, %r729, 31, -1;
	mov.b32 	%f3951, %r2277;
	fma.rn.f32 	%f3952, %f3936, %f3951, %f3408;
	shfl.sync.idx.b32	%r2278|%p1670, %r6784, 1, 31, -1;
	mov.b32 	%f3953, %r2278;
	shfl.sync.idx.b32	%r2279|%p1671, %r6804, %r729, 31, -1;
	mov.b32 	%f3954, %r2279;
	fma.rn.f32 	%f3955, %f3953, %f3954, %f3411;
	shfl.sync.idx.b32	%r2280|%p1672, %r6805, %r729, 31, -1;
	mov.b32 	%f3956, %r2280;
	fma.rn.f32 	%f3957, %f3953, %f3956, %f3413;
	shfl.sync.idx.b32	%r2281|%p1673, %r6806, %r729, 31, -1;
	mov.b32 	%f3958, %r2281;
	fma.rn.f32 	%f3959, %f3953, %f3958, %f3415;
	shfl.sync.idx.b32	%r2282|%p1674, %r6807, %r729, 31, -1;
	mov.b32 	%f3960, %r2282;
	fma.rn.f32 	%f3961, %f3953, %f3960, %f3417;
	shfl.sync.idx.b32	%r2283|%p1675, %r6808, %r729, 31, -1;
	mov.b32 	%f3962, %r2283;
	fma.rn.f32 	%f3963, %f3953, %f3962, %f3419;
	shfl.sync.idx.b32	%r2284|%p1676, %r6809, %r729, 31, -1;
	mov.b32 	%f3964, %r2284;
	fma.rn.f32 	%f3965, %f3953, %f3964, %f3421;
	shfl.sync.idx.b32	%r2285|%p1677, %r6810, %r729, 31, -1;
	mov.b32 	%f3966, %r2285;
	fma.rn.f32 	%f3967, %f3953, %f3966, %f3423;
	shfl.sync.idx.b32	%r2286|%p1678, %r6811, %r729, 31, -1;
	mov.b32 	%f3968, %r2286;
	fma.rn.f32 	%f3969, %f3953, %f3968, %f3425;
	shfl.sync.idx.b32	%r2287|%p1679, %r6785, 1, 31, -1;
	mov.b32 	%f3970, %r2287;
	shfl.sync.idx.b32	%r2288|%p1680, %r6804, %r729, 31, -1;
	mov.b32 	%f3971, %r2288;
	fma.rn.f32 	%f3972, %f3970, %f3971, %f3428;
	shfl.sync.idx.b32	%r2289|%p1681, %r6805, %r729, 31, -1;
	mov.b32 	%f3973, %r2289;
	fma.rn.f32 	%f3974, %f3970, %f3973, %f3430;
	shfl.sync.idx.b32	%r2290|%p1682, %r6806, %r729, 31, -1;
	mov.b32 	%f3975, %r2290;
	fma.rn.f32 	%f3976, %f3970, %f3975, %f3432;
	shfl.sync.idx.b32	%r2291|%p1683, %r6807, %r729, 31, -1;
	mov.b32 	%f3977, %r2291;
	fma.rn.f32 	%f3978, %f3970, %f3977, %f3434;
	shfl.sync.idx.b32	%r2292|%p1684, %r6808, %r729, 31, -1;
	mov.b32 	%f3979, %r2292;
	fma.rn.f32 	%f3980, %f3970, %f3979, %f3436;
	shfl.sync.idx.b32	%r2293|%p1685, %r6809, %r729, 31, -1;
	mov.b32 	%f3981, %r2293;
	fma.rn.f32 	%f3982, %f3970, %f3981, %f3438;
	shfl.sync.idx.b32	%r2294|%p1686, %r6810, %r729, 31, -1;
	mov.b32 	%f3983, %r2294;
	fma.rn.f32 	%f3984, %f3970, %f3983, %f3440;
	shfl.sync.idx.b32	%r2295|%p1687, %r6811, %r729, 31, -1;
	mov.b32 	%f3985, %r2295;
	fma.rn.f32 	%f3986, %f3970, %f3985, %f3442;
	shfl.sync.idx.b32	%r2296|%p1688, %r6786, 1, 31, -1;
	mov.b32 	%f3987, %r2296;
	shfl.sync.idx.b32	%r2297|%p1689, %r6804, %r729, 31, -1;
	mov.b32 	%f3988, %r2297;
	fma.rn.f32 	%f3989, %f3987, %f3988, %f3445;
	shfl.sync.idx.b32	%r2298|%p1690, %r6805, %r729, 31, -1;
	mov.b32 	%f3990, %r2298;
	fma.rn.f32 	%f3991, %f3987, %f3990, %f3447;
	shfl.sync.idx.b32	%r2299|%p1691, %r6806, %r729, 31, -1;
	mov.b32 	%f3992, %r2299;
	fma.rn.f32 	%f3993, %f3987, %f3992, %f3449;
	shfl.sync.idx.b32	%r2300|%p1692, %r6807, %r729, 31, -1;
	mov.b32 	%f3994, %r2300;
	fma.rn.f32 	%f3995, %f3987, %f3994, %f3451;
	shfl.sync.idx.b32	%r2301|%p1693, %r6808, %r729, 31, -1;
	mov.b32 	%f3996, %r2301;
	fma.rn.f32 	%f3997, %f3987, %f3996, %f3453;
	shfl.sync.idx.b32	%r2302|%p1694, %r6809, %r729, 31, -1;
	mov.b32 	%f3998, %r2302;
	fma.rn.f32 	%f3999, %f3987, %f3998, %f3455;
	shfl.sync.idx.b32	%r2303|%p1695, %r6810, %r729, 31, -1;
	mov.b32 	%f4000, %r2303;
	fma.rn.f32 	%f4001, %f3987, %f4000, %f3457;
	shfl.sync.idx.b32	%r2304|%p1696, %r6811, %r729, 31, -1;
	mov.b32 	%f4002, %r2304;
	fma.rn.f32 	%f4003, %f3987, %f4002, %f3459;
	shfl.sync.idx.b32	%r2305|%p1697, %r6787, 1, 31, -1;
	mov.b32 	%f4004, %r2305;
	shfl.sync.idx.b32	%r2306|%p1698, %r6804, %r729, 31, -1;
	mov.b32 	%f4005, %r2306;
	fma.rn.f32 	%f4006, %f4004, %f4005, %f3462;
	shfl.sync.idx.b32	%r2307|%p1699, %r6805, %r729, 31, -1;
	mov.b32 	%f4007, %r2307;
	fma.rn.f32 	%f4008, %f4004, %f4007, %f3464;
	shfl.sync.idx.b32	%r2308|%p1700, %r6806, %r729, 31, -1;
	mov.b32 	%f4009, %r2308;
	fma.rn.f32 	%f4010, %f4004, %f4009, %f3466;
	shfl.sync.idx.b32	%r2309|%p1701, %r6807, %r729, 31, -1;
	mov.b32 	%f4011, %r2309;
	fma.rn.f32 	%f4012, %f4004, %f4011, %f3468;
	shfl.sync.idx.b32	%r2310|%p1702, %r6808, %r729, 31, -1;
	mov.b32 	%f4013, %r2310;
	fma.rn.f32 	%f4014, %f4004, %f4013, %f3470;
	shfl.sync.idx.b32	%r2311|%p1703, %r6809, %r729, 31, -1;
	mov.b32 	%f4015, %r2311;
	fma.rn.f32 	%f4016, %f4004, %f4015, %f3472;
	shfl.sync.idx.b32	%r2312|%p1704, %r6810, %r729, 31, -1;
	mov.b32 	%f4017, %r2312;
	fma.rn.f32 	%f4018, %f4004, %f4017, %f3474;
	shfl.sync.idx.b32	%r2313|%p1705, %r6811, %r729, 31, -1;
	mov.b32 	%f4019, %r2313;
	fma.rn.f32 	%f4020, %f4004, %f4019, %f3476;
	shfl.sync.idx.b32	%r2314|%p1706, %r6788, 1, 31, -1;
	mov.b32 	%f4021, %r2314;
	shfl.sync.idx.b32	%r2315|%p1707, %r6804, %r729, 31, -1;
	mov.b32 	%f4022, %r2315;
	fma.rn.f32 	%f4023, %f4021, %f4022, %f3479;
	shfl.sync.idx.b32	%r2316|%p1708, %r6805, %r729, 31, -1;
	mov.b32 	%f4024, %r2316;
	fma.rn.f32 	%f4025, %f4021, %f4024, %f3481;
	shfl.sync.idx.b32	%r2317|%p1709, %r6806, %r729, 31, -1;
	mov.b32 	%f4026, %r2317;
	fma.rn.f32 	%f4027, %f4021, %f4026, %f3483;
	shfl.sync.idx.b32	%r2318|%p1710, %r6807, %r729, 31, -1;
	mov.b32 	%f4028, %r2318;
	fma.rn.f32 	%f4029, %f4021, %f4028, %f3485;
	shfl.sync.idx.b32	%r2319|%p1711, %r6808, %r729, 31, -1;
	mov.b32 	%f4030, %r2319;
	fma.rn.f32 	%f4031, %f4021, %f4030, %f3487;
	shfl.sync.idx.b32	%r2320|%p1712, %r6809, %r729, 31, -1;
	mov.b32 	%f4032, %r2320;
	fma.rn.f32 	%f4033, %f4021, %f4032, %f3489;
	shfl.sync.idx.b32	%r2321|%p1713, %r6810, %r729, 31, -1;
	mov.b32 	%f4034, %r2321;
	fma.rn.f32 	%f4035, %f4021, %f4034, %f3491;
	shfl.sync.idx.b32	%r2322|%p1714, %r6811, %r729, 31, -1;
	mov.b32 	%f4036, %r2322;
	fma.rn.f32 	%f4037, %f4021, %f4036, %f3493;
	shfl.sync.idx.b32	%r2323|%p1715, %r6789, 1, 31, -1;
	mov.b32 	%f4038, %r2323;
	shfl.sync.idx.b32	%r2324|%p1716, %r6804, %r729, 31, -1;
	mov.b32 	%f4039, %r2324;
	fma.rn.f32 	%f4040, %f4038, %f4039, %f3496;
	shfl.sync.idx.b32	%r2325|%p1717, %r6805, %r729, 31, -1;
	mov.b32 	%f4041, %r2325;
	fma.rn.f32 	%f4042, %f4038, %f4041, %f3498;
	shfl.sync.idx.b32	%r2326|%p1718, %r6806, %r729, 31, -1;
	mov.b32 	%f4043, %r2326;
	fma.rn.f32 	%f4044, %f4038, %f4043, %f3500;
	shfl.sync.idx.b32	%r2327|%p1719, %r6807, %r729, 31, -1;
	mov.b32 	%f4045, %r2327;
	fma.rn.f32 	%f4046, %f4038, %f4045, %f3502;
	shfl.sync.idx.b32	%r2328|%p1720, %r6808, %r729, 31, -1;
	mov.b32 	%f4047, %r2328;
	fma.rn.f32 	%f4048, %f4038, %f4047, %f3504;
	shfl.sync.idx.b32	%r2329|%p1721, %r6809, %r729, 31, -1;
	mov.b32 	%f4049, %r2329;
	fma.rn.f32 	%f4050, %f4038, %f4049, %f3506;
	shfl.sync.idx.b32	%r2330|%p1722, %r6810, %r729, 31, -1;
	mov.b32 	%f4051, %r2330;
	fma.rn.f32 	%f4052, %f4038, %f4051, %f3508;
	shfl.sync.idx.b32	%r2331|%p1723, %r6811, %r729, 31, -1;
	mov.b32 	%f4053, %r2331;
	fma.rn.f32 	%f4054, %f4038, %f4053, %f3510;
	shfl.sync.idx.b32	%r2332|%p1724, %r6790, 1, 31, -1;
	mov.b32 	%f4055, %r2332;
	shfl.sync.idx.b32	%r2333|%p1725, %r6804, %r729, 31, -1;
	mov.b32 	%f4056, %r2333;
	fma.rn.f32 	%f4057, %f4055, %f4056, %f3513;
	shfl.sync.idx.b32	%r2334|%p1726, %r6805, %r729, 31, -1;
	mov.b32 	%f4058, %r2334;
	fma.rn.f32 	%f4059, %f4055, %f4058, %f3515;
	shfl.sync.idx.b32	%r2335|%p1727, %r6806, %r729, 31, -1;
	mov.b32 	%f4060, %r2335;
	fma.rn.f32 	%f4061, %f4055, %f4060, %f3517;
	shfl.sync.idx.b32	%r2336|%p1728, %r6807, %r729, 31, -1;
	mov.b32 	%f4062, %r2336;
	fma.rn.f32 	%f4063, %f4055, %f4062, %f3519;
	shfl.sync.idx.b32	%r2337|%p1729, %r6808, %r729, 31, -1;
	mov.b32 	%f4064, %r2337;
	fma.rn.f32 	%f4065, %f4055, %f4064, %f3521;
	shfl.sync.idx.b32	%r2338|%p1730, %r6809, %r729, 31, -1;
	mov.b32 	%f4066, %r2338;
	fma.rn.f32 	%f4067, %f4055, %f4066, %f3523;
	shfl.sync.idx.b32	%r2339|%p1731, %r6810, %r729, 31, -1;
	mov.b32 	%f4068, %r2339;
	fma.rn.f32 	%f4069, %f4055, %f4068, %f3525;
	shfl.sync.idx.b32	%r2340|%p1732, %r6811, %r729, 31, -1;
	mov.b32 	%f4070, %r2340;
	fma.rn.f32 	%f4071, %f4055, %f4070, %f3527;
	shfl.sync.idx.b32	%r2341|%p1733, %r6791, 1, 31, -1;
	mov.b32 	%f4072, %r2341;
	shfl.sync.idx.b32	%r2342|%p1734, %r6804, %r729, 31, -1;
	mov.b32 	%f4073, %r2342;
	fma.rn.f32 	%f4074, %f4072, %f4073, %f3530;
	shfl.sync.idx.b32	%r2343|%p1735, %r6805, %r729, 31, -1;
	mov.b32 	%f4075, %r2343;
	fma.rn.f32 	%f4076, %f4072, %f4075, %f3532;
	shfl.sync.idx.b32	%r2344|%p1736, %r6806, %r729, 31, -1;
	mov.b32 	%f4077, %r2344;
	fma.rn.f32 	%f4078, %f4072, %f4077, %f3534;
	shfl.sync.idx.b32	%r2345|%p1737, %r6807, %r729, 31, -1;
	mov.b32 	%f4079, %r2345;
	fma.rn.f32 	%f4080, %f4072, %f4079, %f3536;
	shfl.sync.idx.b32	%r2346|%p1738, %r6808, %r729, 31, -1;
	mov.b32 	%f4081, %r2346;
	fma.rn.f32 	%f4082, %f4072, %f4081, %f3538;
	shfl.sync.idx.b32	%r2347|%p1739, %r6809, %r729, 31, -1;
	mov.b32 	%f4083, %r2347;
	fma.rn.f32 	%f4084, %f4072, %f4083, %f3540;
	shfl.sync.idx.b32	%r2348|%p1740, %r6810, %r729, 31, -1;
	mov.b32 	%f4085, %r2348;
	fma.rn.f32 	%f4086, %f4072, %f4085, %f3542;
	shfl.sync.idx.b32	%r2349|%p1741, %r6811, %r729, 31, -1;
	mov.b32 	%f4087, %r2349;
	fma.rn.f32 	%f4088, %f4072, %f4087, %f3544;
	shfl.sync.idx.b32	%r2350|%p1742, %r6792, 1, 31, -1;
	mov.b32 	%f4089, %r2350;
	shfl.sync.idx.b32	%r2351|%p1743, %r6804, %r729, 31, -1;
	mov.b32 	%f4090, %r2351;
	fma.rn.f32 	%f4091, %f4089, %f4090, %f3547;
	shfl.sync.idx.b32	%r2352|%p1744, %r6805, %r729, 31, -1;
	mov.b32 	%f4092, %r2352;
	fma.rn.f32 	%f4093, %f4089, %f4092, %f3549;
	shfl.sync.idx.b32	%r2353|%p1745, %r6806, %r729, 31, -1;
	mov.b32 	%f4094, %r2353;
	fma.rn.f32 	%f4095, %f4089, %f4094, %f3551;
	shfl.sync.idx.b32	%r2354|%p1746, %r6807, %r729, 31, -1;
	mov.b32 	%f4096, %r2354;
	fma.rn.f32 	%f4097, %f4089, %f4096, %f3553;
	shfl.sync.idx.b32	%r2355|%p1747, %r6808, %r729, 31, -1;
	mov.b32 	%f4098, %r2355;
	fma.rn.f32 	%f4099, %f4089, %f4098, %f3555;
	shfl.sync.idx.b32	%r2356|%p1748, %r6809, %r729, 31, -1;
	mov.b32 	%f4100, %r2356;
	fma.rn.f32 	%f4101, %f4089, %f4100, %f3557;
	shfl.sync.idx.b32	%r2357|%p1749, %r6810, %r729, 31, -1;
	mov.b32 	%f4102, %r2357;
	fma.rn.f32 	%f4103, %f4089, %f4102, %f3559;
	shfl.sync.idx.b32	%r2358|%p1750, %r6811, %r729, 31, -1;
	mov.b32 	%f4104, %r2358;
	fma.rn.f32 	%f4105, %f4089, %f4104, %f3561;
	shfl.sync.idx.b32	%r2359|%p1751, %r6793, 1, 31, -1;
	mov.b32 	%f4106, %r2359;
	shfl.sync.idx.b32	%r2360|%p1752, %r6804, %r729, 31, -1;
	mov.b32 	%f4107, %r2360;
	fma.rn.f32 	%f4108, %f4106, %f4107, %f3564;
	shfl.sync.idx.b32	%r2361|%p1753, %r6805, %r729, 31, -1;
	mov.b32 	%f4109, %r2361;
	fma.rn.f32 	%f4110, %f4106, %f4109, %f3566;
	shfl.sync.idx.b32	%r2362|%p1754, %r6806, %r729, 31, -1;
	mov.b32 	%f4111, %r2362;
	fma.rn.f32 	%f4112, %f4106, %f4111, %f3568;
	shfl.sync.idx.b32	%r2363|%p1755, %r6807, %r729, 31, -1;
	mov.b32 	%f4113, %r2363;
	fma.rn.f32 	%f4114, %f4106, %f4113, %f3570;
	shfl.sync.idx.b32	%r2364|%p1756, %r6808, %r729, 31, -1;
	mov.b32 	%f4115, %r2364;
	fma.rn.f32 	%f4116, %f4106, %f4115, %f3572;
	shfl.sync.idx.b32	%r2365|%p1757, %r6809, %r729, 31, -1;
	mov.b32 	%f4117, %r2365;
	fma.rn.f32 	%f4118, %f4106, %f4117, %f3574;
	shfl.sync.idx.b32	%r2366|%p1758, %r6810, %r729, 31, -1;
	mov.b32 	%f4119, %r2366;
	fma.rn.f32 	%f4120, %f4106, %f4119, %f3576;
	shfl.sync.idx.b32	%r2367|%p1759, %r6811, %r729, 31, -1;
	mov.b32 	%f4121, %r2367;
	fma.rn.f32 	%f4122, %f4106, %f4121, %f3578;
	shfl.sync.idx.b32	%r2368|%p1760, %r6794, 1, 31, -1;
	mov.b32 	%f4123, %r2368;
	shfl.sync.idx.b32	%r2369|%p1761, %r6804, %r729, 31, -1;
	mov.b32 	%f4124, %r2369;
	fma.rn.f32 	%f4125, %f4123, %f4124, %f3581;
	shfl.sync.idx.b32	%r2370|%p1762, %r6805, %r729, 31, -1;
	mov.b32 	%f4126, %r2370;
	fma.rn.f32 	%f4127, %f4123, %f4126, %f3583;
	shfl.sync.idx.b32	%r2371|%p1763, %r6806, %r729, 31, -1;
	mov.b32 	%f4128, %r2371;
	fma.rn.f32 	%f4129, %f4123, %f4128, %f3585;
	shfl.sync.idx.b32	%r2372|%p1764, %r6807, %r729, 31, -1;
	mov.b32 	%f4130, %r2372;
	fma.rn.f32 	%f4131, %f4123, %f4130, %f3587;
	shfl.sync.idx.b32	%r2373|%p1765, %r6808, %r729, 31, -1;
	mov.b32 	%f4132, %r2373;
	fma.rn.f32 	%f4133, %f4123, %f4132, %f3589;
	shfl.sync.idx.b32	%r2374|%p1766, %r6809, %r729, 31, -1;
	mov.b32 	%f4134, %r2374;
	fma.rn.f32 	%f4135, %f4123, %f4134, %f3591;
	shfl.sync.idx.b32	%r2375|%p1767, %r6810, %r729, 31, -1;
	mov.b32 	%f4136, %r2375;
	fma.rn.f32 	%f4137, %f4123, %f4136, %f3593;
	shfl.sync.idx.b32	%r2376|%p1768, %r6811, %r729, 31, -1;
	mov.b32 	%f4138, %r2376;
	fma.rn.f32 	%f4139, %f4123, %f4138, %f3595;
	shfl.sync.idx.b32	%r2377|%p1769, %r6795, 1, 31, -1;
	mov.b32 	%f4140, %r2377;
	shfl.sync.idx.b32	%r2378|%p1770, %r6804, %r729, 31, -1;
	mov.b32 	%f4141, %r2378;
	fma.rn.f32 	%f4142, %f4140, %f4141, %f3598;
	shfl.sync.idx.b32	%r2379|%p1771, %r6805, %r729, 31, -1;
	mov.b32 	%f4143, %r2379;
	fma.rn.f32 	%f4144, %f4140, %f4143, %f3600;
	shfl.sync.idx.b32	%r2380|%p1772, %r6806, %r729, 31, -1;
	mov.b32 	%f4145, %r2380;
	fma.rn.f32 	%f4146, %f4140, %f4145, %f3602;
	shfl.sync.idx.b32	%r2381|%p1773, %r6807, %r729, 31, -1;
	mov.b32 	%f4147, %r2381;
	fma.rn.f32 	%f4148, %f4140, %f4147, %f3604;
	shfl.sync.idx.b32	%r2382|%p1774, %r6808, %r729, 31, -1;
	mov.b32 	%f4149, %r2382;
	fma.rn.f32 	%f4150, %f4140, %f4149, %f3606;
	shfl.sync.idx.b32	%r2383|%p1775, %r6809, %r729, 31, -1;
	mov.b32 	%f4151, %r2383;
	fma.rn.f32 	%f4152, %f4140, %f4151, %f3608;
	shfl.sync.idx.b32	%r2384|%p1776, %r6810, %r729, 31, -1;
	mov.b32 	%f4153, %r2384;
	fma.rn.f32 	%f4154, %f4140, %f4153, %f3610;
	shfl.sync.idx.b32	%r2385|%p1777, %r6811, %r729, 31, -1;
	mov.b32 	%f4155, %r2385;
	fma.rn.f32 	%f4156, %f4140, %f4155, %f3612;
	shfl.sync.idx.b32	%r2386|%p1778, %r6796, 1, 31, -1;
	mov.b32 	%f4157, %r2386;
	shfl.sync.idx.b32	%r2387|%p1779, %r6804, %r729, 31, -1;
	mov.b32 	%f4158, %r2387;
	fma.rn.f32 	%f4159, %f4157, %f4158, %f3615;
	shfl.sync.idx.b32	%r2388|%p1780, %r6805, %r729, 31, -1;
	mov.b32 	%f4160, %r2388;
	fma.rn.f32 	%f4161, %f4157, %f4160, %f3617;
	shfl.sync.idx.b32	%r2389|%p1781, %r6806, %r729, 31, -1;
	mov.b32 	%f4162, %r2389;
	fma.rn.f32 	%f4163, %f4157, %f4162, %f3619;
	shfl.sync.idx.b32	%r2390|%p1782, %r6807, %r729, 31, -1;
	mov.b32 	%f4164, %r2390;
	fma.rn.f32 	%f4165, %f4157, %f4164, %f3621;
	shfl.sync.idx.b32	%r2391|%p1783, %r6808, %r729, 31, -1;
	mov.b32 	%f4166, %r2391;
	fma.rn.f32 	%f4167, %f4157, %f4166, %f3623;
	shfl.sync.idx.b32	%r2392|%p1784, %r6809, %r729, 31, -1;
	mov.b32 	%f4168, %r2392;
	fma.rn.f32 	%f4169, %f4157, %f4168, %f3625;
	shfl.sync.idx.b32	%r2393|%p1785, %r6810, %r729, 31, -1;
	mov.b32 	%f4170, %r2393;
	fma.rn.f32 	%f4171, %f4157, %f4170, %f3627;
	shfl.sync.idx.b32	%r2394|%p1786, %r6811, %r729, 31, -1;
	mov.b32 	%f4172, %r2394;
	fma.rn.f32 	%f4173, %f4157, %f4172, %f3629;
	shfl.sync.idx.b32	%r2395|%p1787, %r6797, 1, 31, -1;
	mov.b32 	%f4174, %r2395;
	shfl.sync.idx.b32	%r2396|%p1788, %r6804, %r729, 31, -1;
	mov.b32 	%f4175, %r2396;
	fma.rn.f32 	%f4176, %f4174, %f4175, %f3632;
	shfl.sync.idx.b32	%r2397|%p1789, %r6805, %r729, 31, -1;
	mov.b32 	%f4177, %r2397;
	fma.rn.f32 	%f4178, %f4174, %f4177, %f3634;
	shfl.sync.idx.b32	%r2398|%p1790, %r6806, %r729, 31, -1;
	mov.b32 	%f4179, %r2398;
	fma.rn.f32 	%f4180, %f4174, %f4179, %f3636;
	shfl.sync.idx.b32	%r2399|%p1791, %r6807, %r729, 31, -1;
	mov.b32 	%f4181, %r2399;
	fma.rn.f32 	%f4182, %f4174, %f4181, %f3638;
	shfl.sync.idx.b32	%r2400|%p1792, %r6808, %r729, 31, -1;
	mov.b32 	%f4183, %r2400;
	fma.rn.f32 	%f4184, %f4174, %f4183, %f3640;
	shfl.sync.idx.b32	%r2401|%p1793, %r6809, %r729, 31, -1;
	mov.b32 	%f4185, %r2401;
	fma.rn.f32 	%f4186, %f4174, %f4185, %f3642;
	shfl.sync.idx.b32	%r2402|%p1794, %r6810, %r729, 31, -1;
	mov.b32 	%f4187, %r2402;
	fma.rn.f32 	%f4188, %f4174, %f4187, %f3644;
	shfl.sync.idx.b32	%r2403|%p1795, %r6811, %r729, 31, -1;
	mov.b32 	%f4189, %r2403;
	fma.rn.f32 	%f4190, %f4174, %f4189, %f3646;
	shfl.sync.idx.b32	%r2404|%p1796, %r6798, 1, 31, -1;
	mov.b32 	%f4191, %r2404;
	shfl.sync.idx.b32	%r2405|%p1797, %r6804, %r729, 31, -1;
	mov.b32 	%f4192, %r2405;
	fma.rn.f32 	%f4193, %f4191, %f4192, %f3649;
	shfl.sync.idx.b32	%r2406|%p1798, %r6805, %r729, 31, -1;
	mov.b32 	%f4194, %r2406;
	fma.rn.f32 	%f4195, %f4191, %f4194, %f3651;
	shfl.sync.idx.b32	%r2407|%p1799, %r6806, %r729, 31, -1;
	mov.b32 	%f4196, %r2407;
	fma.rn.f32 	%f4197, %f4191, %f4196, %f3653;
	shfl.sync.idx.b32	%r2408|%p1800, %r6807, %r729, 31, -1;
	mov.b32 	%f4198, %r2408;
	fma.rn.f32 	%f4199, %f4191, %f4198, %f3655;
	shfl.sync.idx.b32	%r2409|%p1801, %r6808, %r729, 31, -1;
	mov.b32 	%f4200, %r2409;
	fma.rn.f32 	%f4201, %f4191, %f4200, %f3657;
	shfl.sync.idx.b32	%r2410|%p1802, %r6809, %r729, 31, -1;
	mov.b32 	%f4202, %r2410;
	fma.rn.f32 	%f4203, %f4191, %f4202, %f3659;
	shfl.sync.idx.b32	%r2411|%p1803, %r6810, %r729, 31, -1;
	mov.b32 	%f4204, %r2411;
	fma.rn.f32 	%f4205, %f4191, %f4204, %f3661;
	shfl.sync.idx.b32	%r2412|%p1804, %r6811, %r729, 31, -1;
	mov.b32 	%f4206, %r2412;
	fma.rn.f32 	%f4207, %f4191, %f4206, %f3663;
	shfl.sync.idx.b32	%r2413|%p1805, %r6799, 1, 31, -1;
	mov.b32 	%f4208, %r2413;
	shfl.sync.idx.b32	%r2414|%p1806, %r6804, %r729, 31, -1;
	mov.b32 	%f4209, %r2414;
	fma.rn.f32 	%f4210, %f4208, %f4209, %f3666;
	shfl.sync.idx.b32	%r2415|%p1807, %r6805, %r729, 31, -1;
	mov.b32 	%f4211, %r2415;
	fma.rn.f32 	%f4212, %f4208, %f4211, %f3668;
	shfl.sync.idx.b32	%r2416|%p1808, %r6806, %r729, 31, -1;
	mov.b32 	%f4213, %r2416;
	fma.rn.f32 	%f4214, %f4208, %f4213, %f3670;
	shfl.sync.idx.b32	%r2417|%p1809, %r6807, %r729, 31, -1;
	mov.b32 	%f4215, %r2417;
	fma.rn.f32 	%f4216, %f4208, %f4215, %f3672;
	shfl.sync.idx.b32	%r2418|%p1810, %r6808, %r729, 31, -1;
	mov.b32 	%f4217, %r2418;
	fma.rn.f32 	%f4218, %f4208, %f4217, %f3674;
	shfl.sync.idx.b32	%r2419|%p1811, %r6809, %r729, 31, -1;
	mov.b32 	%f4219, %r2419;
	fma.rn.f32 	%f4220, %f4208, %f4219, %f3676;
	shfl.sync.idx.b32	%r2420|%p1812, %r6810, %r729, 31, -1;
	mov.b32 	%f4221, %r2420;
	fma.rn.f32 	%f4222, %f4208, %f4221, %f3678;
	shfl.sync.idx.b32	%r2421|%p1813, %r6811, %r729, 31, -1;
	mov.b32 	%f4223, %r2421;
	fma.rn.f32 	%f4224, %f4208, %f4223, %f3680;
	shfl.sync.idx.b32	%r2422|%p1814, %r6800, 1, 31, -1;
	mov.b32 	%f4225, %r2422;
	shfl.sync.idx.b32	%r2423|%p1815, %r6804, %r729, 31, -1;
	mov.b32 	%f4226, %r2423;
	fma.rn.f32 	%f4227, %f4225, %f4226, %f3683;
	shfl.sync.idx.b32	%r2424|%p1816, %r6805, %r729, 31, -1;
	mov.b32 	%f4228, %r2424;
	fma.rn.f32 	%f4229, %f4225, %f4228, %f3685;
	shfl.sync.idx.b32	%r2425|%p1817, %r6806, %r729, 31, -1;
	mov.b32 	%f4230, %r2425;
	fma.rn.f32 	%f4231, %f4225, %f4230, %f3687;
	shfl.sync.idx.b32	%r2426|%p1818, %r6807, %r729, 31, -1;
	mov.b32 	%f4232, %r2426;
	fma.rn.f32 	%f4233, %f4225, %f4232, %f3689;
	shfl.sync.idx.b32	%r2427|%p1819, %r6808, %r729, 31, -1;
	mov.b32 	%f4234, %r2427;
	fma.rn.f32 	%f4235, %f4225, %f4234, %f3691;
	shfl.sync.idx.b32	%r2428|%p1820, %r6809, %r729, 31, -1;
	mov.b32 	%f4236, %r2428;
	fma.rn.f32 	%f4237, %f4225, %f4236, %f3693;
	shfl.sync.idx.b32	%r2429|%p1821, %r6810, %r729, 31, -1;
	mov.b32 	%f4238, %r2429;
	fma.rn.f32 	%f4239, %f4225, %f4238, %f3695;
	shfl.sync.idx.b32	%r2430|%p1822, %r6811, %r729, 31, -1;
	mov.b32 	%f4240, %r2430;
	fma.rn.f32 	%f4241, %f4225, %f4240, %f3697;
	shfl.sync.idx.b32	%r2431|%p1823, %r6801, 1, 31, -1;
	mov.b32 	%f4242, %r2431;
	shfl.sync.idx.b32	%r2432|%p1824, %r6804, %r729, 31, -1;
	mov.b32 	%f4243, %r2432;
	fma.rn.f32 	%f4244, %f4242, %f4243, %f3700;
	shfl.sync.idx.b32	%r2433|%p1825, %r6805, %r729, 31, -1;
	mov.b32 	%f4245, %r2433;
	fma.rn.f32 	%f4246, %f4242, %f4245, %f3702;
	shfl.sync.idx.b32	%r2434|%p1826, %r6806, %r729, 31, -1;
	mov.b32 	%f4247, %r2434;
	fma.rn.f32 	%f4248, %f4242, %f4247, %f3704;
	shfl.sync.idx.b32	%r2435|%p1827, %r6807, %r729, 31, -1;
	mov.b32 	%f4249, %r2435;
	fma.rn.f32 	%f4250, %f4242, %f4249, %f3706;
	shfl.sync.idx.b32	%r2436|%p1828, %r6808, %r729, 31, -1;
	mov.b32 	%f4251, %r2436;
	fma.rn.f32 	%f4252, %f4242, %f4251, %f3708;
	shfl.sync.idx.b32	%r2437|%p1829, %r6809, %r729, 31, -1;
	mov.b32 	%f4253, %r2437;
	fma.rn.f32 	%f4254, %f4242, %f4253, %f3710;
	shfl.sync.idx.b32	%r2438|%p1830, %r6810, %r729, 31, -1;
	mov.b32 	%f4255, %r2438;
	fma.rn.f32 	%f4256, %f4242, %f4255, %f3712;
	shfl.sync.idx.b32	%r2439|%p1831, %r6811, %r729, 31, -1;
	mov.b32 	%f4257, %r2439;
	fma.rn.f32 	%f4258, %f4242, %f4257, %f3714;
	shfl.sync.idx.b32	%r2440|%p1832, %r6802, 1, 31, -1;
	mov.b32 	%f4259, %r2440;
	shfl.sync.idx.b32	%r2441|%p1833, %r6804, %r729, 31, -1;
	mov.b32 	%f4260, %r2441;
	fma.rn.f32 	%f4261, %f4259, %f4260, %f3717;
	shfl.sync.idx.b32	%r2442|%p1834, %r6805, %r729, 31, -1;
	mov.b32 	%f4262, %r2442;
	fma.rn.f32 	%f4263, %f4259, %f4262, %f3719;
	shfl.sync.idx.b32	%r2443|%p1835, %r6806, %r729, 31, -1;
	mov.b32 	%f4264, %r2443;
	fma.rn.f32 	%f4265, %f4259, %f4264, %f3721;
	shfl.sync.idx.b32	%r2444|%p1836, %r6807, %r729, 31, -1;
	mov.b32 	%f4266, %r2444;
	fma.rn.f32 	%f4267, %f4259, %f4266, %f3723;
	shfl.sync.idx.b32	%r2445|%p1837, %r6808, %r729, 31, -1;
	mov.b32 	%f4268, %r2445;
	fma.rn.f32 	%f4269, %f4259, %f4268, %f3725;
	shfl.sync.idx.b32	%r2446|%p1838, %r6809, %r729, 31, -1;
	mov.b32 	%f4270, %r2446;
	fma.rn.f32 	%f4271, %f4259, %f4270, %f3727;
	shfl.sync.idx.b32	%r2447|%p1839, %r6810, %r729, 31, -1;
	mov.b32 	%f4272, %r2447;
	fma.rn.f32 	%f4273, %f4259, %f4272, %f3729;
	shfl.sync.idx.b32	%r2448|%p1840, %r6811, %r729, 31, -1;
	mov.b32 	%f4274, %r2448;
	fma.rn.f32 	%f4275, %f4259, %f4274, %f3731;
	shfl.sync.idx.b32	%r2449|%p1841, %r6803, 1, 31, -1;
	mov.b32 	%f4276, %r2449;
	shfl.sync.idx.b32	%r2450|%p1842, %r6804, %r729, 31, -1;
	mov.b32 	%f4277, %r2450;
	fma.rn.f32 	%f4278, %f4276, %f4277, %f3734;
	shfl.sync.idx.b32	%r2451|%p1843, %r6805, %r729, 31, -1;
	mov.b32 	%f4279, %r2451;
	fma.rn.f32 	%f4280, %f4276, %f4279, %f3736;
	shfl.sync.idx.b32	%r2452|%p1844, %r6806, %r729, 31, -1;
	mov.b32 	%f4281, %r2452;
	fma.rn.f32 	%f4282, %f4276, %f4281, %f3738;
	shfl.sync.idx.b32	%r2453|%p1845, %r6807, %r729, 31, -1;
	mov.b32 	%f4283, %r2453;
	fma.rn.f32 	%f4284, %f4276, %f4283, %f3740;
	shfl.sync.idx.b32	%r2454|%p1846, %r6808, %r729, 31, -1;
	mov.b32 	%f4285, %r2454;
	fma.rn.f32 	%f4286, %f4276, %f4285, %f3742;
	shfl.sync.idx.b32	%r2455|%p1847, %r6809, %r729, 31, -1;
	mov.b32 	%f4287, %r2455;
	fma.rn.f32 	%f4288, %f4276, %f4287, %f3744;
	shfl.sync.idx.b32	%r2456|%p1848, %r6810, %r729, 31, -1;
	mov.b32 	%f4289, %r2456;
	fma.rn.f32 	%f4290, %f4276, %f4289, %f3746;
	shfl.sync.idx.b32	%r2457|%p1849, %r6811, %r729, 31, -1;
	mov.b32 	%f4291, %r2457;
	fma.rn.f32 	%f4292, %f4276, %f4291, %f3748;
	shfl.sync.idx.b32	%r2458|%p1850, %r6772, 2, 31, -1;
	mov.b32 	%f4293, %r2458;
	shfl.sync.idx.b32	%r2459|%p1851, %r6804, %r729, 31, -1;
	mov.b32 	%f4294, %r2459;
	fma.rn.f32 	%f4295, %f4293, %f4294, %f3751;
	shfl.sync.idx.b32	%r2460|%p1852, %r6805, %r729, 31, -1;
	mov.b32 	%f4296, %r2460;
	fma.rn.f32 	%f4297, %f4293, %f4296, %f3753;
	shfl.sync.idx.b32	%r2461|%p1853, %r6806, %r729, 31, -1;
	mov.b32 	%f4298, %r2461;
	fma.rn.f32 	%f4299, %f4293, %f4298, %f3755;
	shfl.sync.idx.b32	%r2462|%p1854, %r6807, %r729, 31, -1;
	mov.b32 	%f4300, %r2462;
	fma.rn.f32 	%f4301, %f4293, %f4300, %f3757;
	shfl.sync.idx.b32	%r2463|%p1855, %r6808, %r729, 31, -1;
	mov.b32 	%f4302, %r2463;
	fma.rn.f32 	%f4303, %f4293, %f4302, %f3759;
	shfl.sync.idx.b32	%r2464|%p1856, %r6809, %r729, 31, -1;
	mov.b32 	%f4304, %r2464;
	fma.rn.f32 	%f4305, %f4293, %f4304, %f3761;
	shfl.sync.idx.b32	%r2465|%p1857, %r6810, %r729, 31, -1;
	mov.b32 	%f4306, %r2465;
	fma.rn.f32 	%f4307, %f4293, %f4306, %f3763;
	shfl.sync.idx.b32	%r2466|%p1858, %r6811, %r729, 31, -1;
	mov.b32 	%f4308, %r2466;
	fma.rn.f32 	%f4309, %f4293, %f4308, %f3765;
	shfl.sync.idx.b32	%r2467|%p1859, %r6773, 2, 31, -1;
	mov.b32 	%f4310, %r2467;
	shfl.sync.idx.b32	%r2468|%p1860, %r6804, %r729, 31, -1;
	mov.b32 	%f4311, %r2468;
	fma.rn.f32 	%f4312, %f4310, %f4311, %f3768;
	shfl.sync.idx.b32	%r2469|%p1861, %r6805, %r729, 31, -1;
	mov.b32 	%f4313, %r2469;
	fma.rn.f32 	%f4314, %f4310, %f4313, %f3770;
	shfl.sync.idx.b32	%r2470|%p1862, %r6806, %r729, 31, -1;
	mov.b32 	%f4315, %r2470;
	fma.rn.f32 	%f4316, %f4310, %f4315, %f3772;
	shfl.sync.idx.b32	%r2471|%p1863, %r6807, %r729, 31, -1;
	mov.b32 	%f4317, %r2471;
	fma.rn.f32 	%f4318, %f4310, %f4317, %f3774;
	shfl.sync.idx.b32	%r2472|%p1864, %r6808, %r729, 31, -1;
	mov.b32 	%f4319, %r2472;
	fma.rn.f32 	%f4320, %f4310, %f4319, %f3776;
	shfl.sync.idx.b32	%r2473|%p1865, %r6809, %r729, 31, -1;
	mov.b32 	%f4321, %r2473;
	fma.rn.f32 	%f4322, %f4310, %f4321, %f3778;
	shfl.sync.idx.b32	%r2474|%p1866, %r6810, %r729, 31, -1;
	mov.b32 	%f4323, %r2474;
	fma.rn.f32 	%f4324, %f4310, %f4323, %f3780;
	shfl.sync.idx.b32	%r2475|%p1867, %r6811, %r729, 31, -1;
	mov.b32 	%f4325, %r2475;
	fma.rn.f32 	%f4326, %f4310, %f4325, %f3782;
	shfl.sync.idx.b32	%r2476|%p1868, %r6774, 2, 31, -1;
	mov.b32 	%f4327, %r2476;
	shfl.sync.idx.b32	%r2477|%p1869, %r6804, %r729, 31, -1;
	mov.b32 	%f4328, %r2477;
	fma.rn.f32 	%f4329, %f4327, %f4328, %f3785;
	shfl.sync.idx.b32	%r2478|%p1870, %r6805, %r729, 31, -1;
	mov.b32 	%f4330, %r2478;
	fma.rn.f32 	%f4331, %f4327, %f4330, %f3787;
	shfl.sync.idx.b32	%r2479|%p1871, %r6806, %r729, 31, -1;
	mov.b32 	%f4332, %r2479;
	fma.rn.f32 	%f4333, %f4327, %f4332, %f3789;
	shfl.sync.idx.b32	%r2480|%p1872, %r6807, %r729, 31, -1;
	mov.b32 	%f4334, %r2480;
	fma.rn.f32 	%f4335, %f4327, %f4334, %f3791;
	shfl.sync.idx.b32	%r2481|%p1873, %r6808, %r729, 31, -1;
	mov.b32 	%f4336, %r2481;
	fma.rn.f32 	%f4337, %f4327, %f4336, %f3793;
	shfl.sync.idx.b32	%r2482|%p1874, %r6809, %r729, 31, -1;
	mov.b32 	%f4338, %r2482;
	fma.rn.f32 	%f4339, %f4327, %f4338, %f3795;
	shfl.sync.idx.b32	%r2483|%p1875, %r6810, %r729, 31, -1;
	mov.b32 	%f4340, %r2483;
	fma.rn.f32 	%f4341, %f4327, %f4340, %f3797;
	shfl.sync.idx.b32	%r2484|%p1876, %r6811, %r729, 31, -1;
	mov.b32 	%f4342, %r2484;
	fma.rn.f32 	%f4343, %f4327, %f4342, %f3799;
	shfl.sync.idx.b32	%r2485|%p1877, %r6775, 2, 31, -1;
	mov.b32 	%f4344, %r2485;
	shfl.sync.idx.b32	%r2486|%p1878, %r6804, %r729, 31, -1;
	mov.b32 	%f4345, %r2486;
	fma.rn.f32 	%f4346, %f4344, %f4345, %f3802;
	shfl.sync.idx.b32	%r2487|%p1879, %r6805, %r729, 31, -1;
	mov.b32 	%f4347, %r2487;
	fma.rn.f32 	%f4348, %f4344, %f4347, %f3804;
	shfl.sync.idx.b32	%r2488|%p1880, %r6806, %r729, 31, -1;
	mov.b32 	%f4349, %r2488;
	fma.rn.f32 	%f4350, %f4344, %f4349, %f3806;
	shfl.sync.idx.b32	%r2489|%p1881, %r6807, %r729, 31, -1;
	mov.b32 	%f4351, %r2489;
	fma.rn.f32 	%f4352, %f4344, %f4351, %f3808;
	shfl.sync.idx.b32	%r2490|%p1882, %r6808, %r729, 31, -1;
	mov.b32 	%f4353, %r2490;
	fma.rn.f32 	%f4354, %f4344, %f4353, %f3810;
	shfl.sync.idx.b32	%r2491|%p1883, %r6809, %r729, 31, -1;
	mov.b32 	%f4355, %r2491;
	fma.rn.f32 	%f4356, %f4344, %f4355, %f3812;
	shfl.sync.idx.b32	%r2492|%p1884, %r6810, %r729, 31, -1;
	mov.b32 	%f4357, %r2492;
	fma.rn.f32 	%f4358, %f4344, %f4357, %f3814;
	shfl.sync.idx.b32	%r2493|%p1885, %r6811, %r729, 31, -1;
	mov.b32 	%f4359, %r2493;
	fma.rn.f32 	%f4360, %f4344, %f4359, %f3816;
	shfl.sync.idx.b32	%r2494|%p1886, %r6776, 2, 31, -1;
	mov.b32 	%f4361, %r2494;
	shfl.sync.idx.b32	%r2495|%p1887, %r6804, %r729, 31, -1;
	mov.b32 	%f4362, %r2495;
	fma.rn.f32 	%f4363, %f4361, %f4362, %f3819;
	shfl.sync.idx.b32	%r2496|%p1888, %r6805, %r729, 31, -1;
	mov.b32 	%f4364, %r2496;
	fma.rn.f32 	%f4365, %f4361, %f4364, %f3821;
	shfl.sync.idx.b32	%r2497|%p1889, %r6806, %r729, 31, -1;
	mov.b32 	%f4366, %r2497;
	fma.rn.f32 	%f4367, %f4361, %f4366, %f3823;
	shfl.sync.idx.b32	%r2498|%p1890, %r6807, %r729, 31, -1;
	mov.b32 	%f4368, %r2498;
	fma.rn.f32 	%f4369, %f4361, %f4368, %f3825;
	shfl.sync.idx.b32	%r2499|%p1891, %r6808, %r729, 31, -1;
	mov.b32 	%f4370, %r2499;
	fma.rn.f32 	%f4371, %f4361, %f4370, %f3827;
	shfl.sync.idx.b32	%r2500|%p1892, %r6809, %r729, 31, -1;
	mov.b32 	%f4372, %r2500;
	fma.rn.f32 	%f4373, %f4361, %f4372, %f3829;
	shfl.sync.idx.b32	%r2501|%p1893, %r6810, %r729, 31, -1;
	mov.b32 	%f4374, %r2501;
	fma.rn.f32 	%f4375, %f4361, %f4374, %f3831;
	shfl.sync.idx.b32	%r2502|%p1894, %r6811, %r729, 31, -1;
	mov.b32 	%f4376, %r2502;
	fma.rn.f32 	%f4377, %f4361, %f4376, %f3833;
	shfl.sync.idx.b32	%r2503|%p1895, %r6777, 2, 31, -1;
	mov.b32 	%f4378, %r2503;
	shfl.sync.idx.b32	%r2504|%p1896, %r6804, %r729, 31, -1;
	mov.b32 	%f4379, %r2504;
	fma.rn.f32 	%f4380, %f4378, %f4379, %f3836;
	shfl.sync.idx.b32	%r2505|%p1897, %r6805, %r729, 31, -1;
	mov.b32 	%f4381, %r2505;
	fma.rn.f32 	%f4382, %f4378, %f4381, %f3838;
	shfl.sync.idx.b32	%r2506|%p1898, %r6806, %r729, 31, -1;
	mov.b32 	%f4383, %r2506;
	fma.rn.f32 	%f4384, %f4378, %f4383, %f3840;
	shfl.sync.idx.b32	%r2507|%p1899, %r6807, %r729, 31, -1;
	mov.b32 	%f4385, %r2507;
	fma.rn.f32 	%f4386, %f4378, %f4385, %f3842;
	shfl.sync.idx.b32	%r2508|%p1900, %r6808, %r729, 31, -1;
	mov.b32 	%f4387, %r2508;
	fma.rn.f32 	%f4388, %f4378, %f4387, %f3844;
	shfl.sync.idx.b32	%r2509|%p1901, %r6809, %r729, 31, -1;
	mov.b32 	%f4389, %r2509;
	fma.rn.f32 	%f4390, %f4378, %f4389, %f3846;
	shfl.sync.idx.b32	%r2510|%p1902, %r6810, %r729, 31, -1;
	mov.b32 	%f4391, %r2510;
	fma.rn.f32 	%f4392, %f4378, %f4391, %f3848;
	shfl.sync.idx.b32	%r2511|%p1903, %r6811, %r729, 31, -1;
	mov.b32 	%f4393, %r2511;
	fma.rn.f32 	%f4394, %f4378, %f4393, %f3850;
	shfl.sync.idx.b32	%r2512|%p1904, %r6778, 2, 31, -1;
	mov.b32 	%f4395, %r2512;
	shfl.sync.idx.b32	%r2513|%p1905, %r6804, %r729, 31, -1;
	mov.b32 	%f4396, %r2513;
	fma.rn.f32 	%f4397, %f4395, %f4396, %f3853;
	shfl.sync.idx.b32	%r2514|%p1906, %r6805, %r729, 31, -1;
	mov.b32 	%f4398, %r2514;
	fma.rn.f32 	%f4399, %f4395, %f4398, %f3855;
	shfl.sync.idx.b32	%r2515|%p1907, %r6806, %r729, 31, -1;
	mov.b32 	%f4400, %r2515;
	fma.rn.f32 	%f4401, %f4395, %f4400, %f3857;
	shfl.sync.idx.b32	%r2516|%p1908, %r6807, %r729, 31, -1;
	mov.b32 	%f4402, %r2516;
	fma.rn.f32 	%f4403, %f4395, %f4402, %f3859;
	shfl.sync.idx.b32	%r2517|%p1909, %r6808, %r729, 31, -1;
	mov.b32 	%f4404, %r2517;
	fma.rn.f32 	%f4405, %f4395, %f4404, %f3861;
	shfl.sync.idx.b32	%r2518|%p1910, %r6809, %r729, 31, -1;
	mov.b32 	%f4406, %r2518;
	fma.rn.f32 	%f4407, %f4395, %f4406, %f3863;
	shfl.sync.idx.b32	%r2519|%p1911, %r6810, %r729, 31, -1;
	mov.b32 	%f4408, %r2519;
	fma.rn.f32 	%f4409, %f4395, %f4408, %f3865;
	shfl.sync.idx.b32	%r2520|%p1912, %r6811, %r729, 31, -1;
	mov.b32 	%f4410, %r2520;
	fma.rn.f32 	%f4411, %f4395, %f4410, %f3867;
	shfl.sync.idx.b32	%r2521|%p1913, %r6779, 2, 31, -1;
	mov.b32 	%f4412, %r2521;
	shfl.sync.idx.b32	%r2522|%p1914, %r6804, %r729, 31, -1;
	mov.b32 	%f4413, %r2522;
	fma.rn.f32 	%f4414, %f4412, %f4413, %f3870;
	shfl.sync.idx.b32	%r2523|%p1915, %r6805, %r729, 31, -1;
	mov.b32 	%f4415, %r2523;
	fma.rn.f32 	%f4416, %f4412, %f4415, %f3872;
	shfl.sync.idx.b32	%r2524|%p1916, %r6806, %r729, 31, -1;
	mov.b32 	%f4417, %r2524;
	fma.rn.f32 	%f4418, %f4412, %f4417, %f3874;
	shfl.sync.idx.b32	%r2525|%p1917, %r6807, %r729, 31, -1;
	mov.b32 	%f4419, %r2525;
	fma.rn.f32 	%f4420, %f4412, %f4419, %f3876;
	shfl.sync.idx.b32	%r2526|%p1918, %r6808, %r729, 31, -1;
	mov.b32 	%f4421, %r2526;
	fma.rn.f32 	%f4422, %f4412, %f4421, %f3878;
	shfl.sync.idx.b32	%r2527|%p1919, %r6809, %r729, 31, -1;
	mov.b32 	%f4423, %r2527;
	fma.rn.f32 	%f4424, %f4412, %f4423, %f3880;
	shfl.sync.idx.b32	%r2528|%p1920, %r6810, %r729, 31, -1;
	mov.b32 	%f4425, %r2528;
	fma.rn.f32 	%f4426, %f4412, %f4425, %f3882;
	shfl.sync.idx.b32	%r2529|%p1921, %r6811, %r729, 31, -1;
	mov.b32 	%f4427, %r2529;
	fma.rn.f32 	%f4428, %f4412, %f4427, %f3884;
	shfl.sync.idx.b32	%r2530|%p1922, %r6780, 2, 31, -1;
	mov.b32 	%f4429, %r2530;
	shfl.sync.idx.b32	%r2531|%p1923, %r6804, %r729, 31, -1;
	mov.b32 	%f4430, %r2531;
	fma.rn.f32 	%f4431, %f4429, %f4430, %f3887;
	shfl.sync.idx.b32	%r2532|%p1924, %r6805, %r729, 31, -1;
	mov.b32 	%f4432, %r2532;
	fma.rn.f32 	%f4433, %f4429, %f4432, %f3889;
	shfl.sync.idx.b32	%r2533|%p1925, %r6806, %r729, 31, -1;
	mov.b32 	%f4434, %r2533;
	fma.rn.f32 	%f4435, %f4429, %f4434, %f3891;
	shfl.sync.idx.b32	%r2534|%p1926, %r6807, %r729, 31, -1;
	mov.b32 	%f4436, %r2534;
	fma.rn.f32 	%f4437, %f4429, %f4436, %f3893;
	shfl.sync.idx.b32	%r2535|%p1927, %r6808, %r729, 31, -1;
	mov.b32 	%f4438, %r2535;
	fma.rn.f32 	%f4439, %f4429, %f4438, %f3895;
	shfl.sync.idx.b32	%r2536|%p1928, %r6809, %r729, 31, -1;
	mov.b32 	%f4440, %r2536;
	fma.rn.f32 	%f4441, %f4429, %f4440, %f3897;
	shfl.sync.idx.b32	%r2537|%p1929, %r6810, %r729, 31, -1;
	mov.b32 	%f4442, %r2537;
	fma.rn.f32 	%f4443, %f4429, %f4442, %f3899;
	shfl.sync.idx.b32	%r2538|%p1930, %r6811, %r729, 31, -1;
	mov.b32 	%f4444, %r2538;
	fma.rn.f32 	%f4445, %f4429, %f4444, %f3901;
	shfl.sync.idx.b32	%r2539|%p1931, %r6781, 2, 31, -1;
	mov.b32 	%f4446, %r2539;
	shfl.sync.idx.b32	%r2540|%p1932, %r6804, %r729, 31, -1;
	mov.b32 	%f4447, %r2540;
	fma.rn.f32 	%f4448, %f4446, %f4447, %f3904;
	shfl.sync.idx.b32	%r2541|%p1933, %r6805, %r729, 31, -1;
	mov.b32 	%f4449, %r2541;
	fma.rn.f32 	%f4450, %f4446, %f4449, %f3906;
	shfl.sync.idx.b32	%r2542|%p1934, %r6806, %r729, 31, -1;
	mov.b32 	%f4451, %r2542;
	fma.rn.f32 	%f4452, %f4446, %f4451, %f3908;
	shfl.sync.idx.b32	%r2543|%p1935, %r6807, %r729, 31, -1;
	mov.b32 	%f4453, %r2543;
	fma.rn.f32 	%f4454, %f4446, %f4453, %f3910;
	shfl.sync.idx.b32	%r2544|%p1936, %r6808, %r729, 31, -1;
	mov.b32 	%f4455, %r2544;
	fma.rn.f32 	%f4456, %f4446, %f4455, %f3912;
	shfl.sync.idx.b32	%r2545|%p1937, %r6809, %r729, 31, -1;
	mov.b32 	%f4457, %r2545;
	fma.rn.f32 	%f4458, %f4446, %f4457, %f3914;
	shfl.sync.idx.b32	%r2546|%p1938, %r6810, %r729, 31, -1;
	mov.b32 	%f4459, %r2546;
	fma.rn.f32 	%f4460, %f4446, %f4459, %f3916;
	shfl.sync.idx.b32	%r2547|%p1939, %r6811, %r729, 31, -1;
	mov.b32 	%f4461, %r2547;
	fma.rn.f32 	%f4462, %f4446, %f4461, %f3918;
	shfl.sync.idx.b32	%r2548|%p1940, %r6782, 2, 31, -1;
	mov.b32 	%f4463, %r2548;
	shfl.sync.idx.b32	%r2549|%p1941, %r6804, %r729, 31, -1;
	mov.b32 	%f4464, %r2549;
	fma.rn.f32 	%f4465, %f4463, %f4464, %f3921;
	shfl.sync.idx.b32	%r2550|%p1942, %r6805, %r729, 31, -1;
	mov.b32 	%f4466, %r2550;
	fma.rn.f32 	%f4467, %f4463, %f4466, %f3923;
	shfl.sync.idx.b32	%r2551|%p1943, %r6806, %r729, 31, -1;
	mov.b32 	%f4468, %r2551;
	fma.rn.f32 	%f4469, %f4463, %f4468, %f3925;
	shfl.sync.idx.b32	%r2552|%p1944, %r6807, %r729, 31, -1;
	mov.b32 	%f4470, %r2552;
	fma.rn.f32 	%f4471, %f4463, %f4470, %f3927;
	shfl.sync.idx.b32	%r2553|%p1945, %r6808, %r729, 31, -1;
	mov.b32 	%f4472, %r2553;
	fma.rn.f32 	%f4473, %f4463, %f4472, %f3929;
	shfl.sync.idx.b32	%r2554|%p1946, %r6809, %r729, 31, -1;
	mov.b32 	%f4474, %r2554;
	fma.rn.f32 	%f4475, %f4463, %f4474, %f3931;
	shfl.sync.idx.b32	%r2555|%p1947, %r6810, %r729, 31, -1;
	mov.b32 	%f4476, %r2555;
	fma.rn.f32 	%f4477, %f4463, %f4476, %f3933;
	shfl.sync.idx.b32	%r2556|%p1948, %r6811, %r729, 31, -1;
	mov.b32 	%f4478, %r2556;
	fma.rn.f32 	%f4479, %f4463, %f4478, %f3935;
	shfl.sync.idx.b32	%r2557|%p1949, %r6783, 2, 31, -1;
	mov.b32 	%f4480, %r2557;
	shfl.sync.idx.b32	%r2558|%p1950, %r6804, %r729, 31, -1;
	mov.b32 	%f4481, %r2558;
	fma.rn.f32 	%f4482, %f4480, %f4481, %f3938;
	shfl.sync.idx.b32	%r2559|%p1951, %r6805, %r729, 31, -1;
	mov.b32 	%f4483, %r2559;
	fma.rn.f32 	%f4484, %f4480, %f4483, %f3940;
	shfl.sync.idx.b32	%r2560|%p1952, %r6806, %r729, 31, -1;
	mov.b32 	%f4485, %r2560;
	fma.rn.f32 	%f4486, %f4480, %f4485, %f3942;
	shfl.sync.idx.b32	%r2561|%p1953, %r6807, %r729, 31, -1;
	mov.b32 	%f4487, %r2561;
	fma.rn.f32 	%f4488, %f4480, %f4487, %f3944;
	shfl.sync.idx.b32	%r2562|%p1954, %r6808, %r729, 31, -1;
	mov.b32 	%f4489, %r2562;
	fma.rn.f32 	%f4490, %f4480, %f4489, %f3946;
	shfl.sync.idx.b32	%r2563|%p1955, %r6809, %r729, 31, -1;
	mov.b32 	%f4491, %r2563;
	fma.rn.f32 	%f4492, %f4480, %f4491, %f3948;
	shfl.sync.idx.b32	%r2564|%p1956, %r6810, %r729, 31, -1;
	mov.b32 	%f4493, %r2564;
	fma.rn.f32 	%f4494, %f4480, %f4493, %f3950;
	shfl.sync.idx.b32	%r2565|%p1957, %r6811, %r729, 31, -1;
	mov.b32 	%f4495, %r2565;
	fma.rn.f32 	%f4496, %f4480, %f4495, %f3952;
	shfl.sync.idx.b32	%r2566|%p1958, %r6784, 2, 31, -1;
	mov.b32 	%f4497, %r2566;
	shfl.sync.idx.b32	%r2567|%p1959, %r6804, %r729, 31, -1;
	mov.b32 	%f4498, %r2567;
	fma.rn.f32 	%f4499, %f4497, %f4498, %f3955;
	shfl.sync.idx.b32	%r2568|%p1960, %r6805, %r729, 31, -1;
	mov.b32 	%f4500, %r2568;
	fma.rn.f32 	%f4501, %f4497, %f4500, %f3957;
	shfl.sync.idx.b32	%r2569|%p1961, %r6806, %r729, 31, -1;
	mov.b32 	%f4502, %r2569;
	fma.rn.f32 	%f4503, %f4497, %f4502, %f3959;
	shfl.sync.idx.b32	%r2570|%p1962, %r6807, %r729, 31, -1;
	mov.b32 	%f4504, %r2570;
	fma.rn.f32 	%f4505, %f4497, %f4504, %f3961;
	shfl.sync.idx.b32	%r2571|%p1963, %r6808, %r729, 31, -1;
	mov.b32 	%f4506, %r2571;
	fma.rn.f32 	%f4507, %f4497, %f4506, %f3963;
	shfl.sync.idx.b32	%r2572|%p1964, %r6809, %r729, 31, -1;
	mov.b32 	%f4508, %r2572;
	fma.rn.f32 	%f4509, %f4497, %f4508, %f3965;
	shfl.sync.idx.b32	%r2573|%p1965, %r6810, %r729, 31, -1;
	mov.b32 	%f4510, %r2573;
	fma.rn.f32 	%f4511, %f4497, %f4510, %f3967;
	shfl.sync.idx.b32	%r2574|%p1966, %r6811, %r729, 31, -1;
	mov.b32 	%f4512, %r2574;
	fma.rn.f32 	%f4513, %f4497, %f4512, %f3969;
	shfl.sync.idx.b32	%r2575|%p1967, %r6785, 2, 31, -1;
	mov.b32 	%f4514, %r2575;
	shfl.sync.idx.b32	%r2576|%p1968, %r6804, %r729, 31, -1;
	mov.b32 	%f4515, %r2576;
	fma.rn.f32 	%f4516, %f4514, %f4515, %f3972;
	shfl.sync.idx.b32	%r2577|%p1969, %r6805, %r729, 31, -1;
	mov.b32 	%f4517, %r2577;
	fma.rn.f32 	%f4518, %f4514, %f4517, %f3974;
	shfl.sync.idx.b32	%r2578|%p1970, %r6806, %r729, 31, -1;
	mov.b32 	%f4519, %r2578;
	fma.rn.f32 	%f4520, %f4514, %f4519, %f3976;
	shfl.sync.idx.b32	%r2579|%p1971, %r6807, %r729, 31, -1;
	mov.b32 	%f4521, %r2579;
	fma.rn.f32 	%f4522, %f4514, %f4521, %f3978;
	shfl.sync.idx.b32	%r2580|%p1972, %r6808, %r729, 31, -1;
	mov.b32 	%f4523, %r2580;
	fma.rn.f32 	%f4524, %f4514, %f4523, %f3980;
	shfl.sync.idx.b32	%r2581|%p1973, %r6809, %r729, 31, -1;
	mov.b32 	%f4525, %r2581;
	fma.rn.f32 	%f4526, %f4514, %f4525, %f3982;
	shfl.sync.idx.b32	%r2582|%p1974, %r6810, %r729, 31, -1;
	mov.b32 	%f4527, %r2582;
	fma.rn.f32 	%f4528, %f4514, %f4527, %f3984;
	shfl.sync.idx.b32	%r2583|%p1975, %r6811, %r729, 31, -1;
	mov.b32 	%f4529, %r2583;
	fma.rn.f32 	%f4530, %f4514, %f4529, %f3986;
	shfl.sync.idx.b32	%r2584|%p1976, %r6786, 2, 31, -1;
	mov.b32 	%f4531, %r2584;
	shfl.sync.idx.b32	%r2585|%p1977, %r6804, %r729, 31, -1;
	mov.b32 	%f4532, %r2585;
	fma.rn.f32 	%f4533, %f4531, %f4532, %f3989;
	shfl.sync.idx.b32	%r2586|%p1978, %r6805, %r729, 31, -1;
	mov.b32 	%f4534, %r2586;
	fma.rn.f32 	%f4535, %f4531, %f4534, %f3991;
	shfl.sync.idx.b32	%r2587|%p1979, %r6806, %r729, 31, -1;
	mov.b32 	%f4536, %r2587;
	fma.rn.f32 	%f4537, %f4531, %f4536, %f3993;
	shfl.sync.idx.b32	%r2588|%p1980, %r6807, %r729, 31, -1;
	mov.b32 	%f4538, %r2588;
	fma.rn.f32 	%f4539, %f4531, %f4538, %f3995;
	shfl.sync.idx.b32	%r2589|%p1981, %r6808, %r729, 31, -1;
	mov.b32 	%f4540, %r2589;
	fma.rn.f32 	%f4541, %f4531, %f4540, %f3997;
	shfl.sync.idx.b32	%r2590|%p1982, %r6809, %r729, 31, -1;
	mov.b32 	%f4542, %r2590;
	fma.rn.f32 	%f4543, %f4531, %f4542, %f3999;
	shfl.sync.idx.b32	%r2591|%p1983, %r6810, %r729, 31, -1;
	mov.b32 	%f4544, %r2591;
	fma.rn.f32 	%f4545, %f4531, %f4544, %f4001;
	shfl.sync.idx.b32	%r2592|%p1984, %r6811, %r729, 31, -1;
	mov.b32 	%f4546, %r2592;
	fma.rn.f32 	%f4547, %f4531, %f4546, %f4003;
	shfl.sync.idx.b32	%r2593|%p1985, %r6787, 2, 31, -1;
	mov.b32 	%f4548, %r2593;
	shfl.sync.idx.b32	%r2594|%p1986, %r6804, %r729, 31, -1;
	mov.b32 	%f4549, %r2594;
	fma.rn.f32 	%f4550, %f4548, %f4549, %f4006;
	shfl.sync.idx.b32	%r2595|%p1987, %r6805, %r729, 31, -1;
	mov.b32 	%f4551, %r2595;
	fma.rn.f32 	%f4552, %f4548, %f4551, %f4008;
	shfl.sync.idx.b32	%r2596|%p1988, %r6806, %r729, 31, -1;
	mov.b32 	%f4553, %r2596;
	fma.rn.f32 	%f4554, %f4548, %f4553, %f4010;
	shfl.sync.idx.b32	%r2597|%p1989, %r6807, %r729, 31, -1;
	mov.b32 	%f4555, %r2597;
	fma.rn.f32 	%f4556, %f4548, %f4555, %f4012;
	shfl.sync.idx.b32	%r2598|%p1990, %r6808, %r729, 31, -1;
	mov.b32 	%f4557, %r2598;
	fma.rn.f32 	%f4558, %f4548, %f4557, %f4014;
	shfl.sync.idx.b32	%r2599|%p1991, %r6809, %r729, 31, -1;
	mov.b32 	%f4559, %r2599;
	fma.rn.f32 	%f4560, %f4548, %f4559, %f4016;
	shfl.sync.idx.b32	%r2600|%p1992, %r6810, %r729, 31, -1;
	mov.b32 	%f4561, %r2600;
	fma.rn.f32 	%f4562, %f4548, %f4561, %f4018;
	shfl.sync.idx.b32	%r2601|%p1993, %r6811, %r729, 31, -1;
	mov.b32 	%f4563, %r2601;
	fma.rn.f32 	%f4564, %f4548, %f4563, %f4020;
	shfl.sync.idx.b32	%r2602|%p1994, %r6788, 2, 31, -1;
	mov.b32 	%f4565, %r2602;
	shfl.sync.idx.b32	%r2603|%p1995, %r6804, %r729, 31, -1;
	mov.b32 	%f4566, %r2603;
	fma.rn.f32 	%f4567, %f4565, %f4566, %f4023;
	shfl.sync.idx.b32	%r2604|%p1996, %r6805, %r729, 31, -1;
	mov.b32 	%f4568, %r2604;
	fma.rn.f32 	%f4569, %f4565, %f4568, %f4025;
	shfl.sync.idx.b32	%r2605|%p1997, %r6806, %r729, 31, -1;
	mov.b32 	%f4570, %r2605;
	fma.rn.f32 	%f4571, %f4565, %f4570, %f4027;
	shfl.sync.idx.b32	%r2606|%p1998, %r6807, %r729, 31, -1;
	mov.b32 	%f4572, %r2606;
	fma.rn.f32 	%f4573, %f4565, %f4572, %f4029;
	shfl.sync.idx.b32	%r2607|%p1999, %r6808, %r729, 31, -1;
	mov.b32 	%f4574, %r2607;
	fma.rn.f32 	%f4575, %f4565, %f4574, %f4031;
	shfl.sync.idx.b32	%r2608|%p2000, %r6809, %r729, 31, -1;
	mov.b32 	%f4576, %r2608;
	fma.rn.f32 	%f4577, %f4565, %f4576, %f4033;
	shfl.sync.idx.b32	%r2609|%p2001, %r6810, %r729, 31, -1;
	mov.b32 	%f4578, %r2609;
	fma.rn.f32 	%f4579, %f4565, %f4578, %f4035;
	shfl.sync.idx.b32	%r2610|%p2002, %r6811, %r729, 31, -1;
	mov.b32 	%f4580, %r2610;
	fma.rn.f32 	%f4581, %f4565, %f4580, %f4037;
	shfl.sync.idx.b32	%r2611|%p2003, %r6789, 2, 31, -1;
	mov.b32 	%f4582, %r2611;
	shfl.sync.idx.b32	%r2612|%p2004, %r6804, %r729, 31, -1;
	mov.b32 	%f4583, %r2612;
	fma.rn.f32 	%f4584, %f4582, %f4583, %f4040;
	shfl.sync.idx.b32	%r2613|%p2005, %r6805, %r729, 31, -1;
	mov.b32 	%f4585, %r2613;
	fma.rn.f32 	%f4586, %f4582, %f4585, %f4042;
	shfl.sync.idx.b32	%r2614|%p2006, %r6806, %r729, 31, -1;
	mov.b32 	%f4587, %r2614;
	fma.rn.f32 	%f4588, %f4582, %f4587, %f4044;
	shfl.sync.idx.b32	%r2615|%p2007, %r6807, %r729, 31, -1;
	mov.b32 	%f4589, %r2615;
	fma.rn.f32 	%f4590, %f4582, %f4589, %f4046;
	shfl.sync.idx.b32	%r2616|%p2008, %r6808, %r729, 31, -1;
	mov.b32 	%f4591, %r2616;
	fma.rn.f32 	%f4592, %f4582, %f4591, %f4048;
	shfl.sync.idx.b32	%r2617|%p2009, %r6809, %r729, 31, -1;
	mov.b32 	%f4593, %r2617;
	fma.rn.f32 	%f4594, %f4582, %f4593, %f4050;
	shfl.sync.idx.b32	%r2618|%p2010, %r6810, %r729, 31, -1;
	mov.b32 	%f4595, %r2618;
	fma.rn.f32 	%f4596, %f4582, %f4595, %f4052;
	shfl.sync.idx.b32	%r2619|%p2011, %r6811, %r729, 31, -1;
	mov.b32 	%f4597, %r2619;
	fma.rn.f32 	%f4598, %f4582, %f4597, %f4054;
	shfl.sync.idx.b32	%r2620|%p2012, %r6790, 2, 31, -1;
	mov.b32 	%f4599, %r2620;
	shfl.sync.idx.b32	%r2621|%p2013, %r6804, %r729, 31, -1;
	mov.b32 	%f4600, %r2621;
	fma.rn.f32 	%f4601, %f4599, %f4600, %f4057;
	shfl.sync.idx.b32	%r2622|%p2014, %r6805, %r729, 31, -1;
	mov.b32 	%f4602, %r2622;
	fma.rn.f32 	%f4603, %f4599, %f4602, %f4059;
	shfl.sync.idx.b32	%r2623|%p2015, %r6806, %r729, 31, -1;
	mov.b32 	%f4604, %r2623;
	fma.rn.f32 	%f4605, %f4599, %f4604, %f4061;
	shfl.sync.idx.b32	%r2624|%p2016, %r6807, %r729, 31, -1;
	mov.b32 	%f4606, %r2624;
	fma.rn.f32 	%f4607, %f4599, %f4606, %f4063;
	shfl.sync.idx.b32	%r2625|%p2017, %r6808, %r729, 31, -1;
	mov.b32 	%f4608, %r2625;
	fma.rn.f32 	%f4609, %f4599, %f4608, %f4065;
	shfl.sync.idx.b32	%r2626|%p2018, %r6809, %r729, 31, -1;
	mov.b32 	%f4610, %r2626;
	fma.rn.f32 	%f4611, %f4599, %f4610, %f4067;
	shfl.sync.idx.b32	%r2627|%p2019, %r6810, %r729, 31, -1;
	mov.b32 	%f4612, %r2627;
	fma.rn.f32 	%f4613, %f4599, %f4612, %f4069;
	shfl.sync.idx.b32	%r2628|%p2020, %r6811, %r729, 31, -1;
	mov.b32 	%f4614, %r2628;
	fma.rn.f32 	%f4615, %f4599, %f4614, %f4071;
	shfl.sync.idx.b32	%r2629|%p2021, %r6791, 2, 31, -1;
	mov.b32 	%f4616, %r2629;
	shfl.sync.idx.b32	%r2630|%p2022, %r6804, %r729, 31, -1;
	mov.b32 	%f4617, %r2630;
	fma.rn.f32 	%f4618, %f4616, %f4617, %f4074;
	shfl.sync.idx.b32	%r2631|%p2023, %r6805, %r729, 31, -1;
	mov.b32 	%f4619, %r2631;
	fma.rn.f32 	%f4620, %f4616, %f4619, %f4076;
	shfl.sync.idx.b32	%r2632|%p2024, %r6806, %r729, 31, -1;
	mov.b32 	%f4621, %r2632;
	fma.rn.f32 	%f4622, %f4616, %f4621, %f4078;
	shfl.sync.idx.b32	%r2633|%p2025, %r6807, %r729, 31, -1;
	mov.b32 	%f4623, %r2633;
	fma.rn.f32 	%f4624, %f4616, %f4623, %f4080;
	shfl.sync.idx.b32	%r2634|%p2026, %r6808, %r729, 31, -1;
	mov.b32 	%f4625, %r2634;
	fma.rn.f32 	%f4626, %f4616, %f4625, %f4082;
	shfl.sync.idx.b32	%r2635|%p2027, %r6809, %r729, 31, -1;
	mov.b32 	%f4627, %r2635;
	fma.rn.f32 	%f4628, %f4616, %f4627, %f4084;
	shfl.sync.idx.b32	%r2636|%p2028, %r6810, %r729, 31, -1;
	mov.b32 	%f4629, %r2636;
	fma.rn.f32 	%f4630, %f4616, %f4629, %f4086;
	shfl.sync.idx.b32	%r2637|%p2029, %r6811, %r729, 31, -1;
	mov.b32 	%f4631, %r2637;
	fma.rn.f32 	%f4632, %f4616, %f4631, %f4088;
	shfl.sync.idx.b32	%r2638|%p2030, %r6792, 2, 31, -1;
	mov.b32 	%f4633, %r2638;
	shfl.sync.idx.b32	%r2639|%p2031, %r6804, %r729, 31, -1;
	mov.b32 	%f4634, %r2639;
	fma.rn.f32 	%f4635, %f4633, %f4634, %f4091;
	shfl.sync.idx.b32	%r2640|%p2032, %r6805, %r729, 31, -1;
	mov.b32 	%f4636, %r2640;
	fma.rn.f32 	%f4637, %f4633, %f4636, %f4093;
	shfl.sync.idx.b32	%r2641|%p2033, %r6806, %r729, 31, -1;
	mov.b32 	%f4638, %r2641;
	fma.rn.f32 	%f4639, %f4633, %f4638, %f4095;
	shfl.sync.idx.b32	%r2642|%p2034, %r6807, %r729, 31, -1;
	mov.b32 	%f4640, %r2642;
	fma.rn.f32 	%f4641, %f4633, %f4640, %f4097;
	shfl.sync.idx.b32	%r2643|%p2035, %r6808, %r729, 31, -1;
	mov.b32 	%f4642, %r2643;
	fma.rn.f32 	%f4643, %f4633, %f4642, %f4099;
	shfl.sync.idx.b32	%r2644|%p2036, %r6809, %r729, 31, -1;
	mov.b32 	%f4644, %r2644;
	fma.rn.f32 	%f4645, %f4633, %f4644, %f4101;
	shfl.sync.idx.b32	%r2645|%p2037, %r6810, %r729, 31, -1;
	mov.b32 	%f4646, %r2645;
	fma.rn.f32 	%f4647, %f4633, %f4646, %f4103;
	shfl.sync.idx.b32	%r2646|%p2038, %r6811, %r729, 31, -1;
	mov.b32 	%f4648, %r2646;
	fma.rn.f32 	%f4649, %f4633, %f4648, %f4105;
	shfl.sync.idx.b32	%r2647|%p2039, %r6793, 2, 31, -1;
	mov.b32 	%f4650, %r2647;
	shfl.sync.idx.b32	%r2648|%p2040, %r6804, %r729, 31, -1;
	mov.b32 	%f4651, %r2648;
	fma.rn.f32 	%f4652, %f4650, %f4651, %f4108;
	shfl.sync.idx.b32	%r2649|%p2041, %r6805, %r729, 31, -1;
	mov.b32 	%f4653, %r2649;
	fma.rn.f32 	%f4654, %f4650, %f4653, %f4110;
	shfl.sync.idx.b32	%r2650|%p2042, %r6806, %r729, 31, -1;
	mov.b32 	%f4655, %r2650;
	fma.rn.f32 	%f4656, %f4650, %f4655, %f4112;
	shfl.sync.idx.b32	%r2651|%p2043, %r6807, %r729, 31, -1;
	mov.b32 	%f4657, %r2651;
	fma.rn.f32 	%f4658, %f4650, %f4657, %f4114;
	shfl.sync.idx.b32	%r2652|%p2044, %r6808, %r729, 31, -1;
	mov.b32 	%f4659, %r2652;
	fma.rn.f32 	%f4660, %f4650, %f4659, %f4116;
	shfl.sync.idx.b32	%r2653|%p2045, %r6809, %r729, 31, -1;
	mov.b32 	%f4661, %r2653;
	fma.rn.f32 	%f4662, %f4650, %f4661, %f4118;
	shfl.sync.idx.b32	%r2654|%p2046, %r6810, %r729, 31, -1;
	mov.b32 	%f4663, %r2654;
	fma.rn.f32 	%f4664, %f4650, %f4663, %f4120;
	shfl.sync.idx.b32	%r2655|%p2047, %r6811, %r729, 31, -1;
	mov.b32 	%f4665, %r2655;
	fma.rn.f32 	%f4666, %f4650, %f4665, %f4122;
	shfl.sync.idx.b32	%r2656|%p2048, %r6794, 2, 31, -1;
	mov.b32 	%f4667, %r2656;
	shfl.sync.idx.b32	%r2657|%p2049, %r6804, %r729, 31, -1;
	mov.b32 	%f4668, %r2657;
	fma.rn.f32 	%f4669, %f4667, %f4668, %f4125;
	shfl.sync.idx.b32	%r2658|%p2050, %r6805, %r729, 31, -1;
	mov.b32 	%f4670, %r2658;
	fma.rn.f32 	%f4671, %f4667, %f4670, %f4127;
	shfl.sync.idx.b32	%r2659|%p2051, %r6806, %r729, 31, -1;
	mov.b32 	%f4672, %r2659;
	fma.rn.f32 	%f4673, %f4667, %f4672, %f4129;
	shfl.sync.idx.b32	%r2660|%p2052, %r6807, %r729, 31, -1;
	mov.b32 	%f4674, %r2660;
	fma.rn.f32 	%f4675, %f4667, %f4674, %f4131;
	shfl.sync.idx.b32	%r2661|%p2053, %r6808, %r729, 31, -1;
	mov.b32 	%f4676, %r2661;
	fma.rn.f32 	%f4677, %f4667, %f4676, %f4133;
	shfl.sync.idx.b32	%r2662|%p2054, %r6809, %r729, 31, -1;
	mov.b32 	%f4678, %r2662;
	fma.rn.f32 	%f4679, %f4667, %f4678, %f4135;
	shfl.sync.idx.b32	%r2663|%p2055, %r6810, %r729, 31, -1;
	mov.b32 	%f4680, %r2663;
	fma.rn.f32 	%f4681, %f4667, %f4680, %f4137;
	shfl.sync.idx.b32	%r2664|%p2056, %r6811, %r729, 31, -1;
	mov.b32 	%f4682, %r2664;
	fma.rn.f32 	%f4683, %f4667, %f4682, %f4139;
	shfl.sync.idx.b32	%r2665|%p2057, %r6795, 2, 31, -1;
	mov.b32 	%f4684, %r2665;
	shfl.sync.idx.b32	%r2666|%p2058, %r6804, %r729, 31, -1;
	mov.b32 	%f4685, %r2666;
	fma.rn.f32 	%f4686, %f4684, %f4685, %f4142;
	shfl.sync.idx.b32	%r2667|%p2059, %r6805, %r729, 31, -1;
	mov.b32 	%f4687, %r2667;
	fma.rn.f32 	%f4688, %f4684, %f4687, %f4144;
	shfl.sync.idx.b32	%r2668|%p2060, %r6806, %r729, 31, -1;
	mov.b32 	%f4689, %r2668;
	fma.rn.f32 	%f4690, %f4684, %f4689, %f4146;
	shfl.sync.idx.b32	%r2669|%p2061, %r6807, %r729, 31, -1;
	mov.b32 	%f4691, %r2669;
	fma.rn.f32 	%f4692, %f4684, %f4691, %f4148;
	shfl.sync.idx.b32	%r2670|%p2062, %r6808, %r729, 31, -1;
	mov.b32 	%f4693, %r2670;
	fma.rn.f32 	%f4694, %f4684, %f4693, %f4150;
	shfl.sync.idx.b32	%r2671|%p2063, %r6809, %r729, 31, -1;
	mov.b32 	%f4695, %r2671;
	fma.rn.f32 	%f4696, %f4684, %f4695, %f4152;
	shfl.sync.idx.b32	%r2672|%p2064, %r6810, %r729, 31, -1;
	mov.b32 	%f4697, %r2672;
	fma.rn.f32 	%f4698, %f4684, %f4697, %f4154;
	shfl.sync.idx.b32	%r2673|%p2065, %r6811, %r729, 31, -1;
	mov.b32 	%f4699, %r2673;
	fma.rn.f32 	%f4700, %f4684, %f4699, %f4156;
	shfl.sync.idx.b32	%r2674|%p2066, %r6796, 2, 31, -1;
	mov.b32 	%f4701, %r2674;
	shfl.sync.idx.b32	%r2675|%p2067, %r6804, %r729, 31, -1;
	mov.b32 	%f4702, %r2675;
	fma.rn.f32 	%f4703, %f4701, %f4702, %f4159;
	shfl.sync.idx.b32	%r2676|%p2068, %r6805, %r729, 31, -1;
	mov.b32 	%f4704, %r2676;
	fma.rn.f32 	%f4705, %f4701, %f4704, %f4161;
	shfl.sync.idx.b32	%r2677|%p2069, %r6806, %r729, 31, -1;
	mov.b32 	%f4706, %r2677;
	fma.rn.f32 	%f4707, %f4701, %f4706, %f4163;
	shfl.sync.idx.b32	%r2678|%p2070, %r6807, %r729, 31, -1;
	mov.b32 	%f4708, %r2678;
	fma.rn.f32 	%f4709, %f4701, %f4708, %f4165;
	shfl.sync.idx.b32	%r2679|%p2071, %r6808, %r729, 31, -1;
	mov.b32 	%f4710, %r2679;
	fma.rn.f32 	%f4711, %f4701, %f4710, %f4167;
	shfl.sync.idx.b32	%r2680|%p2072, %r6809, %r729, 31, -1;
	mov.b32 	%f4712, %r2680;
	fma.rn.f32 	%f4713, %f4701, %f4712, %f4169;
	shfl.sync.idx.b32	%r2681|%p2073, %r6810, %r729, 31, -1;
	mov.b32 	%f4714, %r2681;
	fma.rn.f32 	%f4715, %f4701, %f4714, %f4171;
	shfl.sync.idx.b32	%r2682|%p2074, %r6811, %r729, 31, -1;
	mov.b32 	%f4716, %r2682;
	fma.rn.f32 	%f4717, %f4701, %f4716, %f4173;
	shfl.sync.idx.b32	%r2683|%p2075, %r6797, 2, 31, -1;
	mov.b32 	%f4718, %r2683;
	shfl.sync.idx.b32	%r2684|%p2076, %r6804, %r729, 31, -1;
	mov.b32 	%f4719, %r2684;
	fma.rn.f32 	%f4720, %f4718, %f4719, %f4176;
	shfl.sync.idx.b32	%r2685|%p2077, %r6805, %r729, 31, -1;
	mov.b32 	%f4721, %r2685;
	fma.rn.f32 	%f4722, %f4718, %f4721, %f4178;
	shfl.sync.idx.b32	%r2686|%p2078, %r6806, %r729, 31, -1;
	mov.b32 	%f4723, %r2686;
	fma.rn.f32 	%f4724, %f4718, %f4723, %f4180;
	shfl.sync.idx.b32	%r2687|%p2079, %r6807, %r729, 31, -1;
	mov.b32 	%f4725, %r2687;
	fma.rn.f32 	%f4726, %f4718, %f4725, %f4182;
	shfl.sync.idx.b32	%r2688|%p2080, %r6808, %r729, 31, -1;
	mov.b32 	%f4727, %r2688;
	fma.rn.f32 	%f4728, %f4718, %f4727, %f4184;
	shfl.sync.idx.b32	%r2689|%p2081, %r6809, %r729, 31, -1;
	mov.b32 	%f4729, %r2689;
	fma.rn.f32 	%f4730, %f4718, %f4729, %f4186;
	shfl.sync.idx.b32	%r2690|%p2082, %r6810, %r729, 31, -1;
	mov.b32 	%f4731, %r2690;
	fma.rn.f32 	%f4732, %f4718, %f4731, %f4188;
	shfl.sync.idx.b32	%r2691|%p2083, %r6811, %r729, 31, -1;
	mov.b32 	%f4733, %r2691;
	fma.rn.f32 	%f4734, %f4718, %f4733, %f4190;
	shfl.sync.idx.b32	%r2692|%p2084, %r6798, 2, 31, -1;
	mov.b32 	%f4735, %r2692;
	shfl.sync.idx.b32	%r2693|%p2085, %r6804, %r729, 31, -1;
	mov.b32 	%f4736, %r2693;
	fma.rn.f32 	%f4737, %f4735, %f4736, %f4193;
	shfl.sync.idx.b32	%r2694|%p2086, %r6805, %r729, 31, -1;
	mov.b32 	%f4738, %r2694;
	fma.rn.f32 	%f4739, %f4735, %f4738, %f4195;
	shfl.sync.idx.b32	%r2695|%p2087, %r6806, %r729, 31, -1;
	mov.b32 	%f4740, %r2695;
	fma.rn.f32 	%f4741, %f4735, %f4740, %f4197;
	shfl.sync.idx.b32	%r2696|%p2088, %r6807, %r729, 31, -1;
	mov.b32 	%f4742, %r2696;
	fma.rn.f32 	%f4743, %f4735, %f4742, %f4199;
	shfl.sync.idx.b32	%r2697|%p2089, %r6808, %r729, 31, -1;
	mov.b32 	%f4744, %r2697;
	fma.rn.f32 	%f4745, %f4735, %f4744, %f4201;
	shfl.sync.idx.b32	%r2698|%p2090, %r6809, %r729, 31, -1;
	mov.b32 	%f4746, %r2698;
	fma.rn.f32 	%f4747, %f4735, %f4746, %f4203;
	shfl.sync.idx.b32	%r2699|%p2091, %r6810, %r729, 31, -1;
	mov.b32 	%f4748, %r2699;
	fma.rn.f32 	%f4749, %f4735, %f4748, %f4205;
	shfl.sync.idx.b32	%r2700|%p2092, %r6811, %r729, 31, -1;
	mov.b32 	%f4750, %r2700;
	fma.rn.f32 	%f4751, %f4735, %f4750, %f4207;
	shfl.sync.idx.b32	%r2701|%p2093, %r6799, 2, 31, -1;
	mov.b32 	%f4752, %r2701;
	shfl.sync.idx.b32	%r2702|%p2094, %r6804, %r729, 31, -1;
	mov.b32 	%f4753, %r2702;
	fma.rn.f32 	%f4754, %f4752, %f4753, %f4210;
	shfl.sync.idx.b32	%r2703|%p2095, %r6805, %r729, 31, -1;
	mov.b32 	%f4755, %r2703;
	fma.rn.f32 	%f4756, %f4752, %f4755, %f4212;
	shfl.sync.idx.b32	%r2704|%p2096, %r6806, %r729, 31, -1;
	mov.b32 	%f4757, %r2704;
	fma.rn.f32 	%f4758, %f4752, %f4757, %f4214;
	shfl.sync.idx.b32	%r2705|%p2097, %r6807, %r729, 31, -1;
	mov.b32 	%f4759, %r2705;
	fma.rn.f32 	%f4760, %f4752, %f4759, %f4216;
	shfl.sync.idx.b32	%r2706|%p2098, %r6808, %r729, 31, -1;
	mov.b32 	%f4761, %r2706;
	fma.rn.f32 	%f4762, %f4752, %f4761, %f4218;
	shfl.sync.idx.b32	%r2707|%p2099, %r6809, %r729, 31, -1;
	mov.b32 	%f4763, %r2707;
	fma.rn.f32 	%f4764, %f4752, %f4763, %f4220;
	shfl.sync.idx.b32	%r2708|%p2100, %r6810, %r729, 31, -1;
	mov.b32 	%f4765, %r2708;
	fma.rn.f32 	%f4766, %f4752, %f4765, %f4222;
	shfl.sync.idx.b32	%r2709|%p2101, %r6811, %r729, 31, -1;
	mov.b32 	%f4767, %r2709;
	fma.rn.f32 	%f4768, %f4752, %f4767, %f4224;
	shfl.sync.idx.b32	%r2710|%p2102, %r6800, 2, 31, -1;
	mov.b32 	%f4769, %r2710;
	shfl.sync.idx.b32	%r2711|%p2103, %r6804, %r729, 31, -1;
	mov.b32 	%f4770, %r2711;
	fma.rn.f32 	%f4771, %f4769, %f4770, %f4227;
	shfl.sync.idx.b32	%r2712|%p2104, %r6805, %r729, 31, -1;
	mov.b32 	%f4772, %r2712;
	fma.rn.f32 	%f4773, %f4769, %f4772, %f4229;
	shfl.sync.idx.b32	%r2713|%p2105, %r6806, %r729, 31, -1;
	mov.b32 	%f4774, %r2713;
	fma.rn.f32 	%f4775, %f4769, %f4774, %f4231;
	shfl.sync.idx.b32	%r2714|%p2106, %r6807, %r729, 31, -1;
	mov.b32 	%f4776, %r2714;
	fma.rn.f32 	%f4777, %f4769, %f4776, %f4233;
	shfl.sync.idx.b32	%r2715|%p2107, %r6808, %r729, 31, -1;
	mov.b32 	%f4778, %r2715;
	fma.rn.f32 	%f4779, %f4769, %f4778, %f4235;
	shfl.sync.idx.b32	%r2716|%p2108, %r6809, %r729, 31, -1;
	mov.b32 	%f4780, %r2716;
	fma.rn.f32 	%f4781, %f4769, %f4780, %f4237;
	shfl.sync.idx.b32	%r2717|%p2109, %r6810, %r729, 31, -1;
	mov.b32 	%f4782, %r2717;
	fma.rn.f32 	%f4783, %f4769, %f4782, %f4239;
	shfl.sync.idx.b32	%r2718|%p2110, %r6811, %r729, 31, -1;
	mov.b32 	%f4784, %r2718;
	fma.rn.f32 	%f4785, %f4769, %f4784, %f4241;
	shfl.sync.idx.b32	%r2719|%p2111, %r6801, 2, 31, -1;
	mov.b32 	%f4786, %r2719;
	shfl.sync.idx.b32	%r2720|%p2112, %r6804, %r729, 31, -1;
	mov.b32 	%f4787, %r2720;
	fma.rn.f32 	%f4788, %f4786, %f4787, %f4244;
	shfl.sync.idx.b32	%r2721|%p2113, %r6805, %r729, 31, -1;
	mov.b32 	%f4789, %r2721;
	fma.rn.f32 	%f4790, %f4786, %f4789, %f4246;
	shfl.sync.idx.b32	%r2722|%p2114, %r6806, %r729, 31, -1;
	mov.b32 	%f4791, %r2722;
	fma.rn.f32 	%f4792, %f4786, %f4791, %f4248;
	shfl.sync.idx.b32	%r2723|%p2115, %r6807, %r729, 31, -1;
	mov.b32 	%f4793, %r2723;
	fma.rn.f32 	%f4794, %f4786, %f4793, %f4250;
	shfl.sync.idx.b32	%r2724|%p2116, %r6808, %r729, 31, -1;
	mov.b32 	%f4795, %r2724;
	fma.rn.f32 	%f4796, %f4786, %f4795, %f4252;
	shfl.sync.idx.b32	%r2725|%p2117, %r6809, %r729, 31, -1;
	mov.b32 	%f4797, %r2725;
	fma.rn.f32 	%f4798, %f4786, %f4797, %f4254;
	shfl.sync.idx.b32	%r2726|%p2118, %r6810, %r729, 31, -1;
	mov.b32 	%f4799, %r2726;
	fma.rn.f32 	%f4800, %f4786, %f4799, %f4256;
	shfl.sync.idx.b32	%r2727|%p2119, %r6811, %r729, 31, -1;
	mov.b32 	%f4801, %r2727;
	fma.rn.f32 	%f4802, %f4786, %f4801, %f4258;
	shfl.sync.idx.b32	%r2728|%p2120, %r6802, 2, 31, -1;
	mov.b32 	%f4803, %r2728;
	shfl.sync.idx.b32	%r2729|%p2121, %r6804, %r729, 31, -1;
	mov.b32 	%f4804, %r2729;
	fma.rn.f32 	%f4805, %f4803, %f4804, %f4261;
	shfl.sync.idx.b32	%r2730|%p2122, %r6805, %r729, 31, -1;
	mov.b32 	%f4806, %r2730;
	fma.rn.f32 	%f4807, %f4803, %f4806, %f4263;
	shfl.sync.idx.b32	%r2731|%p2123, %r6806, %r729, 31, -1;
	mov.b32 	%f4808, %r2731;
	fma.rn.f32 	%f4809, %f4803, %f4808, %f4265;
	shfl.sync.idx.b32	%r2732|%p2124, %r6807, %r729, 31, -1;
	mov.b32 	%f4810, %r2732;
	fma.rn.f32 	%f4811, %f4803, %f4810, %f4267;
	shfl.sync.idx.b32	%r2733|%p2125, %r6808, %r729, 31, -1;
	mov.b32 	%f4812, %r2733;
	fma.rn.f32 	%f4813, %f4803, %f4812, %f4269;
	shfl.sync.idx.b32	%r2734|%p2126, %r6809, %r729, 31, -1;
	mov.b32 	%f4814, %r2734;
	fma.rn.f32 	%f4815, %f4803, %f4814, %f4271;
	shfl.sync.idx.b32	%r2735|%p2127, %r6810, %r729, 31, -1;
	mov.b32 	%f4816, %r2735;
	fma.rn.f32 	%f4817, %f4803, %f4816, %f4273;
	shfl.sync.idx.b32	%r2736|%p2128, %r6811, %r729, 31, -1;
	mov.b32 	%f4818, %r2736;
	fma.rn.f32 	%f4819, %f4803, %f4818, %f4275;
	shfl.sync.idx.b32	%r2737|%p2129, %r6803, 2, 31, -1;
	mov.b32 	%f4820, %r2737;
	shfl.sync.idx.b32	%r2738|%p2130, %r6804, %r729, 31, -1;
	mov.b32 	%f4821, %r2738;
	fma.rn.f32 	%f4822, %f4820, %f4821, %f4278;
	shfl.sync.idx.b32	%r2739|%p2131, %r6805, %r729, 31, -1;
	mov.b32 	%f4823, %r2739;
	fma.rn.f32 	%f4824, %f4820, %f4823, %f4280;
	shfl.sync.idx.b32	%r2740|%p2132, %r6806, %r729, 31, -1;
	mov.b32 	%f4825, %r2740;
	fma.rn.f32 	%f4826, %f4820, %f4825, %f4282;
	shfl.sync.idx.b32	%r2741|%p2133, %r6807, %r729, 31, -1;
	mov.b32 	%f4827, %r2741;
	fma.rn.f32 	%f4828, %f4820, %f4827, %f4284;
	shfl.sync.idx.b32	%r2742|%p2134, %r6808, %r729, 31, -1;
	mov.b32 	%f4829, %r2742;
	fma.rn.f32 	%f4830, %f4820, %f4829, %f4286;
	shfl.sync.idx.b32	%r2743|%p2135, %r6809, %r729, 31, -1;
	mov.b32 	%f4831, %r2743;
	fma.rn.f32 	%f4832, %f4820, %f4831, %f4288;
	shfl.sync.idx.b32	%r2744|%p2136, %r6810, %r729, 31, -1;
	mov.b32 	%f4833, %r2744;
	fma.rn.f32 	%f4834, %f4820, %f4833, %f4290;
	shfl.sync.idx.b32	%r2745|%p2137, %r6811, %r729, 31, -1;
	mov.b32 	%f4835, %r2745;
	fma.rn.f32 	%f4836, %f4820, %f4835, %f4292;
	shfl.sync.idx.b32	%r2746|%p2138, %r6772, 3, 31, -1;
	mov.b32 	%f4837, %r2746;
	shfl.sync.idx.b32	%r2747|%p2139, %r6804, %r729, 31, -1;
	mov.b32 	%f4838, %r2747;
	fma.rn.f32 	%f4839, %f4837, %f4838, %f4295;
	shfl.sync.idx.b32	%r2748|%p2140, %r6805, %r729, 31, -1;
	mov.b32 	%f4840, %r2748;
	fma.rn.f32 	%f4841, %f4837, %f4840, %f4297;
	shfl.sync.idx.b32	%r2749|%p2141, %r6806, %r729, 31, -1;
	mov.b32 	%f4842, %r2749;
	fma.rn.f32 	%f4843, %f4837, %f4842, %f4299;
	shfl.sync.idx.b32	%r2750|%p2142, %r6807, %r729, 31, -1;
	mov.b32 	%f4844, %r2750;
	fma.rn.f32 	%f4845, %f4837, %f4844, %f4301;
	shfl.sync.idx.b32	%r2751|%p2143, %r6808, %r729, 31, -1;
	mov.b32 	%f4846, %r2751;
	fma.rn.f32 	%f4847, %f4837, %f4846, %f4303;
	shfl.sync.idx.b32	%r2752|%p2144, %r6809, %r729, 31, -1;
	mov.b32 	%f4848, %r2752;
	fma.rn.f32 	%f4849, %f4837, %f4848, %f4305;
	shfl.sync.idx.b32	%r2753|%p2145, %r6810, %r729, 31, -1;
	mov.b32 	%f4850, %r2753;
	fma.rn.f32 	%f4851, %f4837, %f4850, %f4307;
	shfl.sync.idx.b32	%r2754|%p2146, %r6811, %r729, 31, -1;
	mov.b32 	%f4852, %r2754;
	fma.rn.f32 	%f4853, %f4837, %f4852, %f4309;
	shfl.sync.idx.b32	%r2755|%p2147, %r6773, 3, 31, -1;
	mov.b32 	%f4854, %r2755;
	shfl.sync.idx.b32	%r2756|%p2148, %r6804, %r729, 31, -1;
	mov.b32 	%f4855, %r2756;
	fma.rn.f32 	%f4856, %f4854, %f4855, %f4312;
	shfl.sync.idx.b32	%r2757|%p2149, %r6805, %r729, 31, -1;
	mov.b32 	%f4857, %r2757;
	fma.rn.f32 	%f4858, %f4854, %f4857, %f4314;
	shfl.sync.idx.b32	%r2758|%p2150, %r6806, %r729, 31, -1;
	mov.b32 	%f4859, %r2758;
	fma.rn.f32 	%f4860, %f4854, %f4859, %f4316;
	shfl.sync.idx.b32	%r2759|%p2151, %r6807, %r729, 31, -1;
	mov.b32 	%f4861, %r2759;
	fma.rn.f32 	%f4862, %f4854, %f4861, %f4318;
	shfl.sync.idx.b32	%r2760|%p2152, %r6808, %r729, 31, -1;
	mov.b32 	%f4863, %r2760;
	fma.rn.f32 	%f4864, %f4854, %f4863, %f4320;
	shfl.sync.idx.b32	%r2761|%p2153, %r6809, %r729, 31, -1;
	mov.b32 	%f4865, %r2761;
	fma.rn.f32 	%f4866, %f4854, %f4865, %f4322;
	shfl.sync.idx.b32	%r2762|%p2154, %r6810, %r729, 31, -1;
	mov.b32 	%f4867, %r2762;
	fma.rn.f32 	%f4868, %f4854, %f4867, %f4324;
	shfl.sync.idx.b32	%r2763|%p2155, %r6811, %r729, 31, -1;
	mov.b32 	%f4869, %r2763;
	fma.rn.f32 	%f4870, %f4854, %f4869, %f4326;
	shfl.sync.idx.b32	%r2764|%p2156, %r6774, 3, 31, -1;
	mov.b32 	%f4871, %r2764;
	shfl.sync.idx.b32	%r2765|%p2157, %r6804, %r729, 31, -1;
	mov.b32 	%f4872, %r2765;
	fma.rn.f32 	%f4873, %f4871, %f4872, %f4329;
	shfl.sync.idx.b32	%r2766|%p2158, %r6805, %r729, 31, -1;
	mov.b32 	%f4874, %r2766;
	fma.rn.f32 	%f4875, %f4871, %f4874, %f4331;
	shfl.sync.idx.b32	%r2767|%p2159, %r6806, %r729, 31, -1;
	mov.b32 	%f4876, %r2767;
	fma.rn.f32 	%f4877, %f4871, %f4876, %f4333;
	shfl.sync.idx.b32	%r2768|%p2160, %r6807, %r729, 31, -1;
	mov.b32 	%f4878, %r2768;
	fma.rn.f32 	%f4879, %f4871, %f4878, %f4335;
	shfl.sync.idx.b32	%r2769|%p2161, %r6808, %r729, 31, -1;
	mov.b32 	%f4880, %r2769;
	fma.rn.f32 	%f4881, %f4871, %f4880, %f4337;
	shfl.sync.idx.b32	%r2770|%p2162, %r6809, %r729, 31, -1;
	mov.b32 	%f4882, %r2770;
	fma.rn.f32 	%f4883, %f4871, %f4882, %f4339;
	shfl.sync.idx.b32	%r2771|%p2163, %r6810, %r729, 31, -1;
	mov.b32 	%f4884, %r2771;
	fma.rn.f32 	%f4885, %f4871, %f4884, %f4341;
	shfl.sync.idx.b32	%r2772|%p2164, %r6811, %r729, 31, -1;
	mov.b32 	%f4886, %r2772;
	fma.rn.f32 	%f4887, %f4871, %f4886, %f4343;
	shfl.sync.idx.b32	%r2773|%p2165, %r6775, 3, 31, -1;
	mov.b32 	%f4888, %r2773;
	shfl.sync.idx.b32	%r2774|%p2166, %r6804, %r729, 31, -1;
	mov.b32 	%f4889, %r2774;
	fma.rn.f32 	%f4890, %f4888, %f4889, %f4346;
	shfl.sync.idx.b32	%r2775|%p2167, %r6805, %r729, 31, -1;
	mov.b32 	%f4891, %r2775;
	fma.rn.f32 	%f4892, %f4888, %f4891, %f4348;
	shfl.sync.idx.b32	%r2776|%p2168, %r6806, %r729, 31, -1;
	mov.b32 	%f4893, %r2776;
	fma.rn.f32 	%f4894, %f4888, %f4893, %f4350;
	shfl.sync.idx.b32	%r2777|%p2169, %r6807, %r729, 31, -1;
	mov.b32 	%f4895, %r2777;
	fma.rn.f32 	%f4896, %f4888, %f4895, %f4352;
	shfl.sync.idx.b32	%r2778|%p2170, %r6808, %r729, 31, -1;
	mov.b32 	%f4897, %r2778;
	fma.rn.f32 	%f4898, %f4888, %f4897, %f4354;
	shfl.sync.idx.b32	%r2779|%p2171, %r6809, %r729, 31, -1;
	mov.b32 	%f4899, %r2779;
	fma.rn.f32 	%f4900, %f4888, %f4899, %f4356;
	shfl.sync.idx.b32	%r2780|%p2172, %r6810, %r729, 31, -1;
	mov.b32 	%f4901, %r2780;
	fma.rn.f32 	%f4902, %f4888, %f4901, %f4358;
	shfl.sync.idx.b32	%r2781|%p2173, %r6811, %r729, 31, -1;
	mov.b32 	%f4903, %r2781;
	fma.rn.f32 	%f4904, %f4888, %f4903, %f4360;
	shfl.sync.idx.b32	%r2782|%p2174, %r6776, 3, 31, -1;
	mov.b32 	%f4905, %r2782;
	shfl.sync.idx.b32	%r2783|%p2175, %r6804, %r729, 31, -1;
	mov.b32 	%f4906, %r2783;
	fma.rn.f32 	%f4907, %f4905, %f4906, %f4363;
	shfl.sync.idx.b32	%r2784|%p2176, %r6805, %r729, 31, -1;
	mov.b32 	%f4908, %r2784;
	fma.rn.f32 	%f4909, %f4905, %f4908, %f4365;
	shfl.sync.idx.b32	%r2785|%p2177, %r6806, %r729, 31, -1;
	mov.b32 	%f4910, %r2785;
	fma.rn.f32 	%f4911, %f4905, %f4910, %f4367;
	shfl.sync.idx.b32	%r2786|%p2178, %r6807, %r729, 31, -1;
	mov.b32 	%f4912, %r2786;
	fma.rn.f32 	%f4913, %f4905, %f4912, %f4369;
	shfl.sync.idx.b32	%r2787|%p2179, %r6808, %r729, 31, -1;
	mov.b32 	%f4914, %r2787;
	fma.rn.f32 	%f4915, %f4905, %f4914, %f4371;
	shfl.sync.idx.b32	%r2788|%p2180, %r6809, %r729, 31, -1;
	mov.b32 	%f4916, %r2788;
	fma.rn.f32 	%f4917, %f4905, %f4916, %f4373;
	shfl.sync.idx.b32	%r2789|%p2181, %r6810, %r729, 31, -1;
	mov.b32 	%f4918, %r2789;
	fma.rn.f32 	%f4919, %f4905, %f4918, %f4375;
	shfl.sync.idx.b32	%r2790|%p2182, %r6811, %r729, 31, -1;
	mov.b32 	%f4920, %r2790;
	fma.rn.f32 	%f4921, %f4905, %f4920, %f4377;
	shfl.sync.idx.b32	%r2791|%p2183, %r6777, 3, 31, -1;
	mov.b32 	%f4922, %r2791;
	shfl.sync.idx.b32	%r2792|%p2184, %r6804, %r729, 31, -1;
	mov.b32 	%f4923, %r2792;
	fma.rn.f32 	%f4924, %f4922, %f4923, %f4380;
	shfl.sync.idx.b32	%r2793|%p2185, %r6805, %r729, 31, -1;
	mov.b32 	%f4925, %r2793;
	fma.rn.f32 	%f4926, %f4922, %f4925, %f4382;
	shfl.sync.idx.b32	%r2794|%p2186, %r6806, %r729, 31, -1;
	mov.b32 	%f4927, %r2794;
	fma.rn.f32 	%f4928, %f4922, %f4927, %f4384;
	shfl.sync.idx.b32	%r2795|%p2187, %r6807, %r729, 31, -1;
	mov.b32 	%f4929, %r2795;
	fma.rn.f32 	%f4930, %f4922, %f4929, %f4386;
	shfl.sync.idx.b32	%r2796|%p2188, %r6808, %r729, 31, -1;
	mov.b32 	%f4931, %r2796;
	fma.rn.f32 	%f4932, %f4922, %f4931, %f4388;
	shfl.sync.idx.b32	%r2797|%p2189, %r6809, %r729, 31, -1;
	mov.b32 	%f4933, %r2797;
	fma.rn.f32 	%f4934, %f4922, %f4933, %f4390;
	shfl.sync.idx.b32	%r2798|%p2190, %r6810, %r729, 31, -1;
	mov.b32 	%f4935, %r2798;
	fma.rn.f32 	%f4936, %f4922, %f4935, %f4392;
	shfl.sync.idx.b32	%r2799|%p2191, %r6811, %r729, 31, -1;
	mov.b32 	%f4937, %r2799;
	fma.rn.f32 	%f4938, %f4922, %f4937, %f4394;
	shfl.sync.idx.b32	%r2800|%p2192, %r6778, 3, 31, -1;
	mov.b32 	%f4939, %r2800;
	shfl.sync.idx.b32	%r2801|%p2193, %r6804, %r729, 31, -1;
	mov.b32 	%f4940, %r2801;
	fma.rn.f32 	%f4941, %f4939, %f4940, %f4397;
	shfl.sync.idx.b32	%r2802|%p2194, %r6805, %r729, 31, -1;
	mov.b32 	%f4942, %r2802;
	fma.rn.f32 	%f4943, %f4939, %f4942, %f4399;
	shfl.sync.idx.b32	%r2803|%p2195, %r6806, %r729, 31, -1;
	mov.b32 	%f4944, %r2803;
	fma.rn.f32 	%f4945, %f4939, %f4944, %f4401;
	shfl.sync.idx.b32	%r2804|%p2196, %r6807, %r729, 31, -1;
	mov.b32 	%f4946, %r2804;
	fma.rn.f32 	%f4947, %f4939, %f4946, %f4403;
	shfl.sync.idx.b32	%r2805|%p2197, %r6808, %r729, 31, -1;
	mov.b32 	%f4948, %r2805;
	fma.rn.f32 	%f4949, %f4939, %f4948, %f4405;
	shfl.sync.idx.b32	%r2806|%p2198, %r6809, %r729, 31, -1;
	mov.b32 	%f4950, %r2806;
	fma.rn.f32 	%f4951, %f4939, %f4950, %f4407;
	shfl.sync.idx.b32	%r2807|%p2199, %r6810, %r729, 31, -1;
	mov.b32 	%f4952, %r2807;
	fma.rn.f32 	%f4953, %f4939, %f4952, %f4409;
	shfl.sync.idx.b32	%r2808|%p2200, %r6811, %r729, 31, -1;
	mov.b32 	%f4954, %r2808;
	fma.rn.f32 	%f4955, %f4939, %f4954, %f4411;
	shfl.sync.idx.b32	%r2809|%p2201, %r6779, 3, 31, -1;
	mov.b32 	%f4956, %r2809;
	shfl.sync.idx.b32	%r2810|%p2202, %r6804, %r729, 31, -1;
	mov.b32 	%f4957, %r2810;
	fma.rn.f32 	%f4958, %f4956, %f4957, %f4414;
	shfl.sync.idx.b32	%r2811|%p2203, %r6805, %r729, 31, -1;
	mov.b32 	%f4959, %r2811;
	fma.rn.f32 	%f4960, %f4956, %f4959, %f4416;
	shfl.sync.idx.b32	%r2812|%p2204, %r6806, %r729, 31, -1;
	mov.b32 	%f4961, %r2812;
	fma.rn.f32 	%f4962, %f4956, %f4961, %f4418;
	shfl.sync.idx.b32	%r2813|%p2205, %r6807, %r729, 31, -1;
	mov.b32 	%f4963, %r2813;
	fma.rn.f32 	%f4964, %f4956, %f4963, %f4420;
	shfl.sync.idx.b32	%r2814|%p2206, %r6808, %r729, 31, -1;
	mov.b32 	%f4965, %r2814;
	fma.rn.f32 	%f4966, %f4956, %f4965, %f4422;
	shfl.sync.idx.b32	%r2815|%p2207, %r6809, %r729, 31, -1;
	mov.b32 	%f4967, %r2815;
	fma.rn.f32 	%f4968, %f4956, %f4967, %f4424;
	shfl.sync.idx.b32	%r2816|%p2208, %r6810, %r729, 31, -1;
	mov.b32 	%f4969, %r2816;
	fma.rn.f32 	%f4970, %f4956, %f4969, %f4426;
	shfl.sync.idx.b32	%r2817|%p2209, %r6811, %r729, 31, -1;
	mov.b32 	%f4971, %r2817;
	fma.rn.f32 	%f4972, %f4956, %f4971, %f4428;
	shfl.sync.idx.b32	%r2818|%p2210, %r6780, 3, 31, -1;
	mov.b32 	%f4973, %r2818;
	shfl.sync.idx.b32	%r2819|%p2211, %r6804, %r729, 31, -1;
	mov.b32 	%f4974, %r2819;
	fma.rn.f32 	%f4975, %f4973, %f4974, %f4431;
	shfl.sync.idx.b32	%r2820|%p2212, %r6805, %r729, 31, -1;
	mov.b32 	%f4976, %r2820;
	fma.rn.f32 	%f4977, %f4973, %f4976, %f4433;
	shfl.sync.idx.b32	%r2821|%p2213, %r6806, %r729, 31, -1;
	mov.b32 	%f4978, %r2821;
	fma.rn.f32 	%f4979, %f4973, %f4978, %f4435;
	shfl.sync.idx.b32	%r2822|%p2214, %r6807, %r729, 31, -1;
	mov.b32 	%f4980, %r2822;
	fma.rn.f32 	%f4981, %f4973, %f4980, %f4437;
	shfl.sync.idx.b32	%r2823|%p2215, %r6808, %r729, 31, -1;
	mov.b32 	%f4982, %r2823;
	fma.rn.f32 	%f4983, %f4973, %f4982, %f4439;
	shfl.sync.idx.b32	%r2824|%p2216, %r6809, %r729, 31, -1;
	mov.b32 	%f4984, %r2824;
	fma.rn.f32 	%f4985, %f4973, %f4984, %f4441;
	shfl.sync.idx.b32	%r2825|%p2217, %r6810, %r729, 31, -1;
	mov.b32 	%f4986, %r2825;
	fma.rn.f32 	%f4987, %f4973, %f4986, %f4443;
	shfl.sync.idx.b32	%r2826|%p2218, %r6811, %r729, 31, -1;
	mov.b32 	%f4988, %r2826;
	fma.rn.f32 	%f4989, %f4973, %f4988, %f4445;
	shfl.sync.idx.b32	%r2827|%p2219, %r6781, 3, 31, -1;
	mov.b32 	%f4990, %r2827;
	shfl.sync.idx.b32	%r2828|%p2220, %r6804, %r729, 31, -1;
	mov.b32 	%f4991, %r2828;
	fma.rn.f32 	%f4992, %f4990, %f4991, %f4448;
	shfl.sync.idx.b32	%r2829|%p2221, %r6805, %r729, 31, -1;
	mov.b32 	%f4993, %r2829;
	fma.rn.f32 	%f4994, %f4990, %f4993, %f4450;
	shfl.sync.idx.b32	%r2830|%p2222, %r6806, %r729, 31, -1;
	mov.b32 	%f4995, %r2830;
	fma.rn.f32 	%f4996, %f4990, %f4995, %f4452;
	shfl.sync.idx.b32	%r2831|%p2223, %r6807, %r729, 31, -1;
	mov.b32 	%f4997, %r2831;
	fma.rn.f32 	%f4998, %f4990, %f4997, %f4454;
	shfl.sync.idx.b32	%r2832|%p2224, %r6808, %r729, 31, -1;
	mov.b32 	%f4999, %r2832;
	fma.rn.f32 	%f5000, %f4990, %f4999, %f4456;
	shfl.sync.idx.b32	%r2833|%p2225, %r6809, %r729, 31, -1;
	mov.b32 	%f5001, %r2833;
	fma.rn.f32 	%f5002, %f4990, %f5001, %f4458;
	shfl.sync.idx.b32	%r2834|%p2226, %r6810, %r729, 31, -1;
	mov.b32 	%f5003, %r2834;
	fma.rn.f32 	%f5004, %f4990, %f5003, %f4460;
	shfl.sync.idx.b32	%r2835|%p2227, %r6811, %r729, 31, -1;
	mov.b32 	%f5005, %r2835;
	fma.rn.f32 	%f5006, %f4990, %f5005, %f4462;
	shfl.sync.idx.b32	%r2836|%p2228, %r6782, 3, 31, -1;
	mov.b32 	%f5007, %r2836;
	shfl.sync.idx.b32	%r2837|%p2229, %r6804, %r729, 31, -1;
	mov.b32 	%f5008, %r2837;
	fma.rn.f32 	%f5009, %f5007, %f5008, %f4465;
	shfl.sync.idx.b32	%r2838|%p2230, %r6805, %r729, 31, -1;
	mov.b32 	%f5010, %r2838;
	fma.rn.f32 	%f5011, %f5007, %f5010, %f4467;
	shfl.sync.idx.b32	%r2839|%p2231, %r6806, %r729, 31, -1;
	mov.b32 	%f5012, %r2839;
	fma.rn.f32 	%f5013, %f5007, %f5012, %f4469;
	shfl.sync.idx.b32	%r2840|%p2232, %r6807, %r729, 31, -1;
	mov.b32 	%f5014, %r2840;
	fma.rn.f32 	%f5015, %f5007, %f5014, %f4471;
	shfl.sync.idx.b32	%r2841|%p2233, %r6808, %r729, 31, -1;
	mov.b32 	%f5016, %r2841;
	fma.rn.f32 	%f5017, %f5007, %f5016, %f4473;
	shfl.sync.idx.b32	%r2842|%p2234, %r6809, %r729, 31, -1;
	mov.b32 	%f5018, %r2842;
	fma.rn.f32 	%f5019, %f5007, %f5018, %f4475;
	shfl.sync.idx.b32	%r2843|%p2235, %r6810, %r729, 31, -1;
	mov.b32 	%f5020, %r2843;
	fma.rn.f32 	%f5021, %f5007, %f5020, %f4477;
	shfl.sync.idx.b32	%r2844|%p2236, %r6811, %r729, 31, -1;
	mov.b32 	%f5022, %r2844;
	fma.rn.f32 	%f5023, %f5007, %f5022, %f4479;
	shfl.sync.idx.b32	%r2845|%p2237, %r6783, 3, 31, -1;
	mov.b32 	%f5024, %r2845;
	shfl.sync.idx.b32	%r2846|%p2238, %r6804, %r729, 31, -1;
	mov.b32 	%f5025, %r2846;
	fma.rn.f32 	%f5026, %f5024, %f5025, %f4482;
	shfl.sync.idx.b32	%r2847|%p2239, %r6805, %r729, 31, -1;
	mov.b32 	%f5027, %r2847;
	fma.rn.f32 	%f5028, %f5024, %f5027, %f4484;
	shfl.sync.idx.b32	%r2848|%p2240, %r6806, %r729, 31, -1;
	mov.b32 	%f5029, %r2848;
	fma.rn.f32 	%f5030, %f5024, %f5029, %f4486;
	shfl.sync.idx.b32	%r2849|%p2241, %r6807, %r729, 31, -1;
	mov.b32 	%f5031, %r2849;
	fma.rn.f32 	%f5032, %f5024, %f5031, %f4488;
	shfl.sync.idx.b32	%r2850|%p2242, %r6808, %r729, 31, -1;
	mov.b32 	%f5033, %r2850;
	fma.rn.f32 	%f5034, %f5024, %f5033, %f4490;
	shfl.sync.idx.b32	%r2851|%p2243, %r6809, %r729, 31, -1;
	mov.b32 	%f5035, %r2851;
	fma.rn.f32 	%f5036, %f5024, %f5035, %f4492;
	shfl.sync.idx.b32	%r2852|%p2244, %r6810, %r729, 31, -1;
	mov.b32 	%f5037, %r2852;
	fma.rn.f32 	%f5038, %f5024, %f5037, %f4494;
	shfl.sync.idx.b32	%r2853|%p2245, %r6811, %r729, 31, -1;
	mov.b32 	%f5039, %r2853;
	fma.rn.f32 	%f5040, %f5024, %f5039, %f4496;
	shfl.sync.idx.b32	%r2854|%p2246, %r6784, 3, 31, -1;
	mov.b32 	%f5041, %r2854;
	shfl.sync.idx.b32	%r2855|%p2247, %r6804, %r729, 31, -1;
	mov.b32 	%f5042, %r2855;
	fma.rn.f32 	%f5043, %f5041, %f5042, %f4499;
	shfl.sync.idx.b32	%r2856|%p2248, %r6805, %r729, 31, -1;
	mov.b32 	%f5044, %r2856;
	fma.rn.f32 	%f5045, %f5041, %f5044, %f4501;
	shfl.sync.idx.b32	%r2857|%p2249, %r6806, %r729, 31, -1;
	mov.b32 	%f5046, %r2857;
	fma.rn.f32 	%f5047, %f5041, %f5046, %f4503;
	shfl.sync.idx.b32	%r2858|%p2250, %r6807, %r729, 31, -1;
	mov.b32 	%f5048, %r2858;
	fma.rn.f32 	%f5049, %f5041, %f5048, %f4505;
	shfl.sync.idx.b32	%r2859|%p2251, %r6808, %r729, 31, -1;
	mov.b32 	%f5050, %r2859;
	fma.rn.f32 	%f5051, %f5041, %f5050, %f4507;
	shfl.sync.idx.b32	%r2860|%p2252, %r6809, %r729, 31, -1;
	mov.b32 	%f5052, %r2860;
	fma.rn.f32 	%f5053, %f5041, %f5052, %f4509;
	shfl.sync.idx.b32	%r2861|%p2253, %r6810, %r729, 31, -1;
	mov.b32 	%f5054, %r2861;
	fma.rn.f32 	%f5055, %f5041, %f5054, %f4511;
	shfl.sync.idx.b32	%r2862|%p2254, %r6811, %r729, 31, -1;
	mov.b32 	%f5056, %r2862;
	fma.rn.f32 	%f5057, %f5041, %f5056, %f4513;
	shfl.sync.idx.b32	%r2863|%p2255, %r6785, 3, 31, -1;
	mov.b32 	%f5058, %r2863;
	shfl.sync.idx.b32	%r2864|%p2256, %r6804, %r729, 31, -1;
	mov.b32 	%f5059, %r2864;
	fma.rn.f32 	%f5060, %f5058, %f5059, %f4516;
	shfl.sync.idx.b32	%r2865|%p2257, %r6805, %r729, 31, -1;
	mov.b32 	%f5061, %r2865;
	fma.rn.f32 	%f5062, %f5058, %f5061, %f4518;
	shfl.sync.idx.b32	%r2866|%p2258, %r6806, %r729, 31, -1;
	mov.b32 	%f5063, %r2866;
	fma.rn.f32 	%f5064, %f5058, %f5063, %f4520;
	shfl.sync.idx.b32	%r2867|%p2259, %r6807, %r729, 31, -1;
	mov.b32 	%f5065, %r2867;
	fma.rn.f32 	%f5066, %f5058, %f5065, %f4522;
	shfl.sync.idx.b32	%r2868|%p2260, %r6808, %r729, 31, -1;
	mov.b32 	%f5067, %r2868;
	fma.rn.f32 	%f5068, %f5058, %f5067, %f4524;
	shfl.sync.idx.b32	%r2869|%p2261, %r6809, %r729, 31, -1;
	mov.b32 	%f5069, %r2869;
	fma.rn.f32 	%f5070, %f5058, %f5069, %f4526;
	shfl.sync.idx.b32	%r2870|%p2262, %r6810, %r729, 31, -1;
	mov.b32 	%f5071, %r2870;
	fma.rn.f32 	%f5072, %f5058, %f5071, %f4528;
	shfl.sync.idx.b32	%r2871|%p2263, %r6811, %r729, 31, -1;
	mov.b32 	%f5073, %r2871;
	fma.rn.f32 	%f5074, %f5058, %f5073, %f4530;
	shfl.sync.idx.b32	%r2872|%p2264, %r6786, 3, 31, -1;
	mov.b32 	%f5075, %r2872;
	shfl.sync.idx.b32	%r2873|%p2265, %r6804, %r729, 31, -1;
	mov.b32 	%f5076, %r2873;
	fma.rn.f32 	%f5077, %f5075, %f5076, %f4533;
	shfl.sync.idx.b32	%r2874|%p2266, %r6805, %r729, 31, -1;
	mov.b32 	%f5078, %r2874;
	fma.rn.f32 	%f5079, %f5075, %f5078, %f4535;
	shfl.sync.idx.b32	%r2875|%p2267, %r6806, %r729, 31, -1;
	mov.b32 	%f5080, %r2875;
	fma.rn.f32 	%f5081, %f5075, %f5080, %f4537;
	shfl.sync.idx.b32	%r2876|%p2268, %r6807, %r729, 31, -1;
	mov.b32 	%f5082, %r2876;
	fma.rn.f32 	%f5083, %f5075, %f5082, %f4539;
	shfl.sync.idx.b32	%r2877|%p2269, %r6808, %r729, 31, -1;
	mov.b32 	%f5084, %r2877;
	fma.rn.f32 	%f5085, %f5075, %f5084, %f4541;
	shfl.sync.idx.b32	%r2878|%p2270, %r6809, %r729, 31, -1;
	mov.b32 	%f5086, %r2878;
	fma.rn.f32 	%f5087, %f5075, %f5086, %f4543;
	shfl.sync.idx.b32	%r2879|%p2271, %r6810, %r729, 31, -1;
	mov.b32 	%f5088, %r2879;
	fma.rn.f32 	%f5089, %f5075, %f5088, %f4545;
	shfl.sync.idx.b32	%r2880|%p2272, %r6811, %r729, 31, -1;
	mov.b32 	%f5090, %r2880;
	fma.rn.f32 	%f5091, %f5075, %f5090, %f4547;
	shfl.sync.idx.b32	%r2881|%p2273, %r6787, 3, 31, -1;
	mov.b32 	%f5092, %r2881;
	shfl.sync.idx.b32	%r2882|%p2274, %r6804, %r729, 31, -1;
	mov.b32 	%f5093, %r2882;
	fma.rn.f32 	%f5094, %f5092, %f5093, %f4550;
	shfl.sync.idx.b32	%r2883|%p2275, %r6805, %r729, 31, -1;
	mov.b32 	%f5095, %r2883;
	fma.rn.f32 	%f5096, %f5092, %f5095, %f4552;
	shfl.sync.idx.b32	%r2884|%p2276, %r6806, %r729, 31, -1;
	mov.b32 	%f5097, %r2884;
	fma.rn.f32 	%f5098, %f5092, %f5097, %f4554;
	shfl.sync.idx.b32	%r2885|%p2277, %r6807, %r729, 31, -1;
	mov.b32 	%f5099, %r2885;
	fma.rn.f32 	%f5100, %f5092, %f5099, %f4556;
	shfl.sync.idx.b32	%r2886|%p2278, %r6808, %r729, 31, -1;
	mov.b32 	%f5101, %r2886;
	fma.rn.f32 	%f5102, %f5092, %f5101, %f4558;
	shfl.sync.idx.b32	%r2887|%p2279, %r6809, %r729, 31, -1;
	mov.b32 	%f5103, %r2887;
	fma.rn.f32 	%f5104, %f5092, %f5103, %f4560;
	shfl.sync.idx.b32	%r2888|%p2280, %r6810, %r729, 31, -1;
	mov.b32 	%f5105, %r2888;
	fma.rn.f32 	%f5106, %f5092, %f5105, %f4562;
	shfl.sync.idx.b32	%r2889|%p2281, %r6811, %r729, 31, -1;
	mov.b32 	%f5107, %r2889;
	fma.rn.f32 	%f5108, %f5092, %f5107, %f4564;
	shfl.sync.idx.b32	%r2890|%p2282, %r6788, 3, 31, -1;
	mov.b32 	%f5109, %r2890;
	shfl.sync.idx.b32	%r2891|%p2283, %r6804, %r729, 31, -1;
	mov.b32 	%f5110, %r2891;
	fma.rn.f32 	%f5111, %f5109, %f5110, %f4567;
	shfl.sync.idx.b32	%r2892|%p2284, %r6805, %r729, 31, -1;
	mov.b32 	%f5112, %r2892;
	fma.rn.f32 	%f5113, %f5109, %f5112, %f4569;
	shfl.sync.idx.b32	%r2893|%p2285, %r6806, %r729, 31, -1;
	mov.b32 	%f5114, %r2893;
	fma.rn.f32 	%f5115, %f5109, %f5114, %f4571;
	shfl.sync.idx.b32	%r2894|%p2286, %r6807, %r729, 31, -1;
	mov.b32 	%f5116, %r2894;
	fma.rn.f32 	%f5117, %f5109, %f5116, %f4573;
	shfl.sync.idx.b32	%r2895|%p2287, %r6808, %r729, 31, -1;
	mov.b32 	%f5118, %r2895;
	fma.rn.f32 	%f5119, %f5109, %f5118, %f4575;
	shfl.sync.idx.b32	%r2896|%p2288, %r6809, %r729, 31, -1;
	mov.b32 	%f5120, %r2896;
	fma.rn.f32 	%f5121, %f5109, %f5120, %f4577;
	shfl.sync.idx.b32	%r2897|%p2289, %r6810, %r729, 31, -1;
	mov.b32 	%f5122, %r2897;
	fma.rn.f32 	%f5123, %f5109, %f5122, %f4579;
	shfl.sync.idx.b32	%r2898|%p2290, %r6811, %r729, 31, -1;
	mov.b32 	%f5124, %r2898;
	fma.rn.f32 	%f5125, %f5109, %f5124, %f4581;
	shfl.sync.idx.b32	%r2899|%p2291, %r6789, 3, 31, -1;
	mov.b32 	%f5126, %r2899;
	shfl.sync.idx.b32	%r2900|%p2292, %r6804, %r729, 31, -1;
	mov.b32 	%f5127, %r2900;
	fma.rn.f32 	%f5128, %f5126, %f5127, %f4584;
	shfl.sync.idx.b32	%r2901|%p2293, %r6805, %r729, 31, -1;
	mov.b32 	%f5129, %r2901;
	fma.rn.f32 	%f5130, %f5126, %f5129, %f4586;
	shfl.sync.idx.b32	%r2902|%p2294, %r6806, %r729, 31, -1;
	mov.b32 	%f5131, %r2902;
	fma.rn.f32 	%f5132, %f5126, %f5131, %f4588;
	shfl.sync.idx.b32	%r2903|%p2295, %r6807, %r729, 31, -1;
	mov.b32 	%f5133, %r2903;
	fma.rn.f32 	%f5134, %f5126, %f5133, %f4590;
	shfl.sync.idx.b32	%r2904|%p2296, %r6808, %r729, 31, -1;
	mov.b32 	%f5135, %r2904;
	fma.rn.f32 	%f5136, %f5126, %f5135, %f4592;
	shfl.sync.idx.b32	%r2905|%p2297, %r6809, %r729, 31, -1;
	mov.b32 	%f5137, %r2905;
	fma.rn.f32 	%f5138, %f5126, %f5137, %f4594;
	shfl.sync.idx.b32	%r2906|%p2298, %r6810, %r729, 31, -1;
	mov.b32 	%f5139, %r2906;
	fma.rn.f32 	%f5140, %f5126, %f5139, %f4596;
	shfl.sync.idx.b32	%r2907|%p2299, %r6811, %r729, 31, -1;
	mov.b32 	%f5141, %r2907;
	fma.rn.f32 	%f5142, %f5126, %f5141, %f4598;
	shfl.sync.idx.b32	%r2908|%p2300, %r6790, 3, 31, -1;
	mov.b32 	%f5143, %r2908;
	shfl.sync.idx.b32	%r2909|%p2301, %r6804, %r729, 31, -1;
	mov.b32 	%f5144, %r2909;
	fma.rn.f32 	%f5145, %f5143, %f5144, %f4601;
	shfl.sync.idx.b32	%r2910|%p2302, %r6805, %r729, 31, -1;
	mov.b32 	%f5146, %r2910;
	fma.rn.f32 	%f5147, %f5143, %f5146, %f4603;
	shfl.sync.idx.b32	%r2911|%p2303, %r6806, %r729, 31, -1;
	mov.b32 	%f5148, %r2911;
	fma.rn.f32 	%f5149, %f5143, %f5148, %f4605;
	shfl.sync.idx.b32	%r2912|%p2304, %r6807, %r729, 31, -1;
	mov.b32 	%f5150, %r2912;
	fma.rn.f32 	%f5151, %f5143, %f5150, %f4607;
	shfl.sync.idx.b32	%r2913|%p2305, %r6808, %r729, 31, -1;
	mov.b32 	%f5152, %r2913;
	fma.rn.f32 	%f5153, %f5143, %f5152, %f4609;
	shfl.sync.idx.b32	%r2914|%p2306, %r6809, %r729, 31, -1;
	mov.b32 	%f5154, %r2914;
	fma.rn.f32 	%f5155, %f5143, %f5154, %f4611;
	shfl.sync.idx.b32	%r2915|%p2307, %r6810, %r729, 31, -1;
	mov.b32 	%f5156, %r2915;
	fma.rn.f32 	%f5157, %f5143, %f5156, %f4613;
	shfl.sync.idx.b32	%r2916|%p2308, %r6811, %r729, 31, -1;
	mov.b32 	%f5158, %r2916;
	fma.rn.f32 	%f5159, %f5143, %f5158, %f4615;
	shfl.sync.idx.b32	%r2917|%p2309, %r6791, 3, 31, -1;
	mov.b32 	%f5160, %r2917;
	shfl.sync.idx.b32	%r2918|%p2310, %r6804, %r729, 31, -1;
	mov.b32 	%f5161, %r2918;
	fma.rn.f32 	%f5162, %f5160, %f5161, %f4618;
	shfl.sync.idx.b32	%r2919|%p2311, %r6805, %r729, 31, -1;
	mov.b32 	%f5163, %r2919;
	fma.rn.f32 	%f5164, %f5160, %f5163, %f4620;
	shfl.sync.idx.b32	%r2920|%p2312, %r6806, %r729, 31, -1;
	mov.b32 	%f5165, %r2920;
	fma.rn.f32 	%f5166, %f5160, %f5165, %f4622;
	shfl.sync.idx.b32	%r2921|%p2313, %r6807, %r729, 31, -1;
	mov.b32 	%f5167, %r2921;
	fma.rn.f32 	%f5168, %f5160, %f5167, %f4624;
	shfl.sync.idx.b32	%r2922|%p2314, %r6808, %r729, 31, -1;
	mov.b32 	%f5169, %r2922;
	fma.rn.f32 	%f5170, %f5160, %f5169, %f4626;
	shfl.sync.idx.b32	%r2923|%p2315, %r6809, %r729, 31, -1;
	mov.b32 	%f5171, %r2923;
	fma.rn.f32 	%f5172, %f5160, %f5171, %f4628;
	shfl.sync.idx.b32	%r2924|%p2316, %r6810, %r729, 31, -1;
	mov.b32 	%f5173, %r2924;
	fma.rn.f32 	%f5174, %f5160, %f5173, %f4630;
	shfl.sync.idx.b32	%r2925|%p2317, %r6811, %r729, 31, -1;
	mov.b32 	%f5175, %r2925;
	fma.rn.f32 	%f5176, %f5160, %f5175, %f4632;
	shfl.sync.idx.b32	%r2926|%p2318, %r6792, 3, 31, -1;
	mov.b32 	%f5177, %r2926;
	shfl.sync.idx.b32	%r2927|%p2319, %r6804, %r729, 31, -1;
	mov.b32 	%f5178, %r2927;
	fma.rn.f32 	%f5179, %f5177, %f5178, %f4635;
	shfl.sync.idx.b32	%r2928|%p2320, %r6805, %r729, 31, -1;
	mov.b32 	%f5180, %r2928;
	fma.rn.f32 	%f5181, %f5177, %f5180, %f4637;
	shfl.sync.idx.b32	%r2929|%p2321, %r6806, %r729, 31, -1;
	mov.b32 	%f5182, %r2929;
	fma.rn.f32 	%f5183, %f5177, %f5182, %f4639;
	shfl.sync.idx.b32	%r2930|%p2322, %r6807, %r729, 31, -1;
	mov.b32 	%f5184, %r2930;
	fma.rn.f32 	%f5185, %f5177, %f5184, %f4641;
	shfl.sync.idx.b32	%r2931|%p2323, %r6808, %r729, 31, -1;
	mov.b32 	%f5186, %r2931;
	fma.rn.f32 	%f5187, %f5177, %f5186, %f4643;
	shfl.sync.idx.b32	%r2932|%p2324, %r6809, %r729, 31, -1;
	mov.b32 	%f5188, %r2932;
	fma.rn.f32 	%f5189, %f5177, %f5188, %f4645;
	shfl.sync.idx.b32	%r2933|%p2325, %r6810, %r729, 31, -1;
	mov.b32 	%f5190, %r2933;
	fma.rn.f32 	%f5191, %f5177, %f5190, %f4647;
	shfl.sync.idx.b32	%r2934|%p2326, %r6811, %r729, 31, -1;
	mov.b32 	%f5192, %r2934;
	fma.rn.f32 	%f5193, %f5177, %f5192, %f4649;
	shfl.sync.idx.b32	%r2935|%p2327, %r6793, 3, 31, -1;
	mov.b32 	%f5194, %r2935;
	shfl.sync.idx.b32	%r2936|%p2328, %r6804, %r729, 31, -1;
	mov.b32 	%f5195, %r2936;
	fma.rn.f32 	%f5196, %f5194, %f5195, %f4652;
	shfl.sync.idx.b32	%r2937|%p2329, %r6805, %r729, 31, -1;
	mov.b32 	%f5197, %r2937;
	fma.rn.f32 	%f5198, %f5194, %f5197, %f4654;
	shfl.sync.idx.b32	%r2938|%p2330, %r6806, %r729, 31, -1;
	mov.b32 	%f5199, %r2938;
	fma.rn.f32 	%f5200, %f5194, %f5199, %f4656;
	shfl.sync.idx.b32	%r2939|%p2331, %r6807, %r729, 31, -1;
	mov.b32 	%f5201, %r2939;
	fma.rn.f32 	%f5202, %f5194, %f5201, %f4658;
	shfl.sync.idx.b32	%r2940|%p2332, %r6808, %r729, 31, -1;
	mov.b32 	%f5203, %r2940;
	fma.rn.f32 	%f5204, %f5194, %f5203, %f4660;
	shfl.sync.idx.b32	%r2941|%p2333, %r6809, %r729, 31, -1;
	mov.b32 	%f5205, %r2941;
	fma.rn.f32 	%f5206, %f5194, %f5205, %f4662;
	shfl.sync.idx.b32	%r2942|%p2334, %r6810, %r729, 31, -1;
	mov.b32 	%f5207, %r2942;
	fma.rn.f32 	%f5208, %f5194, %f5207, %f4664;
	shfl.sync.idx.b32	%r2943|%p2335, %r6811, %r729, 31, -1;
	mov.b32 	%f5209, %r2943;
	fma.rn.f32 	%f5210, %f5194, %f5209, %f4666;
	shfl.sync.idx.b32	%r2944|%p2336, %r6794, 3, 31, -1;
	mov.b32 	%f5211, %r2944;
	shfl.sync.idx.b32	%r2945|%p2337, %r6804, %r729, 31, -1;
	mov.b32 	%f5212, %r2945;
	fma.rn.f32 	%f5213, %f5211, %f5212, %f4669;
	shfl.sync.idx.b32	%r2946|%p2338, %r6805, %r729, 31, -1;
	mov.b32 	%f5214, %r2946;
	fma.rn.f32 	%f5215, %f5211, %f5214, %f4671;
	shfl.sync.idx.b32	%r2947|%p2339, %r6806, %r729, 31, -1;
	mov.b32 	%f5216, %r2947;
	fma.rn.f32 	%f5217, %f5211, %f5216, %f4673;
	shfl.sync.idx.b32	%r2948|%p2340, %r6807, %r729, 31, -1;
	mov.b32 	%f5218, %r2948;
	fma.rn.f32 	%f5219, %f5211, %f5218, %f4675;
	shfl.sync.idx.b32	%r2949|%p2341, %r6808, %r729, 31, -1;
	mov.b32 	%f5220, %r2949;
	fma.rn.f32 	%f5221, %f5211, %f5220, %f4677;
	shfl.sync.idx.b32	%r2950|%p2342, %r6809, %r729, 31, -1;
	mov.b32 	%f5222, %r2950;
	fma.rn.f32 	%f5223, %f5211, %f5222, %f4679;
	shfl.sync.idx.b32	%r2951|%p2343, %r6810, %r729, 31, -1;
	mov.b32 	%f5224, %r2951;
	fma.rn.f32 	%f5225, %f5211, %f5224, %f4681;
	shfl.sync.idx.b32	%r2952|%p2344, %r6811, %r729, 31, -1;
	mov.b32 	%f5226, %r2952;
	fma.rn.f32 	%f5227, %f5211, %f5226, %f4683;
	shfl.sync.idx.b32	%r2953|%p2345, %r6795, 3, 31, -1;
	mov.b32 	%f5228, %r2953;
	shfl.sync.idx.b32	%r2954|%p2346, %r6804, %r729, 31, -1;
	mov.b32 	%f5229, %r2954;
	fma.rn.f32 	%f5230, %f5228, %f5229, %f4686;
	shfl.sync.idx.b32	%r2955|%p2347, %r6805, %r729, 31, -1;
	mov.b32 	%f5231, %r2955;
	fma.rn.f32 	%f5232, %f5228, %f5231, %f4688;
	shfl.sync.idx.b32	%r2956|%p2348, %r6806, %r729, 31, -1;
	mov.b32 	%f5233, %r2956;
	fma.rn.f32 	%f5234, %f5228, %f5233, %f4690;
	shfl.sync.idx.b32	%r2957|%p2349, %r6807, %r729, 31, -1;
	mov.b32 	%f5235, %r2957;
	fma.rn.f32 	%f5236, %f5228, %f5235, %f4692;
	shfl.sync.idx.b32	%r2958|%p2350, %r6808, %r729, 31, -1;
	mov.b32 	%f5237, %r2958;
	fma.rn.f32 	%f5238, %f5228, %f5237, %f4694;
	shfl.sync.idx.b32	%r2959|%p2351, %r6809, %r729, 31, -1;
	mov.b32 	%f5239, %r2959;
	fma.rn.f32 	%f5240, %f5228, %f5239, %f4696;
	shfl.sync.idx.b32	%r2960|%p2352, %r6810, %r729, 31, -1;
	mov.b32 	%f5241, %r2960;
	fma.rn.f32 	%f5242, %f5228, %f5241, %f4698;
	shfl.sync.idx.b32	%r2961|%p2353, %r6811, %r729, 31, -1;
	mov.b32 	%f5243, %r2961;
	fma.rn.f32 	%f5244, %f5228, %f5243, %f4700;
	shfl.sync.idx.b32	%r2962|%p2354, %r6796, 3, 31, -1;
	mov.b32 	%f5245, %r2962;
	shfl.sync.idx.b32	%r2963|%p2355, %r6804, %r729, 31, -1;
	mov.b32 	%f5246, %r2963;
	fma.rn.f32 	%f5247, %f5245, %f5246, %f4703;
	shfl.sync.idx.b32	%r2964|%p2356, %r6805, %r729, 31, -1;
	mov.b32 	%f5248, %r2964;
	fma.rn.f32 	%f5249, %f5245, %f5248, %f4705;
	shfl.sync.idx.b32	%r2965|%p2357, %r6806, %r729, 31, -1;
	mov.b32 	%f5250, %r2965;
	fma.rn.f32 	%f5251, %f5245, %f5250, %f4707;
	shfl.sync.idx.b32	%r2966|%p2358, %r6807, %r729, 31, -1;
	mov.b32 	%f5252, %r2966;
	fma.rn.f32 	%f5253, %f5245, %f5252, %f4709;
	shfl.sync.idx.b32	%r2967|%p2359, %r6808, %r729, 31, -1;
	mov.b32 	%f5254, %r2967;
	fma.rn.f32 	%f5255, %f5245, %f5254, %f4711;
	shfl.sync.idx.b32	%r2968|%p2360, %r6809, %r729, 31, -1;
	mov.b32 	%f5256, %r2968;
	fma.rn.f32 	%f5257, %f5245, %f5256, %f4713;
	shfl.sync.idx.b32	%r2969|%p2361, %r6810, %r729, 31, -1;
	mov.b32 	%f5258, %r2969;
	fma.rn.f32 	%f5259, %f5245, %f5258, %f4715;
	shfl.sync.idx.b32	%r2970|%p2362, %r6811, %r729, 31, -1;
	mov.b32 	%f5260, %r2970;
	fma.rn.f32 	%f5261, %f5245, %f5260, %f4717;
	shfl.sync.idx.b32	%r2971|%p2363, %r6797, 3, 31, -1;
	mov.b32 	%f5262, %r2971;
	shfl.sync.idx.b32	%r2972|%p2364, %r6804, %r729, 31, -1;
	mov.b32 	%f5263, %r2972;
	fma.rn.f32 	%f5264, %f5262, %f5263, %f4720;
	shfl.sync.idx.b32	%r2973|%p2365, %r6805, %r729, 31, -1;
	mov.b32 	%f5265, %r2973;
	fma.rn.f32 	%f5266, %f5262, %f5265, %f4722;
	shfl.sync.idx.b32	%r2974|%p2366, %r6806, %r729, 31, -1;
	mov.b32 	%f5267, %r2974;
	fma.rn.f32 	%f5268, %f5262, %f5267, %f4724;
	shfl.sync.idx.b32	%r2975|%p2367, %r6807, %r729, 31, -1;
	mov.b32 	%f5269, %r2975;
	fma.rn.f32 	%f5270, %f5262, %f5269, %f4726;
	shfl.sync.idx.b32	%r2976|%p2368, %r6808, %r729, 31, -1;
	mov.b32 	%f5271, %r2976;
	fma.rn.f32 	%f5272, %f5262, %f5271, %f4728;
	shfl.sync.idx.b32	%r2977|%p2369, %r6809, %r729, 31, -1;
	mov.b32 	%f5273, %r2977;
	fma.rn.f32 	%f5274, %f5262, %f5273, %f4730;
	shfl.sync.idx.b32	%r2978|%p2370, %r6810, %r729, 31, -1;
	mov.b32 	%f5275, %r2978;
	fma.rn.f32 	%f5276, %f5262, %f5275, %f4732;
	shfl.sync.idx.b32	%r2979|%p2371, %r6811, %r729, 31, -1;
	mov.b32 	%f5277, %r2979;
	fma.rn.f32 	%f5278, %f5262, %f5277, %f4734;
	shfl.sync.idx.b32	%r2980|%p2372, %r6798, 3, 31, -1;
	mov.b32 	%f5279, %r2980;
	shfl.sync.idx.b32	%r2981|%p2373, %r6804, %r729, 31, -1;
	mov.b32 	%f5280, %r2981;
	fma.rn.f32 	%f5281, %f5279, %f5280, %f4737;
	shfl.sync.idx.b32	%r2982|%p2374, %r6805, %r729, 31, -1;
	mov.b32 	%f5282, %r2982;
	fma.rn.f32 	%f5283, %f5279, %f5282, %f4739;
	shfl.sync.idx.b32	%r2983|%p2375, %r6806, %r729, 31, -1;
	mov.b32 	%f5284, %r2983;
	fma.rn.f32 	%f5285, %f5279, %f5284, %f4741;
	shfl.sync.idx.b32	%r2984|%p2376, %r6807, %r729, 31, -1;
	mov.b32 	%f5286, %r2984;
	fma.rn.f32 	%f5287, %f5279, %f5286, %f4743;
	shfl.sync.idx.b32	%r2985|%p2377, %r6808, %r729, 31, -1;
	mov.b32 	%f5288, %r2985;
	fma.rn.f32 	%f5289, %f5279, %f5288, %f4745;
	shfl.sync.idx.b32	%r2986|%p2378, %r6809, %r729, 31, -1;
	mov.b32 	%f5290, %r2986;
	fma.rn.f32 	%f5291, %f5279, %f5290, %f4747;
	shfl.sync.idx.b32	%r2987|%p2379, %r6810, %r729, 31, -1;
	mov.b32 	%f5292, %r2987;
	fma.rn.f32 	%f5293, %f5279, %f5292, %f4749;
	shfl.sync.idx.b32	%r2988|%p2380, %r6811, %r729, 31, -1;
	mov.b32 	%f5294, %r2988;
	fma.rn.f32 	%f5295, %f5279, %f5294, %f4751;
	shfl.sync.idx.b32	%r2989|%p2381, %r6799, 3, 31, -1;
	mov.b32 	%f5296, %r2989;
	shfl.sync.idx.b32	%r2990|%p2382, %r6804, %r729, 31, -1;
	mov.b32 	%f5297, %r2990;
	fma.rn.f32 	%f5298, %f5296, %f5297, %f4754;
	shfl.sync.idx.b32	%r2991|%p2383, %r6805, %r729, 31, -1;
	mov.b32 	%f5299, %r2991;
	fma.rn.f32 	%f5300, %f5296, %f5299, %f4756;
	shfl.sync.idx.b32	%r2992|%p2384, %r6806, %r729, 31, -1;
	mov.b32 	%f5301, %r2992;
	fma.rn.f32 	%f5302, %f5296, %f5301, %f4758;
	shfl.sync.idx.b32	%r2993|%p2385, %r6807, %r729, 31, -1;
	mov.b32 	%f5303, %r2993;
	fma.rn.f32 	%f5304, %f5296, %f5303, %f4760;
	shfl.sync.idx.b32	%r2994|%p2386, %r6808, %r729, 31, -1;
	mov.b32 	%f5305, %r2994;
	fma.rn.f32 	%f5306, %f5296, %f5305, %f4762;
	shfl.sync.idx.b32	%r2995|%p2387, %r6809, %r729, 31, -1;
	mov.b32 	%f5307, %r2995;
	fma.rn.f32 	%f5308, %f5296, %f5307, %f4764;
	shfl.sync.idx.b32	%r2996|%p2388, %r6810, %r729, 31, -1;
	mov.b32 	%f5309, %r2996;
	fma.rn.f32 	%f5310, %f5296, %f5309, %f4766;
	shfl.sync.idx.b32	%r2997|%p2389, %r6811, %r729, 31, -1;
	mov.b32 	%f5311, %r2997;
	fma.rn.f32 	%f5312, %f5296, %f5311, %f4768;
	shfl.sync.idx.b32	%r2998|%p2390, %r6800, 3, 31, -1;
	mov.b32 	%f5313, %r2998;
	shfl.sync.idx.b32	%r2999|%p2391, %r6804, %r729, 31, -1;
	mov.b32 	%f5314, %r2999;
	fma.rn.f32 	%f5315, %f5313, %f5314, %f4771;
	shfl.sync.idx.b32	%r3000|%p2392, %r6805, %r729, 31, -1;
	mov.b32 	%f5316, %r3000;
	fma.rn.f32 	%f5317, %f5313, %f5316, %f4773;
	shfl.sync.idx.b32	%r3001|%p2393, %r6806, %r729, 31, -1;
	mov.b32 	%f5318, %r3001;
	fma.rn.f32 	%f5319, %f5313, %f5318, %f4775;
	shfl.sync.idx.b32	%r3002|%p2394, %r6807, %r729, 31, -1;
	mov.b32 	%f5320, %r3002;
	fma.rn.f32 	%f5321, %f5313, %f5320, %f4777;
	shfl.sync.idx.b32	%r3003|%p2395, %r6808, %r729, 31, -1;
	mov.b32 	%f5322, %r3003;
	fma.rn.f32 	%f5323, %f5313, %f5322, %f4779;
	shfl.sync.idx.b32	%r3004|%p2396, %r6809, %r729, 31, -1;
	mov.b32 	%f5324, %r3004;
	fma.rn.f32 	%f5325, %f5313, %f5324, %f4781;
	shfl.sync.idx.b32	%r3005|%p2397, %r6810, %r729, 31, -1;
	mov.b32 	%f5326, %r3005;
	fma.rn.f32 	%f5327, %f5313, %f5326, %f4783;
	shfl.sync.idx.b32	%r3006|%p2398, %r6811, %r729, 31, -1;
	mov.b32 	%f5328, %r3006;
	fma.rn.f32 	%f5329, %f5313, %f5328, %f4785;
	shfl.sync.idx.b32	%r3007|%p2399, %r6801, 3, 31, -1;
	mov.b32 	%f5330, %r3007;
	shfl.sync.idx.b32	%r3008|%p2400, %r6804, %r729, 31, -1;
	mov.b32 	%f5331, %r3008;
	fma.rn.f32 	%f5332, %f5330, %f5331, %f4788;
	shfl.sync.idx.b32	%r3009|%p2401, %r6805, %r729, 31, -1;
	mov.b32 	%f5333, %r3009;
	fma.rn.f32 	%f5334, %f5330, %f5333, %f4790;
	shfl.sync.idx.b32	%r3010|%p2402, %r6806, %r729, 31, -1;
	mov.b32 	%f5335, %r3010;
	fma.rn.f32 	%f5336, %f5330, %f5335, %f4792;
	shfl.sync.idx.b32	%r3011|%p2403, %r6807, %r729, 31, -1;
	mov.b32 	%f5337, %r3011;
	fma.rn.f32 	%f5338, %f5330, %f5337, %f4794;
	shfl.sync.idx.b32	%r3012|%p2404, %r6808, %r729, 31, -1;
	mov.b32 	%f5339, %r3012;
	fma.rn.f32 	%f5340, %f5330, %f5339, %f4796;
	shfl.sync.idx.b32	%r3013|%p2405, %r6809, %r729, 31, -1;
	mov.b32 	%f5341, %r3013;
	fma.rn.f32 	%f5342, %f5330, %f5341, %f4798;
	shfl.sync.idx.b32	%r3014|%p2406, %r6810, %r729, 31, -1;
	mov.b32 	%f5343, %r3014;
	fma.rn.f32 	%f5344, %f5330, %f5343, %f4800;
	shfl.sync.idx.b32	%r3015|%p2407, %r6811, %r729, 31, -1;
	mov.b32 	%f5345, %r3015;
	fma.rn.f32 	%f5346, %f5330, %f5345, %f4802;
	shfl.sync.idx.b32	%r3016|%p2408, %r6802, 3, 31, -1;
	mov.b32 	%f5347, %r3016;
	shfl.sync.idx.b32	%r3017|%p2409, %r6804, %r729, 31, -1;
	mov.b32 	%f5348, %r3017;
	fma.rn.f32 	%f5349, %f5347, %f5348, %f4805;
	shfl.sync.idx.b32	%r3018|%p2410, %r6805, %r729, 31, -1;
	mov.b32 	%f5350, %r3018;
	fma.rn.f32 	%f5351, %f5347, %f5350, %f4807;
	shfl.sync.idx.b32	%r3019|%p2411, %r6806, %r729, 31, -1;
	mov.b32 	%f5352, %r3019;
	fma.rn.f32 	%f5353, %f5347, %f5352, %f4809;
	shfl.sync.idx.b32	%r3020|%p2412, %r6807, %r729, 31, -1;
	mov.b32 	%f5354, %r3020;
	fma.rn.f32 	%f5355, %f5347, %f5354, %f4811;
	shfl.sync.idx.b32	%r3021|%p2413, %r6808, %r729, 31, -1;
	mov.b32 	%f5356, %r3021;
	fma.rn.f32 	%f5357, %f5347, %f5356, %f4813;
	shfl.sync.idx.b32	%r3022|%p2414, %r6809, %r729, 31, -1;
	mov.b32 	%f5358, %r3022;
	fma.rn.f32 	%f5359, %f5347, %f5358, %f4815;
	shfl.sync.idx.b32	%r3023|%p2415, %r6810, %r729, 31, -1;
	mov.b32 	%f5360, %r3023;
	fma.rn.f32 	%f5361, %f5347, %f5360, %f4817;
	shfl.sync.idx.b32	%r3024|%p2416, %r6811, %r729, 31, -1;
	mov.b32 	%f5362, %r3024;
	fma.rn.f32 	%f5363, %f5347, %f5362, %f4819;
	shfl.sync.idx.b32	%r3025|%p2417, %r6803, 3, 31, -1;
	mov.b32 	%f5364, %r3025;
	shfl.sync.idx.b32	%r3026|%p2418, %r6804, %r729, 31, -1;
	mov.b32 	%f5365, %r3026;
	fma.rn.f32 	%f5366, %f5364, %f5365, %f4822;
	shfl.sync.idx.b32	%r3027|%p2419, %r6805, %r729, 31, -1;
	mov.b32 	%f5367, %r3027;
	fma.rn.f32 	%f5368, %f5364, %f5367, %f4824;
	shfl.sync.idx.b32	%r3028|%p2420, %r6806, %r729, 31, -1;
	mov.b32 	%f5369, %r3028;
	fma.rn.f32 	%f5370, %f5364, %f5369, %f4826;
	shfl.sync.idx.b32	%r3029|%p2421, %r6807, %r729, 31, -1;
	mov.b32 	%f5371, %r3029;
	fma.rn.f32 	%f5372, %f5364, %f5371, %f4828;
	shfl.sync.idx.b32	%r3030|%p2422, %r6808, %r729, 31, -1;
	mov.b32 	%f5373, %r3030;
	fma.rn.f32 	%f5374, %f5364, %f5373, %f4830;
	shfl.sync.idx.b32	%r3031|%p2423, %r6809, %r729, 31, -1;
	mov.b32 	%f5375, %r3031;
	fma.rn.f32 	%f5376, %f5364, %f5375, %f4832;
	shfl.sync.idx.b32	%r3032|%p2424, %r6810, %r729, 31, -1;
	mov.b32 	%f5377, %r3032;
	fma.rn.f32 	%f5378, %f5364, %f5377, %f4834;
	shfl.sync.idx.b32	%r3033|%p2425, %r6811, %r729, 31, -1;
	mov.b32 	%f5379, %r3033;
	fma.rn.f32 	%f5380, %f5364, %f5379, %f4836;
	add.s32 	%r3034, %r6812, 8;
	shr.u32 	%r3035, %r3034, 3;
	shfl.sync.idx.b32	%r3036|%p2426, %r6772, 0, 31, -1;
	mov.b32 	%f5381, %r3036;
	shfl.sync.idx.b32	%r3037|%p2427, %r6804, %r3035, 31, -1;
	mov.b32 	%f5382, %r3037;
	fma.rn.f32 	%f5383, %f5381, %f5382, %f4839;
	shfl.sync.idx.b32	%r3038|%p2428, %r6805, %r3035, 31, -1;
	mov.b32 	%f5384, %r3038;
	fma.rn.f32 	%f5385, %f5381, %f5384, %f4841;
	shfl.sync.idx.b32	%r3039|%p2429, %r6806, %r3035, 31, -1;
	mov.b32 	%f5386, %r3039;
	fma.rn.f32 	%f5387, %f5381, %f5386, %f4843;
	shfl.sync.idx.b32	%r3040|%p2430, %r6807, %r3035, 31, -1;
	mov.b32 	%f5388, %r3040;
	fma.rn.f32 	%f5389, %f5381, %f5388, %f4845;
	shfl.sync.idx.b32	%r3041|%p2431, %r6808, %r3035, 31, -1;
	mov.b32 	%f5390, %r3041;
	fma.rn.f32 	%f5391, %f5381, %f5390, %f4847;
	shfl.sync.idx.b32	%r3042|%p2432, %r6809, %r3035, 31, -1;
	mov.b32 	%f5392, %r3042;
	fma.rn.f32 	%f5393, %f5381, %f5392, %f4849;
	shfl.sync.idx.b32	%r3043|%p2433, %r6810, %r3035, 31, -1;
	mov.b32 	%f5394, %r3043;
	fma.rn.f32 	%f5395, %f5381, %f5394, %f4851;
	shfl.sync.idx.b32	%r3044|%p2434, %r6811, %r3035, 31, -1;
	mov.b32 	%f5396, %r3044;
	fma.rn.f32 	%f5397, %f5381, %f5396, %f4853;
	shfl.sync.idx.b32	%r3045|%p2435, %r6773, 0, 31, -1;
	mov.b32 	%f5398, %r3045;
	shfl.sync.idx.b32	%r3046|%p2436, %r6804, %r3035, 31, -1;
	mov.b32 	%f5399, %r3046;
	fma.rn.f32 	%f5400, %f5398, %f5399, %f4856;
	shfl.sync.idx.b32	%r3047|%p2437, %r6805, %r3035, 31, -1;
	mov.b32 	%f5401, %r3047;
	fma.rn.f32 	%f5402, %f5398, %f5401, %f4858;
	shfl.sync.idx.b32	%r3048|%p2438, %r6806, %r3035, 31, -1;
	mov.b32 	%f5403, %r3048;
	fma.rn.f32 	%f5404, %f5398, %f5403, %f4860;
	shfl.sync.idx.b32	%r3049|%p2439, %r6807, %r3035, 31, -1;
	mov.b32 	%f5405, %r3049;
	fma.rn.f32 	%f5406, %f5398, %f5405, %f4862;
	shfl.sync.idx.b32	%r3050|%p2440, %r6808, %r3035, 31, -1;
	mov.b32 	%f5407, %r3050;
	fma.rn.f32 	%f5408, %f5398, %f5407, %f4864;
	shfl.sync.idx.b32	%r3051|%p2441, %r6809, %r3035, 31, -1;
	mov.b32 	%f5409, %r3051;
	fma.rn.f32 	%f5410, %f5398, %f5409, %f4866;
	shfl.sync.idx.b32	%r3052|%p2442, %r6810, %r3035, 31, -1;
	mov.b32 	%f5411, %r3052;
	fma.rn.f32 	%f5412, %f5398, %f5411, %f4868;
	shfl.sync.idx.b32	%r3053|%p2443, %r6811, %r3035, 31, -1;
	mov.b32 	%f5413, %r3053;
	fma.rn.f32 	%f5414, %f5398, %f5413, %f4870;
	shfl.sync.idx.b32	%r3054|%p2444, %r6774, 0, 31, -1;
	mov.b32 	%f5415, %r3054;
	shfl.sync.idx.b32	%r3055|%p2445, %r6804, %r3035, 31, -1;
	mov.b32 	%f5416, %r3055;
	fma.rn.f32 	%f5417, %f5415, %f5416, %f4873;
	shfl.sync.idx.b32	%r3056|%p2446, %r6805, %r3035, 31, -1;
	mov.b32 	%f5418, %r3056;
	fma.rn.f32 	%f5419, %f5415, %f5418, %f4875;
	shfl.sync.idx.b32	%r3057|%p2447, %r6806, %r3035, 31, -1;
	mov.b32 	%f5420, %r3057;
	fma.rn.f32 	%f5421, %f5415, %f5420, %f4877;
	shfl.sync.idx.b32	%r3058|%p2448, %r6807, %r3035, 31, -1;
	mov.b32 	%f5422, %r3058;
	fma.rn.f32 	%f5423, %f5415, %f5422, %f4879;
	shfl.sync.idx.b32	%r3059|%p2449, %r6808, %r3035, 31, -1;
	mov.b32 	%f5424, %r3059;
	fma.rn.f32 	%f5425, %f5415, %f5424, %f4881;
	shfl.sync.idx.b32	%r3060|%p2450, %r6809, %r3035, 31, -1;
	mov.b32 	%f5426, %r3060;
	fma.rn.f32 	%f5427, %f5415, %f5426, %f4883;
	shfl.sync.idx.b32	%r3061|%p2451, %r6810, %r3035, 31, -1;
	mov.b32 	%f5428, %r3061;
	fma.rn.f32 	%f5429, %f5415, %f5428, %f4885;
	shfl.sync.idx.b32	%r3062|%p2452, %r6811, %r3035, 31, -1;
	mov.b32 	%f5430, %r3062;
	fma.rn.f32 	%f5431, %f5415, %f5430, %f4887;
	shfl.sync.idx.b32	%r3063|%p2453, %r6775, 0, 31, -1;
	mov.b32 	%f5432, %r3063;
	shfl.sync.idx.b32	%r3064|%p2454, %r6804, %r3035, 31, -1;
	mov.b32 	%f5433, %r3064;
	fma.rn.f32 	%f5434, %f5432, %f5433, %f4890;
	shfl.sync.idx.b32	%r3065|%p2455, %r6805, %r3035, 31, -1;
	mov.b32 	%f5435, %r3065;
	fma.rn.f32 	%f5436, %f5432, %f5435, %f4892;
	shfl.sync.idx.b32	%r3066|%p2456, %r6806, %r3035, 31, -1;
	mov.b32 	%f5437, %r3066;
	fma.rn.f32 	%f5438, %f5432, %f5437, %f4894;
	shfl.sync.idx.b32	%r3067|%p2457, %r6807, %r3035, 31, -1;
	mov.b32 	%f5439, %r3067;
	fma.rn.f32 	%f5440, %f5432, %f5439, %f4896;
	shfl.sync.idx.b32	%r3068|%p2458, %r6808, %r3035, 31, -1;
	mov.b32 	%f5441, %r3068;
	fma.rn.f32 	%f5442, %f5432, %f5441, %f4898;
	shfl.sync.idx.b32	%r3069|%p2459, %r6809, %r3035, 31, -1;
	mov.b32 	%f5443, %r3069;
	fma.rn.f32 	%f5444, %f5432, %f5443, %f4900;
	shfl.sync.idx.b32	%r3070|%p2460, %r6810, %r3035, 31, -1;
	mov.b32 	%f5445, %r3070;
	fma.rn.f32 	%f5446, %f5432, %f5445, %f4902;
	shfl.sync.idx.b32	%r3071|%p2461, %r6811, %r3035, 31, -1;
	mov.b32 	%f5447, %r3071;
	fma.rn.f32 	%f5448, %f5432, %f5447, %f4904;
	shfl.sync.idx.b32	%r3072|%p2462, %r6776, 0, 31, -1;
	mov.b32 	%f5449, %r3072;
	shfl.sync.idx.b32	%r3073|%p2463, %r6804, %r3035, 31, -1;
	mov.b32 	%f5450, %r3073;
	fma.rn.f32 	%f5451, %f5449, %f5450, %f4907;
	shfl.sync.idx.b32	%r3074|%p2464, %r6805, %r3035, 31, -1;
	mov.b32 	%f5452, %r3074;
	fma.rn.f32 	%f5453, %f5449, %f5452, %f4909;
	shfl.sync.idx.b32	%r3075|%p2465, %r6806, %r3035, 31, -1;
	mov.b32 	%f5454, %r3075;
	fma.rn.f32 	%f5455, %f5449, %f5454, %f4911;
	shfl.sync.idx.b32	%r3076|%p2466, %r6807, %r3035, 31, -1;
	mov.b32 	%f5456, %r3076;
	fma.rn.f32 	%f5457, %f5449, %f5456, %f4913;
	shfl.sync.idx.b32	%r3077|%p2467, %r6808, %r3035, 31, -1;
	mov.b32 	%f5458, %r3077;
	fma.rn.f32 	%f5459, %f5449, %f5458, %f4915;
	shfl.sync.idx.b32	%r3078|%p2468, %r6809, %r3035, 31, -1;
	mov.b32 	%f5460, %r3078;
	fma.rn.f32 	%f5461, %f5449, %f5460, %f4917;
	shfl.sync.idx.b32	%r3079|%p2469, %r6810, %r3035, 31, -1;
	mov.b32 	%f5462, %r3079;
	fma.rn.f32 	%f5463, %f5449, %f5462, %f4919;
	shfl.sync.idx.b32	%r3080|%p2470, %r6811, %r3035, 31, -1;
	mov.b32 	%f5464, %r3080;
	fma.rn.f32 	%f5465, %f5449, %f5464, %f4921;
	shfl.sync.idx.b32	%r3081|%p2471, %r6777, 0, 31, -1;
	mov.b32 	%f5466, %r3081;
	shfl.sync.idx.b32	%r3082|%p2472, %r6804, %r3035, 31, -1;
	mov.b32 	%f5467, %r3082;
	fma.rn.f32 	%f5468, %f5466, %f5467, %f4924;
	shfl.sync.idx.b32	%r3083|%p2473, %r6805, %r3035, 31, -1;
	mov.b32 	%f5469, %r3083;
	fma.rn.f32 	%f5470, %f5466, %f5469, %f4926;
	shfl.sync.idx.b32	%r3084|%p2474, %r6806, %r3035, 31, -1;
	mov.b32 	%f5471, %r3084;
	fma.rn.f32 	%f5472, %f5466, %f5471, %f4928;
	shfl.sync.idx.b32	%r3085|%p2475, %r6807, %r3035, 31, -1;
	mov.b32 	%f5473, %r3085;
	fma.rn.f32 	%f5474, %f5466, %f5473, %f4930;
	shfl.sync.idx.b32	%r3086|%p2476, %r6808, %r3035, 31, -1;
	mov.b32 	%f5475, %r3086;
	fma.rn.f32 	%f5476, %f5466, %f5475, %f4932;
	shfl.sync.idx.b32	%r3087|%p2477, %r6809, %r3035, 31, -1;
	mov.b32 	%f5477, %r3087;
	fma.rn.f32 	%f5478, %f5466, %f5477, %f4934;
	shfl.sync.idx.b32	%r3088|%p2478, %r6810, %r3035, 31, -1;
	mov.b32 	%f5479, %r3088;
	fma.rn.f32 	%f5480, %f5466, %f5479, %f4936;
	shfl.sync.idx.b32	%r3089|%p2479, %r6811, %r3035, 31, -1;
	mov.b32 	%f5481, %r3089;
	fma.rn.f32 	%f5482, %f5466, %f5481, %f4938;
	shfl.sync.idx.b32	%r3090|%p2480, %r6778, 0, 31, -1;
	mov.b32 	%f5483, %r3090;
	shfl.sync.idx.b32	%r3091|%p2481, %r6804, %r3035, 31, -1;
	mov.b32 	%f5484, %r3091;
	fma.rn.f32 	%f5485, %f5483, %f5484, %f4941;
	shfl.sync.idx.b32	%r3092|%p2482, %r6805, %r3035, 31, -1;
	mov.b32 	%f5486, %r3092;
	fma.rn.f32 	%f5487, %f5483, %f5486, %f4943;
	shfl.sync.idx.b32	%r3093|%p2483, %r6806, %r3035, 31, -1;
	mov.b32 	%f5488, %r3093;
	fma.rn.f32 	%f5489, %f5483, %f5488, %f4945;
	shfl.sync.idx.b32	%r3094|%p2484, %r6807, %r3035, 31, -1;
	mov.b32 	%f5490, %r3094;
	fma.rn.f32 	%f5491, %f5483, %f5490, %f4947;
	shfl.sync.idx.b32	%r3095|%p2485, %r6808, %r3035, 31, -1;
	mov.b32 	%f5492, %r3095;
	fma.rn.f32 	%f5493, %f5483, %f5492, %f4949;
	shfl.sync.idx.b32	%r3096|%p2486, %r6809, %r3035, 31, -1;
	mov.b32 	%f5494, %r3096;
	fma.rn.f32 	%f5495, %f5483, %f5494, %f4951;
	shfl.sync.idx.b32	%r3097|%p2487, %r6810, %r3035, 31, -1;
	mov.b32 	%f5496, %r3097;
	fma.rn.f32 	%f5497, %f5483, %f5496, %f4953;
	shfl.sync.idx.b32	%r3098|%p2488, %r6811, %r3035, 31, -1;
	mov.b32 	%f5498, %r3098;
	fma.rn.f32 	%f5499, %f5483, %f5498, %f4955;
	shfl.sync.idx.b32	%r3099|%p2489, %r6779, 0, 31, -1;
	mov.b32 	%f5500, %r3099;
	shfl.sync.idx.b32	%r3100|%p2490, %r6804, %r3035, 31, -1;
	mov.b32 	%f5501, %r3100;
	fma.rn.f32 	%f5502, %f5500, %f5501, %f4958;
	shfl.sync.idx.b32	%r3101|%p2491, %r6805, %r3035, 31, -1;
	mov.b32 	%f5503, %r3101;
	fma.rn.f32 	%f5504, %f5500, %f5503, %f4960;
	shfl.sync.idx.b32	%r3102|%p2492, %r6806, %r3035, 31, -1;
	mov.b32 	%f5505, %r3102;
	fma.rn.f32 	%f5506, %f5500, %f5505, %f4962;
	shfl.sync.idx.b32	%r3103|%p2493, %r6807, %r3035, 31, -1;
	mov.b32 	%f5507, %r3103;
	fma.rn.f32 	%f5508, %f5500, %f5507, %f4964;
	shfl.sync.idx.b32	%r3104|%p2494, %r6808, %r3035, 31, -1;
	mov.b32 	%f5509, %r3104;
	fma.rn.f32 	%f5510, %f5500, %f5509, %f4966;
	shfl.sync.idx.b32	%r3105|%p2495, %r6809, %r3035, 31, -1;
	mov.b32 	%f5511, %r3105;
	fma.rn.f32 	%f5512, %f5500, %f5511, %f4968;
	shfl.sync.idx.b32	%r3106|%p2496, %r6810, %r3035, 31, -1;
	mov.b32 	%f5513, %r3106;
	fma.rn.f32 	%f5514, %f5500, %f5513, %f4970;
	shfl.sync.idx.b32	%r3107|%p2497, %r6811, %r3035, 31, -1;
	mov.b32 	%f5515, %r3107;
	fma.rn.f32 	%f5516, %f5500, %f5515, %f4972;
	shfl.sync.idx.b32	%r3108|%p2498, %r6780, 0, 31, -1;
	mov.b32 	%f5517, %r3108;
	shfl.sync.idx.b32	%r3109|%p2499, %r6804, %r3035, 31, -1;
	mov.b32 	%f5518, %r3109;
	fma.rn.f32 	%f5519, %f5517, %f5518, %f4975;
	shfl.sync.idx.b32	%r3110|%p2500, %r6805, %r3035, 31, -1;
	mov.b32 	%f5520, %r3110;
	fma.rn.f32 	%f5521, %f5517, %f5520, %f4977;
	shfl.sync.idx.b32	%r3111|%p2501, %r6806, %r3035, 31, -1;
	mov.b32 	%f5522, %r3111;
	fma.rn.f32 	%f5523, %f5517, %f5522, %f4979;
	shfl.sync.idx.b32	%r3112|%p2502, %r6807, %r3035, 31, -1;
	mov.b32 	%f5524, %r3112;
	fma.rn.f32 	%f5525, %f5517, %f5524, %f4981;
	shfl.sync.idx.b32	%r3113|%p2503, %r6808, %r3035, 31, -1;
	mov.b32 	%f5526, %r3113;
	fma.rn.f32 	%f5527, %f5517, %f5526, %f4983;
	shfl.sync.idx.b32	%r3114|%p2504, %r6809, %r3035, 31, -1;
	mov.b32 	%f5528, %r3114;
	fma.rn.f32 	%f5529, %f5517, %f5528, %f4985;
	shfl.sync.idx.b32	%r3115|%p2505, %r6810, %r3035, 31, -1;
	mov.b32 	%f5530, %r3115;
	fma.rn.f32 	%f5531, %f5517, %f5530, %f4987;
	shfl.sync.idx.b32	%r3116|%p2506, %r6811, %r3035, 31, -1;
	mov.b32 	%f5532, %r3116;
	fma.rn.f32 	%f5533, %f5517, %f5532, %f4989;
	shfl.sync.idx.b32	%r3117|%p2507, %r6781, 0, 31, -1;
	mov.b32 	%f5534, %r3117;
	shfl.sync.idx.b32	%r3118|%p2508, %r6804, %r3035, 31, -1;
	mov.b32 	%f5535, %r3118;
	fma.rn.f32 	%f5536, %f5534, %f5535, %f4992;
	shfl.sync.idx.b32	%r3119|%p2509, %r6805, %r3035, 31, -1;
	mov.b32 	%f5537, %r3119;
	fma.rn.f32 	%f5538, %f5534, %f5537, %f4994;
	shfl.sync.idx.b32	%r3120|%p2510, %r6806, %r3035, 31, -1;
	mov.b32 	%f5539, %r3120;
	fma.rn.f32 	%f5540, %f5534, %f5539, %f4996;
	shfl.sync.idx.b32	%r3121|%p2511, %r6807, %r3035, 31, -1;
	mov.b32 	%f5541, %r3121;
	fma.rn.f32 	%f5542, %f5534, %f5541, %f4998;
	shfl.sync.idx.b32	%r3122|%p2512, %r6808, %r3035, 31, -1;
	mov.b32 	%f5543, %r3122;
	fma.rn.f32 	%f5544, %f5534, %f5543, %f5000;
	shfl.sync.idx.b32	%r3123|%p2513, %r6809, %r3035, 31, -1;
	mov.b32 	%f5545, %r3123;
	fma.rn.f32 	%f5546, %f5534, %f5545, %f5002;
	shfl.sync.idx.b32	%r3124|%p2514, %r6810, %r3035, 31, -1;
	mov.b32 	%f5547, %r3124;
	fma.rn.f32 	%f5548, %f5534, %f5547, %f5004;
	shfl.sync.idx.b32	%r3125|%p2515, %r6811, %r3035, 31, -1;
	mov.b32 	%f5549, %r3125;
	fma.rn.f32 	%f5550, %f5534, %f5549, %f5006;
	shfl.sync.idx.b32	%r3126|%p2516, %r6782, 0, 31, -1;
	mov.b32 	%f5551, %r3126;
	shfl.sync.idx.b32	%r3127|%p2517, %r6804, %r3035, 31, -1;
	mov.b32 	%f5552, %r3127;
	fma.rn.f32 	%f5553, %f5551, %f5552, %f5009;
	shfl.sync.idx.b32	%r3128|%p2518, %r6805, %r3035, 31, -1;
	mov.b32 	%f5554, %r3128;
	fma.rn.f32 	%f5555, %f5551, %f5554, %f5011;
	shfl.sync.idx.b32	%r3129|%p2519, %r6806, %r3035, 31, -1;
	mov.b32 	%f5556, %r3129;
	fma.rn.f32 	%f5557, %f5551, %f5556, %f5013;
	shfl.sync.idx.b32	%r3130|%p2520, %r6807, %r3035, 31, -1;
	mov.b32 	%f5558, %r3130;
	fma.rn.f32 	%f5559, %f5551, %f5558, %f5015;
	shfl.sync.idx.b32	%r3131|%p2521, %r6808, %r3035, 31, -1;
	mov.b32 	%f5560, %r3131;
	fma.rn.f32 	%f5561, %f5551, %f5560, %f5017;
	shfl.sync.idx.b32	%r3132|%p2522, %r6809, %r3035, 31, -1;
	mov.b32 	%f5562, %r3132;
	fma.rn.f32 	%f5563, %f5551, %f5562, %f5019;
	shfl.sync.idx.b32	%r3133|%p2523, %r6810, %r3035, 31, -1;
	mov.b32 	%f5564, %r3133;
	fma.rn.f32 	%f5565, %f5551, %f5564, %f5021;
	shfl.sync.idx.b32	%r3134|%p2524, %r6811, %r3035, 31, -1;
	mov.b32 	%f5566, %r3134;
	fma.rn.f32 	%f5567, %f5551, %f5566, %f5023;
	shfl.sync.idx.b32	%r3135|%p2525, %r6783, 0, 31, -1;
	mov.b32 	%f5568, %r3135;
	shfl.sync.idx.b32	%r3136|%p2526, %r6804, %r3035, 31, -1;
	mov.b32 	%f5569, %r3136;
	fma.rn.f32 	%f5570, %f5568, %f5569, %f5026;
	shfl.sync.idx.b32	%r3137|%p2527, %r6805, %r3035, 31, -1;
	mov.b32 	%f5571, %r3137;
	fma.rn.f32 	%f5572, %f5568, %f5571, %f5028;
	shfl.sync.idx.b32	%r3138|%p2528, %r6806, %r3035, 31, -1;
	mov.b32 	%f5573, %r3138;
	fma.rn.f32 	%f5574, %f5568, %f5573, %f5030;
	shfl.sync.idx.b32	%r3139|%p2529, %r6807, %r3035, 31, -1;
	mov.b32 	%f5575, %r3139;
	fma.rn.f32 	%f5576, %f5568, %f5575, %f5032;
	shfl.sync.idx.b32	%r3140|%p2530, %r6808, %r3035, 31, -1;
	mov.b32 	%f5577, %r3140;
	fma.rn.f32 	%f5578, %f5568, %f5577, %f5034;
	shfl.sync.idx.b32	%r3141|%p2531, %r6809, %r3035, 31, -1;
	mov.b32 	%f5579, %r3141;
	fma.rn.f32 	%f5580, %f5568, %f5579, %f5036;
	shfl.sync.idx.b32	%r3142|%p2532, %r6810, %r3035, 31, -1;
	mov.b32 	%f5581, %r3142;
	fma.rn.f32 	%f5582, %f5568, %f5581, %f5038;
	shfl.sync.idx.b32	%r3143|%p2533, %r6811, %r3035, 31, -1;
	mov.b32 	%f5583, %r3143;
	fma.rn.f32 	%f5584, %f5568, %f5583, %f5040;
	shfl.sync.idx.b32	%r3144|%p2534, %r6784, 0, 31, -1;
	mov.b32 	%f5585, %r3144;
	shfl.sync.idx.b32	%r3145|%p2535, %r6804, %r3035, 31, -1;
	mov.b32 	%f5586, %r3145;
	fma.rn.f32 	%f5587, %f5585, %f5586, %f5043;
	shfl.sync.idx.b32	%r3146|%p2536, %r6805, %r3035, 31, -1;
	mov.b32 	%f5588, %r3146;
	fma.rn.f32 	%f5589, %f5585, %f5588, %f5045;
	shfl.sync.idx.b32	%r3147|%p2537, %r6806, %r3035, 31, -1;
	mov.b32 	%f5590, %r3147;
	fma.rn.f32 	%f5591, %f5585, %f5590, %f5047;
	shfl.sync.idx.b32	%r3148|%p2538, %r6807, %r3035, 31, -1;
	mov.b32 	%f5592, %r3148;
	fma.rn.f32 	%f5593, %f5585, %f5592, %f5049;
	shfl.sync.idx.b32	%r3149|%p2539, %r6808, %r3035, 31, -1;
	mov.b32 	%f5594, %r3149;
	fma.rn.f32 	%f5595, %f5585, %f5594, %f5051;
	shfl.sync.idx.b32	%r3150|%p2540, %r6809, %r3035, 31, -1;
	mov.b32 	%f5596, %r3150;
	fma.rn.f32 	%f5597, %f5585, %f5596, %f5053;
	shfl.sync.idx.b32	%r3151|%p2541, %r6810, %r3035, 31, -1;
	mov.b32 	%f5598, %r3151;
	fma.rn.f32 	%f5599, %f5585, %f5598, %f5055;
	shfl.sync.idx.b32	%r3152|%p2542, %r6811, %r3035, 31, -1;
	mov.b32 	%f5600, %r3152;
	fma.rn.f32 	%f5601, %f5585, %f5600, %f5057;
	shfl.sync.idx.b32	%r3153|%p2543, %r6785, 0, 31, -1;
	mov.b32 	%f5602, %r3153;
	shfl.sync.idx.b32	%r3154|%p2544, %r6804, %r3035, 31, -1;
	mov.b32 	%f5603, %r3154;
	fma.rn.f32 	%f5604, %f5602, %f5603, %f5060;
	shfl.sync.idx.b32	%r3155|%p2545, %r6805, %r3035, 31, -1;
	mov.b32 	%f5605, %r3155;
	fma.rn.f32 	%f5606, %f5602, %f5605, %f5062;
	shfl.sync.idx.b32	%r3156|%p2546, %r6806, %r3035, 31, -1;
	mov.b32 	%f5607, %r3156;
	fma.rn.f32 	%f5608, %f5602, %f5607, %f5064;
	shfl.sync.idx.b32	%r3157|%p2547, %r6807, %r3035, 31, -1;
	mov.b32 	%f5609, %r3157;
	fma.rn.f32 	%f5610, %f5602, %f5609, %f5066;
	shfl.sync.idx.b32	%r3158|%p2548, %r6808, %r3035, 31, -1;
	mov.b32 	%f5611, %r3158;
	fma.rn.f32 	%f5612, %f5602, %f5611, %f5068;
	shfl.sync.idx.b32	%r3159|%p2549, %r6809, %r3035, 31, -1;
	mov.b32 	%f5613, %r3159;
	fma.rn.f32 	%f5614, %f5602, %f5613, %f5070;
	shfl.sync.idx.b32	%r3160|%p2550, %r6810, %r3035, 31, -1;
	mov.b32 	%f5615, %r3160;
	fma.rn.f32 	%f5616, %f5602, %f5615, %f5072;
	shfl.sync.idx.b32	%r3161|%p2551, %r6811, %r3035, 31, -1;
	mov.b32 	%f5617, %r3161;
	fma.rn.f32 	%f5618, %f5602, %f5617, %f5074;
	shfl.sync.idx.b32	%r3162|%p2552, %r6786, 0, 31, -1;
	mov.b32 	%f5619, %r3162;
	shfl.sync.idx.b32	%r3163|%p2553, %r6804, %r3035, 31, -1;
	mov.b32 	%f5620, %r3163;
	fma.rn.f32 	%f5621, %f5619, %f5620, %f5077;
	shfl.sync.idx.b32	%r3164|%p2554, %r6805, %r3035, 31, -1;
	mov.b32 	%f5622, %r3164;
	fma.rn.f32 	%f5623, %f5619, %f5622, %f5079;
	shfl.sync.idx.b32	%r3165|%p2555, %r6806, %r3035, 31, -1;
	mov.b32 	%f5624, %r3165;
	fma.rn.f32 	%f5625, %f5619, %f5624, %f5081;
	shfl.sync.idx.b32	%r3166|%p2556, %r6807, %r3035, 31, -1;
	mov.b32 	%f5626, %r3166;
	fma.rn.f32 	%f5627, %f5619, %f5626, %f5083;
	shfl.sync.idx.b32	%r3167|%p2557, %r6808, %r3035, 31, -1;
	mov.b32 	%f5628, %r3167;
	fma.rn.f32 	%f5629, %f5619, %f5628, %f5085;
	shfl.sync.idx.b32	%r3168|%p2558, %r6809, %r3035, 31, -1;
	mov.b32 	%f5630, %r3168;
	fma.rn.f32 	%f5631, %f5619, %f5630, %f5087;
	shfl.sync.idx.b32	%r3169|%p2559, %r6810, %r3035, 31, -1;
	mov.b32 	%f5632, %r3169;
	fma.rn.f32 	%f5633, %f5619, %f5632, %f5089;
	shfl.sync.idx.b32	%r3170|%p2560, %r6811, %r3035, 31, -1;
	mov.b32 	%f5634, %r3170;
	fma.rn.f32 	%f5635, %f5619, %f5634, %f5091;
	shfl.sync.idx.b32	%r3171|%p2561, %r6787, 0, 31, -1;
	mov.b32 	%f5636, %r3171;
	shfl.sync.idx.b32	%r3172|%p2562, %r6804, %r3035, 31, -1;
	mov.b32 	%f5637, %r3172;
	fma.rn.f32 	%f5638, %f5636, %f5637, %f5094;
	shfl.sync.idx.b32	%r3173|%p2563, %r6805, %r3035, 31, -1;
	mov.b32 	%f5639, %r3173;
	fma.rn.f32 	%f5640, %f5636, %f5639, %f5096;
	shfl.sync.idx.b32	%r3174|%p2564, %r6806, %r3035, 31, -1;
	mov.b32 	%f5641, %r3174;
	fma.rn.f32 	%f5642, %f5636, %f5641, %f5098;
	shfl.sync.idx.b32	%r3175|%p2565, %r6807, %r3035, 31, -1;
	mov.b32 	%f5643, %r3175;
	fma.rn.f32 	%f5644, %f5636, %f5643, %f5100;
	shfl.sync.idx.b32	%r3176|%p2566, %r6808, %r3035, 31, -1;
	mov.b32 	%f5645, %r3176;
	fma.rn.f32 	%f5646, %f5636, %f5645, %f5102;
	shfl.sync.idx.b32	%r3177|%p2567, %r6809, %r3035, 31, -1;
	mov.b32 	%f5647, %r3177;
	fma.rn.f32 	%f5648, %f5636, %f5647, %f5104;
	shfl.sync.idx.b32	%r3178|%p2568, %r6810, %r3035, 31, -1;
	mov.b32 	%f5649, %r3178;
	fma.rn.f32 	%f5650, %f5636, %f5649, %f5106;
	shfl.sync.idx.b32	%r3179|%p2569, %r6811, %r3035, 31, -1;
	mov.b32 	%f5651, %r3179;
	fma.rn.f32 	%f5652, %f5636, %f5651, %f5108;
	shfl.sync.idx.b32	%r3180|%p2570, %r6788, 0, 31, -1;
	mov.b32 	%f5653, %r3180;
	shfl.sync.idx.b32	%r3181|%p2571, %r6804, %r3035, 31, -1;
	mov.b32 	%f5654, %r3181;
	fma.rn.f32 	%f5655, %f5653, %f5654, %f5111;
	shfl.sync.idx.b32	%r3182|%p2572, %r6805, %r3035, 31, -1;
	mov.b32 	%f5656, %r3182;
	fma.rn.f32 	%f5657, %f5653, %f5656, %f5113;
	shfl.sync.idx.b32	%r3183|%p2573, %r6806, %r3035, 31, -1;
	mov.b32 	%f5658, %r3183;
	fma.rn.f32 	%f5659, %f5653, %f5658, %f5115;
	shfl.sync.idx.b32	%r3184|%p2574, %r6807, %r3035, 31, -1;
	mov.b32 	%f5660, %r3184;
	fma.rn.f32 	%f5661, %f5653, %f5660, %f5117;
	shfl.sync.idx.b32	%r3185|%p2575, %r6808, %r3035, 31, -1;
	mov.b32 	%f5662, %r3185;
	fma.rn.f32 	%f5663, %f5653, %f5662, %f5119;
	shfl.sync.idx.b32	%r3186|%p2576, %r6809, %r3035, 31, -1;
	mov.b32 	%f5664, %r3186;
	fma.rn.f32 	%f5665, %f5653, %f5664, %f5121;
	shfl.sync.idx.b32	%r3187|%p2577, %r6810, %r3035, 31, -1;
	mov.b32 	%f5666, %r3187;
	fma.rn.f32 	%f5667, %f5653, %f5666, %f5123;
	shfl.sync.idx.b32	%r3188|%p2578, %r6811, %r3035, 31, -1;
	mov.b32 	%f5668, %r3188;
	fma.rn.f32 	%f5669, %f5653, %f5668, %f5125;
	shfl.sync.idx.b32	%r3189|%p2579, %r6789, 0, 31, -1;
	mov.b32 	%f5670, %r3189;
	shfl.sync.idx.b32	%r3190|%p2580, %r6804, %r3035, 31, -1;
	mov.b32 	%f5671, %r3190;
	fma.rn.f32 	%f5672, %f5670, %f5671, %f5128;
	shfl.sync.idx.b32	%r3191|%p2581, %r6805, %r3035, 31, -1;
	mov.b32 	%f5673, %r3191;
	fma.rn.f32 	%f5674, %f5670, %f5673, %f5130;
	shfl.sync.idx.b32	%r3192|%p2582, %r6806, %r3035, 31, -1;
	mov.b32 	%f5675, %r3192;
	fma.rn.f32 	%f5676, %f5670, %f5675, %f5132;
	shfl.sync.idx.b32	%r3193|%p2583, %r6807, %r3035, 31, -1;
	mov.b32 	%f5677, %r3193;
	fma.rn.f32 	%f5678, %f5670, %f5677, %f5134;
	shfl.sync.idx.b32	%r3194|%p2584, %r6808, %r3035, 31, -1;
	mov.b32 	%f5679, %r3194;
	fma.rn.f32 	%f5680, %f5670, %f5679, %f5136;
	shfl.sync.idx.b32	%r3195|%p2585, %r6809, %r3035, 31, -1;
	mov.b32 	%f5681, %r3195;
	fma.rn.f32 	%f5682, %f5670, %f5681, %f5138;
	shfl.sync.idx.b32	%r3196|%p2586, %r6810, %r3035, 31, -1;
	mov.b32 	%f5683, %r3196;
	fma.rn.f32 	%f5684, %f5670, %f5683, %f5140;
	shfl.sync.idx.b32	%r3197|%p2587, %r6811, %r3035, 31, -1;
	mov.b32 	%f5685, %r3197;
	fma.rn.f32 	%f5686, %f5670, %f5685, %f5142;
	shfl.sync.idx.b32	%r3198|%p2588, %r6790, 0, 31, -1;
	mov.b32 	%f5687, %r3198;
	shfl.sync.idx.b32	%r3199|%p2589, %r6804, %r3035, 31, -1;
	mov.b32 	%f5688, %r3199;
	fma.rn.f32 	%f5689, %f5687, %f5688, %f5145;
	shfl.sync.idx.b32	%r3200|%p2590, %r6805, %r3035, 31, -1;
	mov.b32 	%f5690, %r3200;
	fma.rn.f32 	%f5691, %f5687, %f5690, %f5147;
	shfl.sync.idx.b32	%r3201|%p2591, %r6806, %r3035, 31, -1;
	mov.b32 	%f5692, %r3201;
	fma.rn.f32 	%f5693, %f5687, %f5692, %f5149;
	shfl.sync.idx.b32	%r3202|%p2592, %r6807, %r3035, 31, -1;
	mov.b32 	%f5694, %r3202;
	fma.rn.f32 	%f5695, %f5687, %f5694, %f5151;
	shfl.sync.idx.b32	%r3203|%p2593, %r6808, %r3035, 31, -1;
	mov.b32 	%f5696, %r3203;
	fma.rn.f32 	%f5697, %f5687, %f5696, %f5153;
	shfl.sync.idx.b32	%r3204|%p2594, %r6809, %r3035, 31, -1;
	mov.b32 	%f5698, %r3204;
	fma.rn.f32 	%f5699, %f5687, %f5698, %f5155;
	shfl.sync.idx.b32	%r3205|%p2595, %r6810, %r3035, 31, -1;
	mov.b32 	%f5700, %r3205;
	fma.rn.f32 	%f5701, %f5687, %f5700, %f5157;
	shfl.sync.idx.b32	%r3206|%p2596, %r6811, %r3035, 31, -1;
	mov.b32 	%f5702, %r3206;
	fma.rn.f32 	%f5703, %f5687, %f5702, %f5159;
	shfl.sync.idx.b32	%r3207|%p2597, %r6791, 0, 31, -1;
	mov.b32 	%f5704, %r3207;
	shfl.sync.idx.b32	%r3208|%p2598, %r6804, %r3035, 31, -1;
	mov.b32 	%f5705, %r3208;
	fma.rn.f32 	%f5706, %f5704, %f5705, %f5162;
	shfl.sync.idx.b32	%r3209|%p2599, %r6805, %r3035, 31, -1;
	mov.b32 	%f5707, %r3209;
	fma.rn.f32 	%f5708, %f5704, %f5707, %f5164;
	shfl.sync.idx.b32	%r3210|%p2600, %r6806, %r3035, 31, -1;
	mov.b32 	%f5709, %r3210;
	fma.rn.f32 	%f5710, %f5704, %f5709, %f5166;
	shfl.sync.idx.b32	%r3211|%p2601, %r6807, %r3035, 31, -1;
	mov.b32 	%f5711, %r3211;
	fma.rn.f32 	%f5712, %f5704, %f5711, %f5168;
	shfl.sync.idx.b32	%r3212|%p2602, %r6808, %r3035, 31, -1;
	mov.b32 	%f5713, %r3212;
	fma.rn.f32 	%f5714, %f5704, %f5713, %f5170;
	shfl.sync.idx.b32	%r3213|%p2603, %r6809, %r3035, 31, -1;
	mov.b32 	%f5715, %r3213;
	fma.rn.f32 	%f5716, %f5704, %f5715, %f5172;
	shfl.sync.idx.b32	%r3214|%p2604, %r6810, %r3035, 31, -1;
	mov.b32 	%f5717, %r3214;
	fma.rn.f32 	%f5718, %f5704, %f5717, %f5174;
	shfl.sync.idx.b32	%r3215|%p2605, %r6811, %r3035, 31, -1;
	mov.b32 	%f5719, %r3215;
	fma.rn.f32 	%f5720, %f5704, %f5719, %f5176;
	shfl.sync.idx.b32	%r3216|%p2606, %r6792, 0, 31, -1;
	mov.b32 	%f5721, %r3216;
	shfl.sync.idx.b32	%r3217|%p2607, %r6804, %r3035, 31, -1;
	mov.b32 	%f5722, %r3217;
	fma.rn.f32 	%f5723, %f5721, %f5722, %f5179;
	shfl.sync.idx.b32	%r3218|%p2608, %r6805, %r3035, 31, -1;
	mov.b32 	%f5724, %r3218;
	fma.rn.f32 	%f5725, %f5721, %f5724, %f5181;
	shfl.sync.idx.b32	%r3219|%p2609, %r6806, %r3035, 31, -1;
	mov.b32 	%f5726, %r3219;
	fma.rn.f32 	%f5727, %f5721, %f5726, %f5183;
	shfl.sync.idx.b32	%r3220|%p2610, %r6807, %r3035, 31, -1;
	mov.b32 	%f5728, %r3220;
	fma.rn.f32 	%f5729, %f5721, %f5728, %f5185;
	shfl.sync.idx.b32	%r3221|%p2611, %r6808, %r3035, 31, -1;
	mov.b32 	%f5730, %r3221;
	fma.rn.f32 	%f5731, %f5721, %f5730, %f5187;
	shfl.sync.idx.b32	%r3222|%p2612, %r6809, %r3035, 31, -1;
	mov.b32 	%f5732, %r3222;
	fma.rn.f32 	%f5733, %f5721, %f5732, %f5189;
	shfl.sync.idx.b32	%r3223|%p2613, %r6810, %r3035, 31, -1;
	mov.b32 	%f5734, %r3223;
	fma.rn.f32 	%f5735, %f5721, %f5734, %f5191;
	shfl.sync.idx.b32	%r3224|%p2614, %r6811, %r3035, 31, -1;
	mov.b32 	%f5736, %r3224;
	fma.rn.f32 	%f5737, %f5721, %f5736, %f5193;
	shfl.sync.idx.b32	%r3225|%p2615, %r6793, 0, 31, -1;
	mov.b32 	%f5738, %r3225;
	shfl.sync.idx.b32	%r3226|%p2616, %r6804, %r3035, 31, -1;
	mov.b32 	%f5739, %r3226;
	fma.rn.f32 	%f5740, %f5738, %f5739, %f5196;
	shfl.sync.idx.b32	%r3227|%p2617, %r6805, %r3035, 31, -1;
	mov.b32 	%f5741, %r3227;
	fma.rn.f32 	%f5742, %f5738, %f5741, %f5198;
	shfl.sync.idx.b32	%r3228|%p2618, %r6806, %r3035, 31, -1;
	mov.b32 	%f5743, %r3228;
	fma.rn.f32 	%f5744, %f5738, %f5743, %f5200;
	shfl.sync.idx.b32	%r3229|%p2619, %r6807, %r3035, 31, -1;
	mov.b32 	%f5745, %r3229;
	fma.rn.f32 	%f5746, %f5738, %f5745, %f5202;
	shfl.sync.idx.b32	%r3230|%p2620, %r6808, %r3035, 31, -1;
	mov.b32 	%f5747, %r3230;
	fma.rn.f32 	%f5748, %f5738, %f5747, %f5204;
	shfl.sync.idx.b32	%r3231|%p2621, %r6809, %r3035, 31, -1;
	mov.b32 	%f5749, %r3231;
	fma.rn.f32 	%f5750, %f5738, %f5749, %f5206;
	shfl.sync.idx.b32	%r3232|%p2622, %r6810, %r3035, 31, -1;
	mov.b32 	%f5751, %r3232;
	fma.rn.f32 	%f5752, %f5738, %f5751, %f5208;
	shfl.sync.idx.b32	%r3233|%p2623, %r6811, %r3035, 31, -1;
	mov.b32 	%f5753, %r3233;
	fma.rn.f32 	%f5754, %f5738, %f5753, %f5210;
	shfl.sync.idx.b32	%r3234|%p2624, %r6794, 0, 31, -1;
	mov.b32 	%f5755, %r3234;
	shfl.sync.idx.b32	%r3235|%p2625, %r6804, %r3035, 31, -1;
	mov.b32 	%f5756, %r3235;
	fma.rn.f32 	%f5757, %f5755, %f5756, %f5213;
	shfl.sync.idx.b32	%r3236|%p2626, %r6805, %r3035, 31, -1;
	mov.b32 	%f5758, %r3236;
	fma.rn.f32 	%f5759, %f5755, %f5758, %f5215;
	shfl.sync.idx.b32	%r3237|%p2627, %r6806, %r3035, 31, -1;
	mov.b32 	%f5760, %r3237;
	fma.rn.f32 	%f5761, %f5755, %f5760, %f5217;
	shfl.sync.idx.b32	%r3238|%p2628, %r6807, %r3035, 31, -1;
	mov.b32 	%f5762, %r3238;
	fma.rn.f32 	%f5763, %f5755, %f5762, %f5219;
	shfl.sync.idx.b32	%r3239|%p2629, %r6808, %r3035, 31, -1;
	mov.b32 	%f5764, %r3239;
	fma.rn.f32 	%f5765, %f5755, %f5764, %f5221;
	shfl.sync.idx.b32	%r3240|%p2630, %r6809, %r3035, 31, -1;
	mov.b32 	%f5766, %r3240;
	fma.rn.f32 	%f5767, %f5755, %f5766, %f5223;
	shfl.sync.idx.b32	%r3241|%p2631, %r6810, %r3035, 31, -1;
	mov.b32 	%f5768, %r3241;
	fma.rn.f32 	%f5769, %f5755, %f5768, %f5225;
	shfl.sync.idx.b32	%r3242|%p2632, %r6811, %r3035, 31, -1;
	mov.b32 	%f5770, %r3242;
	fma.rn.f32 	%f5771, %f5755, %f5770, %f5227;
	shfl.sync.idx.b32	%r3243|%p2633, %r6795, 0, 31, -1;
	mov.b32 	%f5772, %r3243;
	shfl.sync.idx.b32	%r3244|%p2634, %r6804, %r3035, 31, -1;
	mov.b32 	%f5773, %r3244;
	fma.rn.f32 	%f5774, %f5772, %f5773, %f5230;
	shfl.sync.idx.b32	%r3245|%p2635, %r6805, %r3035, 31, -1;
	mov.b32 	%f5775, %r3245;
	fma.rn.f32 	%f5776, %f5772, %f5775, %f5232;
	shfl.sync.idx.b32	%r3246|%p2636, %r6806, %r3035, 31, -1;
	mov.b32 	%f5777, %r3246;
	fma.rn.f32 	%f5778, %f5772, %f5777, %f5234;
	shfl.sync.idx.b32	%r3247|%p2637, %r6807, %r3035, 31, -1;
	mov.b32 	%f5779, %r3247;
	fma.rn.f32 	%f5780, %f5772, %f5779, %f5236;
	shfl.sync.idx.b32	%r3248|%p2638, %r6808, %r3035, 31, -1;
	mov.b32 	%f5781, %r3248;
	fma.rn.f32 	%f5782, %f5772, %f5781, %f5238;
	shfl.sync.idx.b32	%r3249|%p2639, %r6809, %r3035, 31, -1;
	mov.b32 	%f5783, %r3249;
	fma.rn.f32 	%f5784, %f5772, %f5783, %f5240;
	shfl.sync.idx.b32	%r3250|%p2640, %r6810, %r3035, 31, -1;
	mov.b32 	%f5785, %r3250;
	fma.rn.f32 	%f5786, %f5772, %f5785, %f5242;
	shfl.sync.idx.b32	%r3251|%p2641, %r6811, %r3035, 31, -1;
	mov.b32 	%f5787, %r3251;
	fma.rn.f32 	%f5788, %f5772, %f5787, %f5244;
	shfl.sync.idx.b32	%r3252|%p2642, %r6796, 0, 31, -1;
	mov.b32 	%f5789, %r3252;
	shfl.sync.idx.b32	%r3253|%p2643, %r6804, %r3035, 31, -1;
	mov.b32 	%f5790, %r3253;
	fma.rn.f32 	%f5791, %f5789, %f5790, %f5247;
	shfl.sync.idx.b32	%r3254|%p2644, %r6805, %r3035, 31, -1;
	mov.b32 	%f5792, %r3254;
	fma.rn.f32 	%f5793, %f5789, %f5792, %f5249;
	shfl.sync.idx.b32	%r3255|%p2645, %r6806, %r3035, 31, -1;
	mov.b32 	%f5794, %r3255;
	fma.rn.f32 	%f5795, %f5789, %f5794, %f5251;
	shfl.sync.idx.b32	%r3256|%p2646, %r6807, %r3035, 31, -1;
	mov.b32 	%f5796, %r3256;
	fma.rn.f32 	%f5797, %f5789, %f5796, %f5253;
	shfl.sync.idx.b32	%r3257|%p2647, %r6808, %r3035, 31, -1;
	mov.b32 	%f5798, %r3257;
	fma.rn.f32 	%f5799, %f5789, %f5798, %f5255;
	shfl.sync.idx.b32	%r3258|%p2648, %r6809, %r3035, 31, -1;
	mov.b32 	%f5800, %r3258;
	fma.rn.f32 	%f5801, %f5789, %f5800, %f5257;
	shfl.sync.idx.b32	%r3259|%p2649, %r6810, %r3035, 31, -1;
	mov.b32 	%f5802, %r3259;
	fma.rn.f32 	%f5803, %f5789, %f5802, %f5259;
	shfl.sync.idx.b32	%r3260|%p2650, %r6811, %r3035, 31, -1;
	mov.b32 	%f5804, %r3260;
	fma.rn.f32 	%f5805, %f5789, %f5804, %f5261;
	shfl.sync.idx.b32	%r3261|%p2651, %r6797, 0, 31, -1;
	mov.b32 	%f5806, %r3261;
	shfl.sync.idx.b32	%r3262|%p2652, %r6804, %r3035, 31, -1;
	mov.b32 	%f5807, %r3262;
	fma.rn.f32 	%f5808, %f5806, %f5807, %f5264;
	shfl.sync.idx.b32	%r3263|%p2653, %r6805, %r3035, 31, -1;
	mov.b32 	%f5809, %r3263;
	fma.rn.f32 	%f5810, %f5806, %f5809, %f5266;
	shfl.sync.idx.b32	%r3264|%p2654, %r6806, %r3035, 31, -1;
	mov.b32 	%f5811, %r3264;
	fma.rn.f32 	%f5812, %f5806, %f5811, %f5268;
	shfl.sync.idx.b32	%r3265|%p2655, %r6807, %r3035, 31, -1;
	mov.b32 	%f5813, %r3265;
	fma.rn.f32 	%f5814, %f5806, %f5813, %f5270;
	shfl.sync.idx.b32	%r3266|%p2656, %r6808, %r3035, 31, -1;
	mov.b32 	%f5815, %r3266;
	fma.rn.f32 	%f5816, %f5806, %f5815, %f5272;
	shfl.sync.idx.b32	%r3267|%p2657, %r6809, %r3035, 31, -1;
	mov.b32 	%f5817, %r3267;
	fma.rn.f32 	%f5818, %f5806, %f5817, %f5274;
	shfl.sync.idx.b32	%r3268|%p2658, %r6810, %r3035, 31, -1;
	mov.b32 	%f5819, %r3268;
	fma.rn.f32 	%f5820, %f5806, %f5819, %f5276;
	shfl.sync.idx.b32	%r3269|%p2659, %r6811, %r3035, 31, -1;
	mov.b32 	%f5821, %r3269;
	fma.rn.f32 	%f5822, %f5806, %f5821, %f5278;
	shfl.sync.idx.b32	%r3270|%p2660, %r6798, 0, 31, -1;
	mov.b32 	%f5823, %r3270;
	shfl.sync.idx.b32	%r3271|%p2661, %r6804, %r3035, 31, -1;
	mov.b32 	%f5824, %r3271;
	fma.rn.f32 	%f5825, %f5823, %f5824, %f5281;
	shfl.sync.idx.b32	%r3272|%p2662, %r6805, %r3035, 31, -1;
	mov.b32 	%f5826, %r3272;
	fma.rn.f32 	%f5827, %f5823, %f5826, %f5283;
	shfl.sync.idx.b32	%r3273|%p2663, %r6806, %r3035, 31, -1;
	mov.b32 	%f5828, %r3273;
	fma.rn.f32 	%f5829, %f5823, %f5828, %f5285;
	shfl.sync.idx.b32	%r3274|%p2664, %r6807, %r3035, 31, -1;
	mov.b32 	%f5830, %r3274;
	fma.rn.f32 	%f5831, %f5823, %f5830, %f5287;
	shfl.sync.idx.b32	%r3275|%p2665, %r6808, %r3035, 31, -1;
	mov.b32 	%f5832, %r3275;
	fma.rn.f32 	%f5833, %f5823, %f5832, %f5289;
	shfl.sync.idx.b32	%r3276|%p2666, %r6809, %r3035, 31, -1;
	mov.b32 	%f5834, %r3276;
	fma.rn.f32 	%f5835, %f5823, %f5834, %f5291;
	shfl.sync.idx.b32	%r3277|%p2667, %r6810, %r3035, 31, -1;
	mov.b32 	%f5836, %r3277;
	fma.rn.f32 	%f5837, %f5823, %f5836, %f5293;
	shfl.sync.idx.b32	%r3278|%p2668, %r6811, %r3035, 31, -1;
	mov.b32 	%f5838, %r3278;
	fma.rn.f32 	%f5839, %f5823, %f5838, %f5295;
	shfl.sync.idx.b32	%r3279|%p2669, %r6799, 0, 31, -1;
	mov.b32 	%f5840, %r3279;
	shfl.sync.idx.b32	%r3280|%p2670, %r6804, %r3035, 31, -1;
	mov.b32 	%f5841, %r3280;
	fma.rn.f32 	%f5842, %f5840, %f5841, %f5298;
	shfl.sync.idx.b32	%r3281|%p2671, %r6805, %r3035, 31, -1;
	mov.b32 	%f5843, %r3281;
	fma.rn.f32 	%f5844, %f5840, %f5843, %f5300;
	shfl.sync.idx.b32	%r3282|%p2672, %r6806, %r3035, 31, -1;
	mov.b32 	%f5845, %r3282;
	fma.rn.f32 	%f5846, %f5840, %f5845, %f5302;
	shfl.sync.idx.b32	%r3283|%p2673, %r6807, %r3035, 31, -1;
	mov.b32 	%f5847, %r3283;
	fma.rn.f32 	%f5848, %f5840, %f5847, %f5304;
	shfl.sync.idx.b32	%r3284|%p2674, %r6808, %r3035, 31, -1;
	mov.b32 	%f5849, %r3284;
	fma.rn.f32 	%f5850, %f5840, %f5849, %f5306;
	shfl.sync.idx.b32	%r3285|%p2675, %r6809, %r3035, 31, -1;
	mov.b32 	%f5851, %r3285;
	fma.rn.f32 	%f5852, %f5840, %f5851, %f5308;
	shfl.sync.idx.b32	%r3286|%p2676, %r6810, %r3035, 31, -1;
	mov.b32 	%f5853, %r3286;
	fma.rn.f32 	%f5854, %f5840, %f5853, %f5310;
	shfl.sync.idx.b32	%r3287|%p2677, %r6811, %r3035, 31, -1;
	mov.b32 	%f5855, %r3287;
	fma.rn.f32 	%f5856, %f5840, %f5855, %f5312;
	shfl.sync.idx.b32	%r3288|%p2678, %r6800, 0, 31, -1;
	mov.b32 	%f5857, %r3288;
	shfl.sync.idx.b32	%r3289|%p2679, %r6804, %r3035, 31, -1;
	mov.b32 	%f5858, %r3289;
	fma.rn.f32 	%f5859, %f5857, %f5858, %f5315;
	shfl.sync.idx.b32	%r3290|%p2680, %r6805, %r3035, 31, -1;
	mov.b32 	%f5860, %r3290;
	fma.rn.f32 	%f5861, %f5857, %f5860, %f5317;
	shfl.sync.idx.b32	%r3291|%p2681, %r6806, %r3035, 31, -1;
	mov.b32 	%f5862, %r3291;
	fma.rn.f32 	%f5863, %f5857, %f5862, %f5319;
	shfl.sync.idx.b32	%r3292|%p2682, %r6807, %r3035, 31, -1;
	mov.b32 	%f5864, %r3292;
	fma.rn.f32 	%f5865, %f5857, %f5864, %f5321;
	shfl.sync.idx.b32	%r3293|%p2683, %r6808, %r3035, 31, -1;
	mov.b32 	%f5866, %r3293;
	fma.rn.f32 	%f5867, %f5857, %f5866, %f5323;
	shfl.sync.idx.b32	%r3294|%p2684, %r6809, %r3035, 31, -1;
	mov.b32 	%f5868, %r3294;
	fma.rn.f32 	%f5869, %f5857, %f5868, %f5325;
	shfl.sync.idx.b32	%r3295|%p2685, %r6810, %r3035, 31, -1;
	mov.b32 	%f5870, %r3295;
	fma.rn.f32 	%f5871, %f5857, %f5870, %f5327;
	shfl.sync.idx.b32	%r3296|%p2686, %r6811, %r3035, 31, -1;
	mov.b32 	%f5872, %r3296;
	fma.rn.f32 	%f5873, %f5857, %f5872, %f5329;
	shfl.sync.idx.b32	%r3297|%p2687, %r6801, 0, 31, -1;
	mov.b32 	%f5874, %r3297;
	shfl.sync.idx.b32	%r3298|%p2688, %r6804, %r3035, 31, -1;
	mov.b32 	%f5875, %r3298;
	fma.rn.f32 	%f5876, %f5874, %f5875, %f5332;
	shfl.sync.idx.b32	%r3299|%p2689, %r6805, %r3035, 31, -1;
	mov.b32 	%f5877, %r3299;
	fma.rn.f32 	%f5878, %f5874, %f5877, %f5334;
	shfl.sync.idx.b32	%r3300|%p2690, %r6806, %r3035, 31, -1;
	mov.b32 	%f5879, %r3300;
	fma.rn.f32 	%f5880, %f5874, %f5879, %f5336;
	shfl.sync.idx.b32	%r3301|%p2691, %r6807, %r3035, 31, -1;
	mov.b32 	%f5881, %r3301;
	fma.rn.f32 	%f5882, %f5874, %f5881, %f5338;
	shfl.sync.idx.b32	%r3302|%p2692, %r6808, %r3035, 31, -1;
	mov.b32 	%f5883, %r3302;
	fma.rn.f32 	%f5884, %f5874, %f5883, %f5340;
	shfl.sync.idx.b32	%r3303|%p2693, %r6809, %r3035, 31, -1;
	mov.b32 	%f5885, %r3303;
	fma.rn.f32 	%f5886, %f5874, %f5885, %f5342;
	shfl.sync.idx.b32	%r3304|%p2694, %r6810, %r3035, 31, -1;
	mov.b32 	%f5887, %r3304;
	fma.rn.f32 	%f5888, %f5874, %f5887, %f5344;
	shfl.sync.idx.b32	%r3305|%p2695, %r6811, %r3035, 31, -1;
	mov.b32 	%f5889, %r3305;
	fma.rn.f32 	%f5890, %f5874, %f5889, %f5346;
	shfl.sync.idx.b32	%r3306|%p2696, %r6802, 0, 31, -1;
	mov.b32 	%f5891, %r3306;
	shfl.sync.idx.b32	%r3307|%p2697, %r6804, %r3035, 31, -1;
	mov.b32 	%f5892, %r3307;
	fma.rn.f32 	%f5893, %f5891, %f5892, %f5349;
	shfl.sync.idx.b32	%r3308|%p2698, %r6805, %r3035, 31, -1;
	mov.b32 	%f5894, %r3308;
	fma.rn.f32 	%f5895, %f5891, %f5894, %f5351;
	shfl.sync.idx.b32	%r3309|%p2699, %r6806, %r3035, 31, -1;
	mov.b32 	%f5896, %r3309;
	fma.rn.f32 	%f5897, %f5891, %f5896, %f5353;
	shfl.sync.idx.b32	%r3310|%p2700, %r6807, %r3035, 31, -1;
	mov.b32 	%f5898, %r3310;
	fma.rn.f32 	%f5899, %f5891, %f5898, %f5355;
	shfl.sync.idx.b32	%r3311|%p2701, %r6808, %r3035, 31, -1;
	mov.b32 	%f5900, %r3311;
	fma.rn.f32 	%f5901, %f5891, %f5900, %f5357;
	shfl.sync.idx.b32	%r3312|%p2702, %r6809, %r3035, 31, -1;
	mov.b32 	%f5902, %r3312;
	fma.rn.f32 	%f5903, %f5891, %f5902, %f5359;
	shfl.sync.idx.b32	%r3313|%p2703, %r6810, %r3035, 31, -1;
	mov.b32 	%f5904, %r3313;
	fma.rn.f32 	%f5905, %f5891, %f5904, %f5361;
	shfl.sync.idx.b32	%r3314|%p2704, %r6811, %r3035, 31, -1;
	mov.b32 	%f5906, %r3314;
	fma.rn.f32 	%f5907, %f5891, %f5906, %f5363;
	shfl.sync.idx.b32	%r3315|%p2705, %r6803, 0, 31, -1;
	mov.b32 	%f5908, %r3315;
	shfl.sync.idx.b32	%r3316|%p2706, %r6804, %r3035, 31, -1;
	mov.b32 	%f5909, %r3316;
	fma.rn.f32 	%f5910, %f5908, %f5909, %f5366;
	shfl.sync.idx.b32	%r3317|%p2707, %r6805, %r3035, 31, -1;
	mov.b32 	%f5911, %r3317;
	fma.rn.f32 	%f5912, %f5908, %f5911, %f5368;
	shfl.sync.idx.b32	%r3318|%p2708, %r6806, %r3035, 31, -1;
	mov.b32 	%f5913, %r3318;
	fma.rn.f32 	%f5914, %f5908, %f5913, %f5370;
	shfl.sync.idx.b32	%r3319|%p2709, %r6807, %r3035, 31, -1;
	mov.b32 	%f5915, %r3319;
	fma.rn.f32 	%f5916, %f5908, %f5915, %f5372;
	shfl.sync.idx.b32	%r3320|%p2710, %r6808, %r3035, 31, -1;
	mov.b32 	%f5917, %r3320;
	fma.rn.f32 	%f5918, %f5908, %f5917, %f5374;
	shfl.sync.idx.b32	%r3321|%p2711, %r6809, %r3035, 31, -1;
	mov.b32 	%f5919, %r3321;
	fma.rn.f32 	%f5920, %f5908, %f5919, %f5376;
	shfl.sync.idx.b32	%r3322|%p2712, %r6810, %r3035, 31, -1;
	mov.b32 	%f5921, %r3322;
	fma.rn.f32 	%f5922, %f5908, %f5921, %f5378;
	shfl.sync.idx.b32	%r3323|%p2713, %r6811, %r3035, 31, -1;
	mov.b32 	%f5923, %r3323;
	fma.rn.f32 	%f5924, %f5908, %f5923, %f5380;
	shfl.sync.idx.b32	%r3324|%p2714, %r6772, 1, 31, -1;
	mov.b32 	%f5925, %r3324;
	shfl.sync.idx.b32	%r3325|%p2715, %r6804, %r3035, 31, -1;
	mov.b32 	%f5926, %r3325;
	fma.rn.f32 	%f5927, %f5925, %f5926, %f5383;
	shfl.sync.idx.b32	%r3326|%p2716, %r6805, %r3035, 31, -1;
	mov.b32 	%f5928, %r3326;
	fma.rn.f32 	%f5929, %f5925, %f5928, %f5385;
	shfl.sync.idx.b32	%r3327|%p2717, %r6806, %r3035, 31, -1;
	mov.b32 	%f5930, %r3327;
	fma.rn.f32 	%f5931, %f5925, %f5930, %f5387;
	shfl.sync.idx.b32	%r3328|%p2718, %r6807, %r3035, 31, -1;
	mov.b32 	%f5932, %r3328;
	fma.rn.f32 	%f5933, %f5925, %f5932, %f5389;
	shfl.sync.idx.b32	%r3329|%p2719, %r6808, %r3035, 31, -1;
	mov.b32 	%f5934, %r3329;
	fma.rn.f32 	%f5935, %f5925, %f5934, %f5391;
	shfl.sync.idx.b32	%r3330|%p2720, %r6809, %r3035, 31, -1;
	mov.b32 	%f5936, %r3330;
	fma.rn.f32 	%f5937, %f5925, %f5936, %f5393;
	shfl.sync.idx.b32	%r3331|%p2721, %r6810, %r3035, 31, -1;
	mov.b32 	%f5938, %r3331;
	fma.rn.f32 	%f5939, %f5925, %f5938, %f5395;
	shfl.sync.idx.b32	%r3332|%p2722, %r6811, %r3035, 31, -1;
	mov.b32 	%f5940, %r3332;
	fma.rn.f32 	%f5941, %f5925, %f5940, %f5397;
	shfl.sync.idx.b32	%r3333|%p2723, %r6773, 1, 31, -1;
	mov.b32 	%f5942, %r3333;
	shfl.sync.idx.b32	%r3334|%p2724, %r6804, %r3035, 31, -1;
	mov.b32 	%f5943, %r3334;
	fma.rn.f32 	%f5944, %f5942, %f5943, %f5400;
	shfl.sync.idx.b32	%r3335|%p2725, %r6805, %r3035, 31, -1;
	mov.b32 	%f5945, %r3335;
	fma.rn.f32 	%f5946, %f5942, %f5945, %f5402;
	shfl.sync.idx.b32	%r3336|%p2726, %r6806, %r3035, 31, -1;
	mov.b32 	%f5947, %r3336;
	fma.rn.f32 	%f5948, %f5942, %f5947, %f5404;
	shfl.sync.idx.b32	%r3337|%p2727, %r6807, %r3035, 31, -1;
	mov.b32 	%f5949, %r3337;
	fma.rn.f32 	%f5950, %f5942, %f5949, %f5406;
	shfl.sync.idx.b32	%r3338|%p2728, %r6808, %r3035, 31, -1;
	mov.b32 	%f5951, %r3338;
	fma.rn.f32 	%f5952, %f5942, %f5951, %f5408;
	shfl.sync.idx.b32	%r3339|%p2729, %r6809, %r3035, 31, -1;
	mov.b32 	%f5953, %r3339;
	fma.rn.f32 	%f5954, %f5942, %f5953, %f5410;
	shfl.sync.idx.b32	%r3340|%p2730, %r6810, %r3035, 31, -1;
	mov.b32 	%f5955, %r3340;
	fma.rn.f32 	%f5956, %f5942, %f5955, %f5412;
	shfl.sync.idx.b32	%r3341|%p2731, %r6811, %r3035, 31, -1;
	mov.b32 	%f5957, %r3341;
	fma.rn.f32 	%f5958, %f5942, %f5957, %f5414;
	shfl.sync.idx.b32	%r3342|%p2732, %r6774, 1, 31, -1;
	mov.b32 	%f5959, %r3342;
	shfl.sync.idx.b32	%r3343|%p2733, %r6804, %r3035, 31, -1;
	mov.b32 	%f5960, %r3343;
	fma.rn.f32 	%f5961, %f5959, %f5960, %f5417;
	shfl.sync.idx.b32	%r3344|%p2734, %r6805, %r3035, 31, -1;
	mov.b32 	%f5962, %r3344;
	fma.rn.f32 	%f5963, %f5959, %f5962, %f5419;
	shfl.sync.idx.b32	%r3345|%p2735, %r6806, %r3035, 31, -1;
	mov.b32 	%f5964, %r3345;
	fma.rn.f32 	%f5965, %f5959, %f5964, %f5421;
	shfl.sync.idx.b32	%r3346|%p2736, %r6807, %r3035, 31, -1;
	mov.b32 	%f5966, %r3346;
	fma.rn.f32 	%f5967, %f5959, %f5966, %f5423;
	shfl.sync.idx.b32	%r3347|%p2737, %r6808, %r3035, 31, -1;
	mov.b32 	%f5968, %r3347;
	fma.rn.f32 	%f5969, %f5959, %f5968, %f5425;
	shfl.sync.idx.b32	%r3348|%p2738, %r6809, %r3035, 31, -1;
	mov.b32 	%f5970, %r3348;
	fma.rn.f32 	%f5971, %f5959, %f5970, %f5427;
	shfl.sync.idx.b32	%r3349|%p2739, %r6810, %r3035, 31, -1;
	mov.b32 	%f5972, %r3349;
	fma.rn.f32 	%f5973, %f5959, %f5972, %f5429;
	shfl.sync.idx.b32	%r3350|%p2740, %r6811, %r3035, 31, -1;
	mov.b32 	%f5974, %r3350;
	fma.rn.f32 	%f5975, %f5959, %f5974, %f5431;
	shfl.sync.idx.b32	%r3351|%p2741, %r6775, 1, 31, -1;
	mov.b32 	%f5976, %r3351;
	shfl.sync.idx.b32	%r3352|%p2742, %r6804, %r3035, 31, -1;
	mov.b32 	%f5977, %r3352;
	fma.rn.f32 	%f5978, %f5976, %f5977, %f5434;
	shfl.sync.idx.b32	%r3353|%p2743, %r6805, %r3035, 31, -1;
	mov.b32 	%f5979, %r3353;
	fma.rn.f32 	%f5980, %f5976, %f5979, %f5436;
	shfl.sync.idx.b32	%r3354|%p2744, %r6806, %r3035, 31, -1;
	mov.b32 	%f5981, %r3354;
	fma.rn.f32 	%f5982, %f5976, %f5981, %f5438;
	shfl.sync.idx.b32	%r3355|%p2745, %r6807, %r3035, 31, -1;
	mov.b32 	%f5983, %r3355;
	fma.rn.f32 	%f5984, %f5976, %f5983, %f5440;
	shfl.sync.idx.b32	%r3356|%p2746, %r6808, %r3035, 31, -1;
	mov.b32 	%f5985, %r3356;
	fma.rn.f32 	%f5986, %f5976, %f5985, %f5442;
	shfl.sync.idx.b32	%r3357|%p2747, %r6809, %r3035, 31, -1;
	mov.b32 	%f5987, %r3357;
	fma.rn.f32 	%f5988, %f5976, %f5987, %f5444;
	shfl.sync.idx.b32	%r3358|%p2748, %r6810, %r3035, 31, -1;
	mov.b32 	%f5989, %r3358;
	fma.rn.f32 	%f5990, %f5976, %f5989, %f5446;
	shfl.sync.idx.b32	%r3359|%p2749, %r6811, %r3035, 31, -1;
	mov.b32 	%f5991, %r3359;
	fma.rn.f32 	%f5992, %f5976, %f5991, %f5448;
	shfl.sync.idx.b32	%r3360|%p2750, %r6776, 1, 31, -1;
	mov.b32 	%f5993, %r3360;
	shfl.sync.idx.b32	%r3361|%p2751, %r6804, %r3035, 31, -1;
	mov.b32 	%f5994, %r3361;
	fma.rn.f32 	%f5995, %f5993, %f5994, %f5451;
	shfl.sync.idx.b32	%r3362|%p2752, %r6805, %r3035, 31, -1;
	mov.b32 	%f5996, %r3362;
	fma.rn.f32 	%f5997, %f5993, %f5996, %f5453;
	shfl.sync.idx.b32	%r3363|%p2753, %r6806, %r3035, 31, -1;
	mov.b32 	%f5998, %r3363;
	fma.rn.f32 	%f5999, %f5993, %f5998, %f5455;
	shfl.sync.idx.b32	%r3364|%p2754, %r6807, %r3035, 31, -1;
	mov.b32 	%f6000, %r3364;
	fma.rn.f32 	%f6001, %f5993, %f6000, %f5457;
	shfl.sync.idx.b32	%r3365|%p2755, %r6808, %r3035, 31, -1;
	mov.b32 	%f6002, %r3365;
	fma.rn.f32 	%f6003, %f5993, %f6002, %f5459;
	shfl.sync.idx.b32	%r3366|%p2756, %r6809, %r3035, 31, -1;
	mov.b32 	%f6004, %r3366;
	fma.rn.f32 	%f6005, %f5993, %f6004, %f5461;
	shfl.sync.idx.b32	%r3367|%p2757, %r6810, %r3035, 31, -1;
	mov.b32 	%f6006, %r3367;
	fma.rn.f32 	%f6007, %f5993, %f6006, %f5463;
	shfl.sync.idx.b32	%r3368|%p2758, %r6811, %r3035, 31, -1;
	mov.b32 	%f6008, %r3368;
	fma.rn.f32 	%f6009, %f5993, %f6008, %f5465;
	shfl.sync.idx.b32	%r3369|%p2759, %r6777, 1, 31, -1;
	mov.b32 	%f6010, %r3369;
	shfl.sync.idx.b32	%r3370|%p2760, %r6804, %r3035, 31, -1;
	mov.b32 	%f6011, %r3370;
	fma.rn.f32 	%f6012, %f6010, %f6011, %f5468;
	shfl.sync.idx.b32	%r3371|%p2761, %r6805, %r3035, 31, -1;
	mov.b32 	%f6013, %r3371;
	fma.rn.f32 	%f6014, %f6010, %f6013, %f5470;
	shfl.sync.idx.b32	%r3372|%p2762, %r6806, %r3035, 31, -1;
	mov.b32 	%f6015, %r3372;
	fma.rn.f32 	%f6016, %f6010, %f6015, %f5472;
	shfl.sync.idx.b32	%r3373|%p2763, %r6807, %r3035, 31, -1;
	mov.b32 	%f6017, %r3373;
	fma.rn.f32 	%f6018, %f6010, %f6017, %f5474;
	shfl.sync.idx.b32	%r3374|%p2764, %r6808, %r3035, 31, -1;
	mov.b32 	%f6019, %r3374;
	fma.rn.f32 	%f6020, %f6010, %f6019, %f5476;
	shfl.sync.idx.b32	%r3375|%p2765, %r6809, %r3035, 31, -1;
	mov.b32 	%f6021, %r3375;
	fma.rn.f32 	%f6022, %f6010, %f6021, %f5478;
	shfl.sync.idx.b32	%r3376|%p2766, %r6810, %r3035, 31, -1;
	mov.b32 	%f6023, %r3376;
	fma.rn.f32 	%f6024, %f6010, %f6023, %f5480;
	shfl.sync.idx.b32	%r3377|%p2767, %r6811, %r3035, 31, -1;
	mov.b32 	%f6025, %r3377;
	fma.rn.f32 	%f6026, %f6010, %f6025, %f5482;
	shfl.sync.idx.b32	%r3378|%p2768, %r6778, 1, 31, -1;
	mov.b32 	%f6027, %r3378;
	shfl.sync.idx.b32	%r3379|%p2769, %r6804, %r3035, 31, -1;
	mov.b32 	%f6028, %r3379;
	fma.rn.f32 	%f6029, %f6027, %f6028, %f5485;
	shfl.sync.idx.b32	%r3380|%p2770, %r6805, %r3035, 31, -1;
	mov.b32 	%f6030, %r3380;
	fma.rn.f32 	%f6031, %f6027, %f6030, %f5487;
	shfl.sync.idx.b32	%r3381|%p2771, %r6806, %r3035, 31, -1;
	mov.b32 	%f6032, %r3381;
	fma.rn.f32 	%f6033, %f6027, %f6032, %f5489;
	shfl.sync.idx.b32	%r3382|%p2772, %r6807, %r3035, 31, -1;
	mov.b32 	%f6034, %r3382;
	fma.rn.f32 	%f6035, %f6027, %f6034, %f5491;
	shfl.sync.idx.b32	%r3383|%p2773, %r6808, %r3035, 31, -1;
	mov.b32 	%f6036, %r3383;
	fma.rn.f32 	%f6037, %f6027, %f6036, %f5493;
	shfl.sync.idx.b32	%r3384|%p2774, %r6809, %r3035, 31, -1;
	mov.b32 	%f6038, %r3384;
	fma.rn.f32 	%f6039, %f6027, %f6038, %f5495;
	shfl.sync.idx.b32	%r3385|%p2775, %r6810, %r3035, 31, -1;
	mov.b32 	%f6040, %r3385;
	fma.rn.f32 	%f6041, %f6027, %f6040, %f5497;
	shfl.sync.idx.b32	%r3386|%p2776, %r6811, %r3035, 31, -1;
	mov.b32 	%f6042, %r3386;
	fma.rn.f32 	%f6043, %f6027, %f6042, %f5499;
	shfl.sync.idx.b32	%r3387|%p2777, %r6779, 1, 31, -1;
	mov.b32 	%f6044, %r3387;
	shfl.sync.idx.b32	%r3388|%p2778, %r6804, %r3035, 31, -1;
	mov.b32 	%f6045, %r3388;
	fma.rn.f32 	%f6046, %f6044, %f6045, %f5502;
	shfl.sync.idx.b32	%r3389|%p2779, %r6805, %r3035, 31, -1;
	mov.b32 	%f6047, %r3389;
	fma.rn.f32 	%f6048, %f6044, %f6047, %f5504;
	shfl.sync.idx.b32	%r3390|%p2780, %r6806, %r3035, 31, -1;
	mov.b32 	%f6049, %r3390;
	fma.rn.f32 	%f6050, %f6044, %f6049, %f5506;
	shfl.sync.idx.b32	%r3391|%p2781, %r6807, %r3035, 31, -1;
	mov.b32 	%f6051, %r3391;
	fma.rn.f32 	%f6052, %f6044, %f6051, %f5508;
	shfl.sync.idx.b32	%r3392|%p2782, %r6808, %r3035, 31, -1;
	mov.b32 	%f6053, %r3392;
	fma.rn.f32 	%f6054, %f6044, %f6053, %f5510;
	shfl.sync.idx.b32	%r3393|%p2783, %r6809, %r3035, 31, -1;
	mov.b32 	%f6055, %r3393;
	fma.rn.f32 	%f6056, %f6044, %f6055, %f5512;
	shfl.sync.idx.b32	%r3394|%p2784, %r6810, %r3035, 31, -1;
	mov.b32 	%f6057, %r3394;
	fma.rn.f32 	%f6058, %f6044, %f6057, %f5514;
	shfl.sync.idx.b32	%r3395|%p2785, %r6811, %r3035, 31, -1;
	mov.b32 	%f6059, %r3395;
	fma.rn.f32 	%f6060, %f6044, %f6059, %f5516;
	shfl.sync.idx.b32	%r3396|%p2786, %r6780, 1, 31, -1;
	mov.b32 	%f6061, %r3396;
	shfl.sync.idx.b32	%r3397|%p2787, %r6804, %r3035, 31, -1;
	mov.b32 	%f6062, %r3397;
	fma.rn.f32 	%f6063, %f6061, %f6062, %f5519;
	shfl.sync.idx.b32	%r3398|%p2788, %r6805, %r3035, 31, -1;
	mov.b32 	%f6064, %r3398;
	fma.rn.f32 	%f6065, %f6061, %f6064, %f5521;
	shfl.sync.idx.b32	%r3399|%p2789, %r6806, %r3035, 31, -1;
	mov.b32 	%f6066, %r3399;
	fma.rn.f32 	%f6067, %f6061, %f6066, %f5523;
	shfl.sync.idx.b32	%r3400|%p2790, %r6807, %r3035, 31, -1;
	mov.b32 	%f6068, %r3400;
	fma.rn.f32 	%f6069, %f6061, %f6068, %f5525;
	shfl.sync.idx.b32	%r3401|%p2791, %r6808, %r3035, 31, -1;
	mov.b32 	%f6070, %r3401;
	fma.rn.f32 	%f6071, %f6061, %f6070, %f5527;
	shfl.sync.idx.b32	%r3402|%p2792, %r6809, %r3035, 31, -1;
	mov.b32 	%f6072, %r3402;
	fma.rn.f32 	%f6073, %f6061, %f6072, %f5529;
	shfl.sync.idx.b32	%r3403|%p2793, %r6810, %r3035, 31, -1;
	mov.b32 	%f6074, %r3403;
	fma.rn.f32 	%f6075, %f6061, %f6074, %f5531;
	shfl.sync.idx.b32	%r3404|%p2794, %r6811, %r3035, 31, -1;
	mov.b32 	%f6076, %r3404;
	fma.rn.f32 	%f6077, %f6061, %f6076, %f5533;
	shfl.sync.idx.b32	%r3405|%p2795, %r6781, 1, 31, -1;
	mov.b32 	%f6078, %r3405;
	shfl.sync.idx.b32	%r3406|%p2796, %r6804, %r3035, 31, -1;
	mov.b32 	%f6079, %r3406;
	fma.rn.f32 	%f6080, %f6078, %f6079, %f5536;
	shfl.sync.idx.b32	%r3407|%p2797, %r6805, %r3035, 31, -1;
	mov.b32 	%f6081, %r3407;
	fma.rn.f32 	%f6082, %f6078, %f6081, %f5538;
	shfl.sync.idx.b32	%r3408|%p2798, %r6806, %r3035, 31, -1;
	mov.b32 	%f6083, %r3408;
	fma.rn.f32 	%f6084, %f6078, %f6083, %f5540;
	shfl.sync.idx.b32	%r3409|%p2799, %r6807, %r3035, 31, -1;
	mov.b32 	%f6085, %r3409;
	fma.rn.f32 	%f6086, %f6078, %f6085, %f5542;
	shfl.sync.idx.b32	%r3410|%p2800, %r6808, %r3035, 31, -1;
	mov.b32 	%f6087, %r3410;
	fma.rn.f32 	%f6088, %f6078, %f6087, %f5544;
	shfl.sync.idx.b32	%r3411|%p2801, %r6809, %r3035, 31, -1;
	mov.b32 	%f6089, %r3411;
	fma.rn.f32 	%f6090, %f6078, %f6089, %f5546;
	shfl.sync.idx.b32	%r3412|%p2802, %r6810, %r3035, 31, -1;
	mov.b32 	%f6091, %r3412;
	fma.rn.f32 	%f6092, %f6078, %f6091, %f5548;
	shfl.sync.idx.b32	%r3413|%p2803, %r6811, %r3035, 31, -1;
	mov.b32 	%f6093, %r3413;
	fma.rn.f32 	%f6094, %f6078, %f6093, %f5550;
	shfl.sync.idx.b32	%r3414|%p2804, %r6782, 1, 31, -1;
	mov.b32 	%f6095, %r3414;
	shfl.sync.idx.b32	%r3415|%p2805, %r6804, %r3035, 31, -1;
	mov.b32 	%f6096, %r3415;
	fma.rn.f32 	%f6097, %f6095, %f6096, %f5553;
	shfl.sync.idx.b32	%r3416|%p2806, %r6805, %r3035, 31, -1;
	mov.b32 	%f6098, %r3416;
	fma.rn.f32 	%f6099, %f6095, %f6098, %f5555;
	shfl.sync.idx.b32	%r3417|%p2807, %r6806, %r3035, 31, -1;
	mov.b32 	%f6100, %r3417;
	fma.rn.f32 	%f6101, %f6095, %f6100, %f5557;
	shfl.sync.idx.b32	%r3418|%p2808, %r6807, %r3035, 31, -1;
	mov.b32 	%f6102, %r3418;
	fma.rn.f32 	%f6103, %f6095, %f6102, %f5559;
	shfl.sync.idx.b32	%r3419|%p2809, %r6808, %r3035, 31, -1;
	mov.b32 	%f6104, %r3419;
	fma.rn.f32 	%f6105, %f6095, %f6104, %f5561;
	shfl.sync.idx.b32	%r3420|%p2810, %r6809, %r3035, 31, -1;
	mov.b32 	%f6106, %r3420;
	fma.rn.f32 	%f6107, %f6095, %f6106, %f5563;
	shfl.sync.idx.b32	%r3421|%p2811, %r6810, %r3035, 31, -1;
	mov.b32 	%f6108, %r3421;
	fma.rn.f32 	%f6109, %f6095, %f6108, %f5565;
	shfl.sync.idx.b32	%r3422|%p2812, %r6811, %r3035, 31, -1;
	mov.b32 	%f6110, %r3422;
	fma.rn.f32 	%f6111, %f6095, %f6110, %f5567;
	shfl.sync.idx.b32	%r3423|%p2813, %r6783, 1, 31, -1;
	mov.b32 	%f6112, %r3423;
	shfl.sync.idx.b32	%r3424|%p2814, %r6804, %r3035, 31, -1;
	mov.b32 	%f6113, %r3424;
	fma.rn.f32 	%f6114, %f6112, %f6113, %f5570;
	shfl.sync.idx.b32	%r3425|%p2815, %r6805, %r3035, 31, -1;
	mov.b32 	%f6115, %r3425;
	fma.rn.f32 	%f6116, %f6112, %f6115, %f5572;
	shfl.sync.idx.b32	%r3426|%p2816, %r6806, %r3035, 31, -1;
	mov.b32 	%f6117, %r3426;
	fma.rn.f32 	%f6118, %f6112, %f6117, %f5574;
	shfl.sync.idx.b32	%r3427|%p2817, %r6807, %r3035, 31, -1;
	mov.b32 	%f6119, %r3427;
	fma.rn.f32 	%f6120, %f6112, %f6119, %f5576;
	shfl.sync.idx.b32	%r3428|%p2818, %r6808, %r3035, 31, -1;
	mov.b32 	%f6121, %r3428;
	fma.rn.f32 	%f6122, %f6112, %f6121, %f5578;
	shfl.sync.idx.b32	%r3429|%p2819, %r6809, %r3035, 31, -1;
	mov.b32 	%f6123, %r3429;
	fma.rn.f32 	%f6124, %f6112, %f6123, %f5580;
	shfl.sync.idx.b32	%r3430|%p2820, %r6810, %r3035, 31, -1;
	mov.b32 	%f6125, %r3430;
	fma.rn.f32 	%f6126, %f6112, %f6125, %f5582;
	shfl.sync.idx.b32	%r3431|%p2821, %r6811, %r3035, 31, -1;
	mov.b32 	%f6127, %r3431;
	fma.rn.f32 	%f6128, %f6112, %f6127, %f5584;
	shfl.sync.idx.b32	%r3432|%p2822, %r6784, 1, 31, -1;
	mov.b32 	%f6129, %r3432;
	shfl.sync.idx.b32	%r3433|%p2823, %r6804, %r3035, 31, -1;
	mov.b32 	%f6130, %r3433;
	fma.rn.f32 	%f6131, %f6129, %f6130, %f5587;
	shfl.sync.idx.b32	%r3434|%p2824, %r6805, %r3035, 31, -1;
	mov.b32 	%f6132, %r3434;
	fma.rn.f32 	%f6133, %f6129, %f6132, %f5589;
	shfl.sync.idx.b32	%r3435|%p2825, %r6806, %r3035, 31, -1;
	mov.b32 	%f6134, %r3435;
	fma.rn.f32 	%f6135, %f6129, %f6134, %f5591;
	shfl.sync.idx.b32	%r3436|%p2826, %r6807, %r3035, 31, -1;
	mov.b32 	%f6136, %r3436;
	fma.rn.f32 	%f6137, %f6129, %f6136, %f5593;
	shfl.sync.idx.b32	%r3437|%p2827, %r6808, %r3035, 31, -1;
	mov.b32 	%f6138, %r3437;
	fma.rn.f32 	%f6139, %f6129, %f6138, %f5595;
	shfl.sync.idx.b32	%r3438|%p2828, %r6809, %r3035, 31, -1;
	mov.b32 	%f6140, %r3438;
	fma.rn.f32 	%f6141, %f6129, %f6140, %f5597;
	shfl.sync.idx.b32	%r3439|%p2829, %r6810, %r3035, 31, -1;
	mov.b32 	%f6142, %r3439;
	fma.rn.f32 	%f6143, %f6129, %f6142, %f5599;
	shfl.sync.idx.b32	%r3440|%p2830, %r6811, %r3035, 31, -1;
	mov.b32 	%f6144, %r3440;
	fma.rn.f32 	%f6145, %f6129, %f6144, %f5601;
	shfl.sync.idx.b32	%r3441|%p2831, %r6785, 1, 31, -1;
	mov.b32 	%f6146, %r3441;
	shfl.sync.idx.b32	%r3442|%p2832, %r6804, %r3035, 31, -1;
	mov.b32 	%f6147, %r3442;
	fma.rn.f32 	%f6148, %f6146, %f6147, %f5604;
	shfl.sync.idx.b32	%r3443|%p2833, %r6805, %r3035, 31, -1;
	mov.b32 	%f6149, %r3443;
	fma.rn.f32 	%f6150, %f6146, %f6149, %f5606;
	shfl.sync.idx.b32	%r3444|%p2834, %r6806, %r3035, 31, -1;
	mov.b32 	%f6151, %r3444;
	fma.rn.f32 	%f6152, %f6146, %f6151, %f5608;
	shfl.sync.idx.b32	%r3445|%p2835, %r6807, %r3035, 31, -1;
	mov.b32 	%f6153, %r3445;
	fma.rn.f32 	%f6154, %f6146, %f6153, %f5610;
	shfl.sync.idx.b32	%r3446|%p2836, %r6808, %r3035, 31, -1;
	mov.b32 	%f6155, %r3446;
	fma.rn.f32 	%f6156, %f6146, %f6155, %f5612;
	shfl.sync.idx.b32	%r3447|%p2837, %r6809, %r3035, 31, -1;
	mov.b32 	%f6157, %r3447;
	fma.rn.f32 	%f6158, %f6146, %f6157, %f5614;
	shfl.sync.idx.b32	%r3448|%p2838, %r6810, %r3035, 31, -1;
	mov.b32 	%f6159, %r3448;
	fma.rn.f32 	%f6160, %f6146, %f6159, %f5616;
	shfl.sync.idx.b32	%r3449|%p2839, %r6811, %r3035, 31, -1;
	mov.b32 	%f6161, %r3449;
	fma.rn.f32 	%f6162, %f6146, %f6161, %f5618;
	shfl.sync.idx.b32	%r3450|%p2840, %r6786, 1, 31, -1;
	mov.b32 	%f6163, %r3450;
	shfl.sync.idx.b32	%r3451|%p2841, %r6804, %r3035, 31, -1;
	mov.b32 	%f6164, %r3451;
	fma.rn.f32 	%f6165, %f6163, %f6164, %f5621;
	shfl.sync.idx.b32	%r3452|%p2842, %r6805, %r3035, 31, -1;
	mov.b32 	%f6166, %r3452;
	fma.rn.f32 	%f6167, %f6163, %f6166, %f5623;
	shfl.sync.idx.b32	%r3453|%p2843, %r6806, %r3035, 31, -1;
	mov.b32 	%f6168, %r3453;
	fma.rn.f32 	%f6169, %f6163, %f6168, %f5625;
	shfl.sync.idx.b32	%r3454|%p2844, %r6807, %r3035, 31, -1;
	mov.b32 	%f6170, %r3454;
	fma.rn.f32 	%f6171, %f6163, %f6170, %f5627;
	shfl.sync.idx.b32	%r3455|%p2845, %r6808, %r3035, 31, -1;
	mov.b32 	%f6172, %r3455;
	fma.rn.f32 	%f6173, %f6163, %f6172, %f5629;
	shfl.sync.idx.b32	%r3456|%p2846, %r6809, %r3035, 31, -1;
	mov.b32 	%f6174, %r3456;
	fma.rn.f32 	%f6175, %f6163, %f6174, %f5631;
	shfl.sync.idx.b32	%r3457|%p2847, %r6810, %r3035, 31, -1;
	mov.b32 	%f6176, %r3457;
	fma.rn.f32 	%f6177, %f6163, %f6176, %f5633;
	shfl.sync.idx.b32	%r3458|%p2848, %r6811, %r3035, 31, -1;
	mov.b32 	%f6178, %r3458;
	fma.rn.f32 	%f6179, %f6163, %f6178, %f5635;
	shfl.sync.idx.b32	%r3459|%p2849, %r6787, 1, 31, -1;
	mov.b32 	%f6180, %r3459;
	shfl.sync.idx.b32	%r3460|%p2850, %r6804, %r3035, 31, -1;
	mov.b32 	%f6181, %r3460;
	fma.rn.f32 	%f6182, %f6180, %f6181, %f5638;
	shfl.sync.idx.b32	%r3461|%p2851, %r6805, %r3035, 31, -1;
	mov.b32 	%f6183, %r3461;
	fma.rn.f32 	%f6184, %f6180, %f6183, %f5640;
	shfl.sync.idx.b32	%r3462|%p2852, %r6806, %r3035, 31, -1;
	mov.b32 	%f6185, %r3462;
	fma.rn.f32 	%f6186, %f6180, %f6185, %f5642;
	shfl.sync.idx.b32	%r3463|%p2853, %r6807, %r3035, 31, -1;
	mov.b32 	%f6187, %r3463;
	fma.rn.f32 	%f6188, %f6180, %f6187, %f5644;
	shfl.sync.idx.b32	%r3464|%p2854, %r6808, %r3035, 31, -1;
	mov.b32 	%f6189, %r3464;
	fma.rn.f32 	%f6190, %f6180, %f6189, %f5646;
	shfl.sync.idx.b32	%r3465|%p2855, %r6809, %r3035, 31, -1;
	mov.b32 	%f6191, %r3465;
	fma.rn.f32 	%f6192, %f6180, %f6191, %f5648;
	shfl.sync.idx.b32	%r3466|%p2856, %r6810, %r3035, 31, -1;
	mov.b32 	%f6193, %r3466;
	fma.rn.f32 	%f6194, %f6180, %f6193, %f5650;
	shfl.sync.idx.b32	%r3467|%p2857, %r6811, %r3035, 31, -1;
	mov.b32 	%f6195, %r3467;
	fma.rn.f32 	%f6196, %f6180, %f6195, %f5652;
	shfl.sync.idx.b32	%r3468|%p2858, %r6788, 1, 31, -1;
	mov.b32 	%f6197, %r3468;
	shfl.sync.idx.b32	%r3469|%p2859, %r6804, %r3035, 31, -1;
	mov.b32 	%f6198, %r3469;
	fma.rn.f32 	%f6199, %f6197, %f6198, %f5655;
	shfl.sync.idx.b32	%r3470|%p2860, %r6805, %r3035, 31, -1;
	mov.b32 	%f6200, %r3470;
	fma.rn.f32 	%f6201, %f6197, %f6200, %f5657;
	shfl.sync.idx.b32	%r3471|%p2861, %r6806, %r3035, 31, -1;
	mov.b32 	%f6202, %r3471;
	fma.rn.f32 	%f6203, %f6197, %f6202, %f5659;
	shfl.sync.idx.b32	%r3472|%p2862, %r6807, %r3035, 31, -1;
	mov.b32 	%f6204, %r3472;
	fma.rn.f32 	%f6205, %f6197, %f6204, %f5661;
	shfl.sync.idx.b32	%r3473|%p2863, %r6808, %r3035, 31, -1;
	mov.b32 	%f6206, %r3473;
	fma.rn.f32 	%f6207, %f6197, %f6206, %f5663;
	shfl.sync.idx.b32	%r3474|%p2864, %r6809, %r3035, 31, -1;
	mov.b32 	%f6208, %r3474;
	fma.rn.f32 	%f6209, %f6197, %f6208, %f5665;
	shfl.sync.idx.b32	%r3475|%p2865, %r6810, %r3035, 31, -1;
	mov.b32 	%f6210, %r3475;
	fma.rn.f32 	%f6211, %f6197, %f6210, %f5667;
	shfl.sync.idx.b32	%r3476|%p2866, %r6811, %r3035, 31, -1;
	mov.b32 	%f6212, %r3476;
	fma.rn.f32 	%f6213, %f6197, %f6212, %f5669;
	shfl.sync.idx.b32	%r3477|%p2867, %r6789, 1, 31, -1;
	mov.b32 	%f6214, %r3477;
	shfl.sync.idx.b32	%r3478|%p2868, %r6804, %r3035, 31, -1;
	mov.b32 	%f6215, %r3478;
	fma.rn.f32 	%f6216, %f6214, %f6215, %f5672;
	shfl.sync.idx.b32	%r3479|%p2869, %r6805, %r3035, 31, -1;
	mov.b32 	%f6217, %r3479;
	fma.rn.f32 	%f6218, %f6214, %f6217, %f5674;
	shfl.sync.idx.b32	%r3480|%p2870, %r6806, %r3035, 31, -1;
	mov.b32 	%f6219, %r3480;
	fma.rn.f32 	%f6220, %f6214, %f6219, %f5676;
	shfl.sync.idx.b32	%r3481|%p2871, %r6807, %r3035, 31, -1;
	mov.b32 	%f6221, %r3481;
	fma.rn.f32 	%f6222, %f6214, %f6221, %f5678;
	shfl.sync.idx.b32	%r3482|%p2872, %r6808, %r3035, 31, -1;
	mov.b32 	%f6223, %r3482;
	fma.rn.f32 	%f6224, %f6214, %f6223, %f5680;
	shfl.sync.idx.b32	%r3483|%p2873, %r6809, %r3035, 31, -1;
	mov.b32 	%f6225, %r3483;
	fma.rn.f32 	%f6226, %f6214, %f6225, %f5682;
	shfl.sync.idx.b32	%r3484|%p2874, %r6810, %r3035, 31, -1;
	mov.b32 	%f6227, %r3484;
	fma.rn.f32 	%f6228, %f6214, %f6227, %f5684;
	shfl.sync.idx.b32	%r3485|%p2875, %r6811, %r3035, 31, -1;
	mov.b32 	%f6229, %r3485;
	fma.rn.f32 	%f6230, %f6214, %f6229, %f5686;
	shfl.sync.idx.b32	%r3486|%p2876, %r6790, 1, 31, -1;
	mov.b32 	%f6231, %r3486;
	shfl.sync.idx.b32	%r3487|%p2877, %r6804, %r3035, 31, -1;
	mov.b32 	%f6232, %r3487;
	fma.rn.f32 	%f6233, %f6231, %f6232, %f5689;
	shfl.sync.idx.b32	%r3488|%p2878, %r6805, %r3035, 31, -1;
	mov.b32 	%f6234, %r3488;
	fma.rn.f32 	%f6235, %f6231, %f6234, %f5691;
	shfl.sync.idx.b32	%r3489|%p2879, %r6806, %r3035, 31, -1;
	mov.b32 	%f6236, %r3489;
	fma.rn.f32 	%f6237, %f6231, %f6236, %f5693;
	shfl.sync.idx.b32	%r3490|%p2880, %r6807, %r3035, 31, -1;
	mov.b32 	%f6238, %r3490;
	fma.rn.f32 	%f6239, %f6231, %f6238, %f5695;
	shfl.sync.idx.b32	%r3491|%p2881, %r6808, %r3035, 31, -1;
	mov.b32 	%f6240, %r3491;
	fma.rn.f32 	%f6241, %f6231, %f6240, %f5697;
	shfl.sync.idx.b32	%r3492|%p2882, %r6809, %r3035, 31, -1;
	mov.b32 	%f6242, %r3492;
	fma.rn.f32 	%f6243, %f6231, %f6242, %f5699;
	shfl.sync.idx.b32	%r3493|%p2883, %r6810, %r3035, 31, -1;
	mov.b32 	%f6244, %r3493;
	fma.rn.f32 	%f6245, %f6231, %f6244, %f5701;
	shfl.sync.idx.b32	%r3494|%p2884, %r6811, %r3035, 31, -1;
	mov.b32 	%f6246, %r3494;
	fma.rn.f32 	%f6247, %f6231, %f6246, %f5703;
	shfl.sync.idx.b32	%r3495|%p2885, %r6791, 1, 31, -1;
	mov.b32 	%f6248, %r3495;
	shfl.sync.idx.b32	%r3496|%p2886, %r6804, %r3035, 31, -1;
	mov.b32 	%f6249, %r3496;
	fma.rn.f32 	%f6250, %f6248, %f6249, %f5706;
	shfl.sync.idx.b32	%r3497|%p2887, %r6805, %r3035, 31, -1;
	mov.b32 	%f6251, %r3497;
	fma.rn.f32 	%f6252, %f6248, %f6251, %f5708;
	shfl.sync.idx.b32	%r3498|%p2888, %r6806, %r3035, 31, -1;
	mov.b32 	%f6253, %r3498;
	fma.rn.f32 	%f6254, %f6248, %f6253, %f5710;
	shfl.sync.idx.b32	%r3499|%p2889, %r6807, %r3035, 31, -1;
	mov.b32 	%f6255, %r3499;
	fma.rn.f32 	%f6256, %f6248, %f6255, %f5712;
	shfl.sync.idx.b32	%r3500|%p2890, %r6808, %r3035, 31, -1;
	mov.b32 	%f6257, %r3500;
	fma.rn.f32 	%f6258, %f6248, %f6257, %f5714;
	shfl.sync.idx.b32	%r3501|%p2891, %r6809, %r3035, 31, -1;
	mov.b32 	%f6259, %r3501;
	fma.rn.f32 	%f6260, %f6248, %f6259, %f5716;
	shfl.sync.idx.b32	%r3502|%p2892, %r6810, %r3035, 31, -1;
	mov.b32 	%f6261, %r3502;
	fma.rn.f32 	%f6262, %f6248, %f6261, %f5718;
	shfl.sync.idx.b32	%r3503|%p2893, %r6811, %r3035, 31, -1;
	mov.b32 	%f6263, %r3503;
	fma.rn.f32 	%f6264, %f6248, %f6263, %f5720;
	shfl.sync.idx.b32	%r3504|%p2894, %r6792, 1, 31, -1;
	mov.b32 	%f6265, %r3504;
	shfl.sync.idx.b32	%r3505|%p2895, %r6804, %r3035, 31, -1;
	mov.b32 	%f6266, %r3505;
	fma.rn.f32 	%f6267, %f6265, %f6266, %f5723;
	shfl.sync.idx.b32	%r3506|%p2896, %r6805, %r3035, 31, -1;
	mov.b32 	%f6268, %r3506;
	fma.rn.f32 	%f6269, %f6265, %f6268, %f5725;
	shfl.sync.idx.b32	%r3507|%p2897, %r6806, %r3035, 31, -1;
	mov.b32 	%f6270, %r3507;
	fma.rn.f32 	%f6271, %f6265, %f6270, %f5727;
	shfl.sync.idx.b32	%r3508|%p2898, %r6807, %r3035, 31, -1;
	mov.b32 	%f6272, %r3508;
	fma.rn.f32 	%f6273, %f6265, %f6272, %f5729;
	shfl.sync.idx.b32	%r3509|%p2899, %r6808, %r3035, 31, -1;
	mov.b32 	%f6274, %r3509;
	fma.rn.f32 	%f6275, %f6265, %f6274, %f5731;
	shfl.sync.idx.b32	%r3510|%p2900, %r6809, %r3035, 31, -1;
	mov.b32 	%f6276, %r3510;
	fma.rn.f32 	%f6277, %f6265, %f6276, %f5733;
	shfl.sync.idx.b32	%r3511|%p2901, %r6810, %r3035, 31, -1;
	mov.b32 	%f6278, %r3511;
	fma.rn.f32 	%f6279, %f6265, %f6278, %f5735;
	shfl.sync.idx.b32	%r3512|%p2902, %r6811, %r3035, 31, -1;
	mov.b32 	%f6280, %r3512;
	fma.rn.f32 	%f6281, %f6265, %f6280, %f5737;
	shfl.sync.idx.b32	%r3513|%p2903, %r6793, 1, 31, -1;
	mov.b32 	%f6282, %r3513;
	shfl.sync.idx.b32	%r3514|%p2904, %r6804, %r3035, 31, -1;
	mov.b32 	%f6283, %r3514;
	fma.rn.f32 	%f6284, %f6282, %f6283, %f5740;
	shfl.sync.idx.b32	%r3515|%p2905, %r6805, %r3035, 31, -1;
	mov.b32 	%f6285, %r3515;
	fma.rn.f32 	%f6286, %f6282, %f6285, %f5742;
	shfl.sync.idx.b32	%r3516|%p2906, %r6806, %r3035, 31, -1;
	mov.b32 	%f6287, %r3516;
	fma.rn.f32 	%f6288, %f6282, %f6287, %f5744;
	shfl.sync.idx.b32	%r3517|%p2907, %r6807, %r3035, 31, -1;
	mov.b32 	%f6289, %r3517;
	fma.rn.f32 	%f6290, %f6282, %f6289, %f5746;
	shfl.sync.idx.b32	%r3518|%p2908, %r6808, %r3035, 31, -1;
	mov.b32 	%f6291, %r3518;
	fma.rn.f32 	%f6292, %f6282, %f6291, %f5748;
	shfl.sync.idx.b32	%r3519|%p2909, %r6809, %r3035, 31, -1;
	mov.b32 	%f6293, %r3519;
	fma.rn.f32 	%f6294, %f6282, %f6293, %f5750;
	shfl.sync.idx.b32	%r3520|%p2910, %r6810, %r3035, 31, -1;
	mov.b32 	%f6295, %r3520;
	fma.rn.f32 	%f6296, %f6282, %f6295, %f5752;
	shfl.sync.idx.b32	%r3521|%p2911, %r6811, %r3035, 31, -1;
	mov.b32 	%f6297, %r3521;
	fma.rn.f32 	%f6298, %f6282, %f6297, %f5754;
	shfl.sync.idx.b32	%r3522|%p2912, %r6794, 1, 31, -1;
	mov.b32 	%f6299, %r3522;
	shfl.sync.idx.b32	%r3523|%p2913, %r6804, %r3035, 31, -1;
	mov.b32 	%f6300, %r3523;
	fma.rn.f32 	%f6301, %f6299, %f6300, %f5757;
	shfl.sync.idx.b32	%r3524|%p2914, %r6805, %r3035, 31, -1;
	mov.b32 	%f6302, %r3524;
	fma.rn.f32 	%f6303, %f6299, %f6302, %f5759;
	shfl.sync.idx.b32	%r3525|%p2915, %r6806, %r3035, 31, -1;
	mov.b32 	%f6304, %r3525;
	fma.rn.f32 	%f6305, %f6299, %f6304, %f5761;
	shfl.sync.idx.b32	%r3526|%p2916, %r6807, %r3035, 31, -1;
	mov.b32 	%f6306, %r3526;
	fma.rn.f32 	%f6307, %f6299, %f6306, %f5763;
	shfl.sync.idx.b32	%r3527|%p2917, %r6808, %r3035, 31, -1;
	mov.b32 	%f6308, %r3527;
	fma.rn.f32 	%f6309, %f6299, %f6308, %f5765;
	shfl.sync.idx.b32	%r3528|%p2918, %r6809, %r3035, 31, -1;
	mov.b32 	%f6310, %r3528;
	fma.rn.f32 	%f6311, %f6299, %f6310, %f5767;
	shfl.sync.idx.b32	%r3529|%p2919, %r6810, %r3035, 31, -1;
	mov.b32 	%f6312, %r3529;
	fma.rn.f32 	%f6313, %f6299, %f6312, %f5769;
	shfl.sync.idx.b32	%r3530|%p2920, %r6811, %r3035, 31, -1;
	mov.b32 	%f6314, %r3530;
	fma.rn.f32 	%f6315, %f6299, %f6314, %f5771;
	shfl.sync.idx.b32	%r3531|%p2921, %r6795, 1, 31, -1;
	mov.b32 	%f6316, %r3531;
	shfl.sync.idx.b32	%r3532|%p2922, %r6804, %r3035, 31, -1;
	mov.b32 	%f6317, %r3532;
	fma.rn.f32 	%f6318, %f6316, %f6317, %f5774;
	shfl.sync.idx.b32	%r3533|%p2923, %r6805, %r3035, 31, -1;
	mov.b32 	%f6319, %r3533;
	fma.rn.f32 	%f6320, %f6316, %f6319, %f5776;
	shfl.sync.idx.b32	%r3534|%p2924, %r6806, %r3035, 31, -1;
	mov.b32 	%f6321, %r3534;
	fma.rn.f32 	%f6322, %f6316, %f6321, %f5778;
	shfl.sync.idx.b32	%r3535|%p2925, %r6807, %r3035, 31, -1;
	mov.b32 	%f6323, %r3535;
	fma.rn.f32 	%f6324, %f6316, %f6323, %f5780;
	shfl.sync.idx.b32	%r3536|%p2926, %r6808, %r3035, 31, -1;
	mov.b32 	%f6325, %r3536;
	fma.rn.f32 	%f6326, %f6316, %f6325, %f5782;
	shfl.sync.idx.b32	%r3537|%p2927, %r6809, %r3035, 31, -1;
	mov.b32 	%f6327, %r3537;
	fma.rn.f32 	%f6328, %f6316, %f6327, %f5784;
	shfl.sync.idx.b32	%r3538|%p2928, %r6810, %r3035, 31, -1;
	mov.b32 	%f6329, %r3538;
	fma.rn.f32 	%f6330, %f6316, %f6329, %f5786;
	shfl.sync.idx.b32	%r3539|%p2929, %r6811, %r3035, 31, -1;
	mov.b32 	%f6331, %r3539;
	fma.rn.f32 	%f6332, %f6316, %f6331, %f5788;
	shfl.sync.idx.b32	%r3540|%p2930, %r6796, 1, 31, -1;
	mov.b32 	%f6333, %r3540;
	shfl.sync.idx.b32	%r3541|%p2931, %r6804, %r3035, 31, -1;
	mov.b32 	%f6334, %r3541;
	fma.rn.f32 	%f6335, %f6333, %f6334, %f5791;
	shfl.sync.idx.b32	%r3542|%p2932, %r6805, %r3035, 31, -1;
	mov.b32 	%f6336, %r3542;
	fma.rn.f32 	%f6337, %f6333, %f6336, %f5793;
	shfl.sync.idx.b32	%r3543|%p2933, %r6806, %r3035, 31, -1;
	mov.b32 	%f6338, %r3543;
	fma.rn.f32 	%f6339, %f6333, %f6338, %f5795;
	shfl.sync.idx.b32	%r3544|%p2934, %r6807, %r3035, 31, -1;
	mov.b32 	%f6340, %r3544;
	fma.rn.f32 	%f6341, %f6333, %f6340, %f5797;
	shfl.sync.idx.b32	%r3545|%p2935, %r6808, %r3035, 31, -1;
	mov.b32 	%f6342, %r3545;
	fma.rn.f32 	%f6343, %f6333, %f6342, %f5799;
	shfl.sync.idx.b32	%r3546|%p2936, %r6809, %r3035, 31, -1;
	mov.b32 	%f6344, %r3546;
	fma.rn.f32 	%f6345, %f6333, %f6344, %f5801;
	shfl.sync.idx.b32	%r3547|%p2937, %r6810, %r3035, 31, -1;
	mov.b32 	%f6346, %r3547;
	fma.rn.f32 	%f6347, %f6333, %f6346, %f5803;
	shfl.sync.idx.b32	%r3548|%p2938, %r6811, %r3035, 31, -1;
	mov.b32 	%f6348, %r3548;
	fma.rn.f32 	%f6349, %f6333, %f6348, %f5805;
	shfl.sync.idx.b32	%r3549|%p2939, %r6797, 1, 31, -1;
	mov.b32 	%f6350, %r3549;
	shfl.sync.idx.b32	%r3550|%p2940, %r6804, %r3035, 31, -1;
	mov.b32 	%f6351, %r3550;
	fma.rn.f32 	%f6352, %f6350, %f6351, %f5808;
	shfl.sync.idx.b32	%r3551|%p2941, %r6805, %r3035, 31, -1;
	mov.b32 	%f6353, %r3551;
	fma.rn.f32 	%f6354, %f6350, %f6353, %f5810;
	shfl.sync.idx.b32	%r3552|%p2942, %r6806, %r3035, 31, -1;
	mov.b32 	%f6355, %r3552;
	fma.rn.f32 	%f6356, %f6350, %f6355, %f5812;
	shfl.sync.idx.b32	%r3553|%p2943, %r6807, %r3035, 31, -1;
	mov.b32 	%f6357, %r3553;
	fma.rn.f32 	%f6358, %f6350, %f6357, %f5814;
	shfl.sync.idx.b32	%r3554|%p2944, %r6808, %r3035, 31, -1;
	mov.b32 	%f6359, %r3554;
	fma.rn.f32 	%f6360, %f6350, %f6359, %f5816;
	shfl.sync.idx.b32	%r3555|%p2945, %r6809, %r3035, 31, -1;
	mov.b32 	%f6361, %r3555;
	fma.rn.f32 	%f6362, %f6350, %f6361, %f5818;
	shfl.sync.idx.b32	%r3556|%p2946, %r6810, %r3035, 31, -1;
	mov.b32 	%f6363, %r3556;
	fma.rn.f32 	%f6364, %f6350, %f6363, %f5820;
	shfl.sync.idx.b32	%r3557|%p2947, %r6811, %r3035, 31, -1;
	mov.b32 	%f6365, %r3557;
	fma.rn.f32 	%f6366, %f6350, %f6365, %f5822;
	shfl.sync.idx.b32	%r3558|%p2948, %r6798, 1, 31, -1;
	mov.b32 	%f6367, %r3558;
	shfl.sync.idx.b32	%r3559|%p2949, %r6804, %r3035, 31, -1;
	mov.b32 	%f6368, %r3559;
	fma.rn.f32 	%f6369, %f6367, %f6368, %f5825;
	shfl.sync.idx.b32	%r3560|%p2950, %r6805, %r3035, 31, -1;
	mov.b32 	%f6370, %r3560;
	fma.rn.f32 	%f6371, %f6367, %f6370, %f5827;
	shfl.sync.idx.b32	%r3561|%p2951, %r6806, %r3035, 31, -1;
	mov.b32 	%f6372, %r3561;
	fma.rn.f32 	%f6373, %f6367, %f6372, %f5829;
	shfl.sync.idx.b32	%r3562|%p2952, %r6807, %r3035, 31, -1;
	mov.b32 	%f6374, %r3562;
	fma.rn.f32 	%f6375, %f6367, %f6374, %f5831;
	shfl.sync.idx.b32	%r3563|%p2953, %r6808, %r3035, 31, -1;
	mov.b32 	%f6376, %r3563;
	fma.rn.f32 	%f6377, %f6367, %f6376, %f5833;
	shfl.sync.idx.b32	%r3564|%p2954, %r6809, %r3035, 31, -1;
	mov.b32 	%f6378, %r3564;
	fma.rn.f32 	%f6379, %f6367, %f6378, %f5835;
	shfl.sync.idx.b32	%r3565|%p2955, %r6810, %r3035, 31, -1;
	mov.b32 	%f6380, %r3565;
	fma.rn.f32 	%f6381, %f6367, %f6380, %f5837;
	shfl.sync.idx.b32	%r3566|%p2956, %r6811, %r3035, 31, -1;
	mov.b32 	%f6382, %r3566;
	fma.rn.f32 	%f6383, %f6367, %f6382, %f5839;
	shfl.sync.idx.b32	%r3567|%p2957, %r6799, 1, 31, -1;
	mov.b32 	%f6384, %r3567;
	shfl.sync.idx.b32	%r3568|%p2958, %r6804, %r3035, 31, -1;
	mov.b32 	%f6385, %r3568;
	fma.rn.f32 	%f6386, %f6384, %f6385, %f5842;
	shfl.sync.idx.b32	%r3569|%p2959, %r6805, %r3035, 31, -1;
	mov.b32 	%f6387, %r3569;
	fma.rn.f32 	%f6388, %f6384, %f6387, %f5844;
	shfl.sync.idx.b32	%r3570|%p2960, %r6806, %r3035, 31, -1;
	mov.b32 	%f6389, %r3570;
	fma.rn.f32 	%f6390, %f6384, %f6389, %f5846;
	shfl.sync.idx.b32	%r3571|%p2961, %r6807, %r3035, 31, -1;
	mov.b32 	%f6391, %r3571;
	fma.rn.f32 	%f6392, %f6384, %f6391, %f5848;
	shfl.sync.idx.b32	%r3572|%p2962, %r6808, %r3035, 31, -1;
	mov.b32 	%f6393, %r3572;
	fma.rn.f32 	%f6394, %f6384, %f6393, %f5850;
	shfl.sync.idx.b32	%r3573|%p2963, %r6809, %r3035, 31, -1;
	mov.b32 	%f6395, %r3573;
	fma.rn.f32 	%f6396, %f6384, %f6395, %f5852;
	shfl.sync.idx.b32	%r3574|%p2964, %r6810, %r3035, 31, -1;
	mov.b32 	%f6397, %r3574;
	fma.rn.f32 	%f6398, %f6384, %f6397, %f5854;
	shfl.sync.idx.b32	%r3575|%p2965, %r6811, %r3035, 31, -1;
	mov.b32 	%f6399, %r3575;
	fma.rn.f32 	%f6400, %f6384, %f6399, %f5856;
	shfl.sync.idx.b32	%r3576|%p2966, %r6800, 1, 31, -1;
	mov.b32 	%f6401, %r3576;
	shfl.sync.idx.b32	%r3577|%p2967, %r6804, %r3035, 31, -1;
	mov.b32 	%f6402, %r3577;
	fma.rn.f32 	%f6403, %f6401, %f6402, %f5859;
	shfl.sync.idx.b32	%r3578|%p2968, %r6805, %r3035, 31, -1;
	mov.b32 	%f6404, %r3578;
	fma.rn.f32 	%f6405, %f6401, %f6404, %f5861;
	shfl.sync.idx.b32	%r3579|%p2969, %r6806, %r3035, 31, -1;
	mov.b32 	%f6406, %r3579;
	fma.rn.f32 	%f6407, %f6401, %f6406, %f5863;
	shfl.sync.idx.b32	%r3580|%p2970, %r6807, %r3035, 31, -1;
	mov.b32 	%f6408, %r3580;
	fma.rn.f32 	%f6409, %f6401, %f6408, %f5865;
	shfl.sync.idx.b32	%r3581|%p2971, %r6808, %r3035, 31, -1;
	mov.b32 	%f6410, %r3581;
	fma.rn.f32 	%f6411, %f6401, %f6410, %f5867;
	shfl.sync.idx.b32	%r3582|%p2972, %r6809, %r3035, 31, -1;
	mov.b32 	%f6412, %r3582;
	fma.rn.f32 	%f6413, %f6401, %f6412, %f5869;
	shfl.sync.idx.b32	%r3583|%p2973, %r6810, %r3035, 31, -1;
	mov.b32 	%f6414, %r3583;
	fma.rn.f32 	%f6415, %f6401, %f6414, %f5871;
	shfl.sync.idx.b32	%r3584|%p2974, %r6811, %r3035, 31, -1;
	mov.b32 	%f6416, %r3584;
	fma.rn.f32 	%f6417, %f6401, %f6416, %f5873;
	shfl.sync.idx.b32	%r3585|%p2975, %r6801, 1, 31, -1;
	mov.b32 	%f6418, %r3585;
	shfl.sync.idx.b32	%r3586|%p2976, %r6804, %r3035, 31, -1;
	mov.b32 	%f6419, %r3586;
	fma.rn.f32 	%f6420, %f6418, %f6419, %f5876;
	shfl.sync.idx.b32	%r3587|%p2977, %r6805, %r3035, 31, -1;
	mov.b32 	%f6421, %r3587;
	fma.rn.f32 	%f6422, %f6418, %f6421, %f5878;
	shfl.sync.idx.b32	%r3588|%p2978, %r6806, %r3035, 31, -1;
	mov.b32 	%f6423, %r3588;
	fma.rn.f32 	%f6424, %f6418, %f6423, %f5880;
	shfl.sync.idx.b32	%r3589|%p2979, %r6807, %r3035, 31, -1;
	mov.b32 	%f6425, %r3589;
	fma.rn.f32 	%f6426, %f6418, %f6425, %f5882;
	shfl.sync.idx.b32	%r3590|%p2980, %r6808, %r3035, 31, -1;
	mov.b32 	%f6427, %r3590;
	fma.rn.f32 	%f6428, %f6418, %f6427, %f5884;
	shfl.sync.idx.b32	%r3591|%p2981, %r6809, %r3035, 31, -1;
	mov.b32 	%f6429, %r3591;
	fma.rn.f32 	%f6430, %f6418, %f6429, %f5886;
	shfl.sync.idx.b32	%r3592|%p2982, %r6810, %r3035, 31, -1;
	mov.b32 	%f6431, %r3592;
	fma.rn.f32 	%f6432, %f6418, %f6431, %f5888;
	shfl.sync.idx.b32	%r3593|%p2983, %r6811, %r3035, 31, -1;
	mov.b32 	%f6433, %r3593;
	fma.rn.f32 	%f6434, %f6418, %f6433, %f5890;
	shfl.sync.idx.b32	%r3594|%p2984, %r6802, 1, 31, -1;
	mov.b32 	%f6435, %r3594;
	shfl.sync.idx.b32	%r3595|%p2985, %r6804, %r3035, 31, -1;
	mov.b32 	%f6436, %r3595;
	fma.rn.f32 	%f6437, %f6435, %f6436, %f5893;
	shfl.sync.idx.b32	%r3596|%p2986, %r6805, %r3035, 31, -1;
	mov.b32 	%f6438, %r3596;
	fma.rn.f32 	%f6439, %f6435, %f6438, %f5895;
	shfl.sync.idx.b32	%r3597|%p2987, %r6806, %r3035, 31, -1;
	mov.b32 	%f6440, %r3597;
	fma.rn.f32 	%f6441, %f6435, %f6440, %f5897;
	shfl.sync.idx.b32	%r3598|%p2988, %r6807, %r3035, 31, -1;
	mov.b32 	%f6442, %r3598;
	fma.rn.f32 	%f6443, %f6435, %f6442, %f5899;
	shfl.sync.idx.b32	%r3599|%p2989, %r6808, %r3035, 31, -1;
	mov.b32 	%f6444, %r3599;
	fma.rn.f32 	%f6445, %f6435, %f6444, %f5901;
	shfl.sync.idx.b32	%r3600|%p2990, %r6809, %r3035, 31, -1;
	mov.b32 	%f6446, %r3600;
	fma.rn.f32 	%f6447, %f6435, %f6446, %f5903;
	shfl.sync.idx.b32	%r3601|%p2991, %r6810, %r3035, 31, -1;
	mov.b32 	%f6448, %r3601;
	fma.rn.f32 	%f6449, %f6435, %f6448, %f5905;
	shfl.sync.idx.b32	%r3602|%p2992, %r6811, %r3035, 31, -1;
	mov.b32 	%f6450, %r3602;
	fma.rn.f32 	%f6451, %f6435, %f6450, %f5907;
	shfl.sync.idx.b32	%r3603|%p2993, %r6803, 1, 31, -1;
	mov.b32 	%f6452, %r3603;
	shfl.sync.idx.b32	%r3604|%p2994, %r6804, %r3035, 31, -1;
	mov.b32 	%f6453, %r3604;
	fma.rn.f32 	%f6454, %f6452, %f6453, %f5910;
	shfl.sync.idx.b32	%r3605|%p2995, %r6805, %r3035, 31, -1;
	mov.b32 	%f6455, %r3605;
	fma.rn.f32 	%f6456, %f6452, %f6455, %f5912;
	shfl.sync.idx.b32	%r3606|%p2996, %r6806, %r3035, 31, -1;
	mov.b32 	%f6457, %r3606;
	fma.rn.f32 	%f6458, %f6452, %f6457, %f5914;
	shfl.sync.idx.b32	%r3607|%p2997, %r6807, %r3035, 31, -1;
	mov.b32 	%f6459, %r3607;
	fma.rn.f32 	%f6460, %f6452, %f6459, %f5916;
	shfl.sync.idx.b32	%r3608|%p2998, %r6808, %r3035, 31, -1;
	mov.b32 	%f6461, %r3608;
	fma.rn.f32 	%f6462, %f6452, %f6461, %f5918;
	shfl.sync.idx.b32	%r3609|%p2999, %r6809, %r3035, 31, -1;
	mov.b32 	%f6463, %r3609;
	fma.rn.f32 	%f6464, %f6452, %f6463, %f5920;
	shfl.sync.idx.b32	%r3610|%p3000, %r6810, %r3035, 31, -1;
	mov.b32 	%f6465, %r3610;
	fma.rn.f32 	%f6466, %f6452, %f6465, %f5922;
	shfl.sync.idx.b32	%r3611|%p3001, %r6811, %r3035, 31, -1;
	mov.b32 	%f6467, %r3611;
	fma.rn.f32 	%f6468, %f6452, %f6467, %f5924;
	shfl.sync.idx.b32	%r3612|%p3002, %r6772, 2, 31, -1;
	mov.b32 	%f6469, %r3612;
	shfl.sync.idx.b32	%r3613|%p3003, %r6804, %r3035, 31, -1;
	mov.b32 	%f6470, %r3613;
	fma.rn.f32 	%f6471, %f6469, %f6470, %f5927;
	shfl.sync.idx.b32	%r3614|%p3004, %r6805, %r3035, 31, -1;
	mov.b32 	%f6472, %r3614;
	fma.rn.f32 	%f6473, %f6469, %f6472, %f5929;
	shfl.sync.idx.b32	%r3615|%p3005, %r6806, %r3035, 31, -1;
	mov.b32 	%f6474, %r3615;
	fma.rn.f32 	%f6475, %f6469, %f6474, %f5931;
	shfl.sync.idx.b32	%r3616|%p3006, %r6807, %r3035, 31, -1;
	mov.b32 	%f6476, %r3616;
	fma.rn.f32 	%f6477, %f6469, %f6476, %f5933;
	shfl.sync.idx.b32	%r3617|%p3007, %r6808, %r3035, 31, -1;
	mov.b32 	%f6478, %r3617;
	fma.rn.f32 	%f6479, %f6469, %f6478, %f5935;
	shfl.sync.idx.b32	%r3618|%p3008, %r6809, %r3035, 31, -1;
	mov.b32 	%f6480, %r3618;
	fma.rn.f32 	%f6481, %f6469, %f6480, %f5937;
	shfl.sync.idx.b32	%r3619|%p3009, %r6810, %r3035, 31, -1;
	mov.b32 	%f6482, %r3619;
	fma.rn.f32 	%f6483, %f6469, %f6482, %f5939;
	shfl.sync.idx.b32	%r3620|%p3010, %r6811, %r3035, 31, -1;
	mov.b32 	%f6484, %r3620;
	fma.rn.f32 	%f6485, %f6469, %f6484, %f5941;
	shfl.sync.idx.b32	%r3621|%p3011, %r6773, 2, 31, -1;
	mov.b32 	%f6486, %r3621;
	shfl.sync.idx.b32	%r3622|%p3012, %r6804, %r3035, 31, -1;
	mov.b32 	%f6487, %r3622;
	fma.rn.f32 	%f6488, %f6486, %f6487, %f5944;
	shfl.sync.idx.b32	%r3623|%p3013, %r6805, %r3035, 31, -1;
	mov.b32 	%f6489, %r3623;
	fma.rn.f32 	%f6490, %f6486, %f6489, %f5946;
	shfl.sync.idx.b32	%r3624|%p3014, %r6806, %r3035, 31, -1;
	mov.b32 	%f6491, %r3624;
	fma.rn.f32 	%f6492, %f6486, %f6491, %f5948;
	shfl.sync.idx.b32	%r3625|%p3015, %r6807, %r3035, 31, -1;
	mov.b32 	%f6493, %r3625;
	fma.rn.f32 	%f6494, %f6486, %f6493, %f5950;
	shfl.sync.idx.b32	%r3626|%p3016, %r6808, %r3035, 31, -1;
	mov.b32 	%f6495, %r3626;
	fma.rn.f32 	%f6496, %f6486, %f6495, %f5952;
	shfl.sync.idx.b32	%r3627|%p3017, %r6809, %r3035, 31, -1;
	mov.b32 	%f6497, %r3627;
	fma.rn.f32 	%f6498, %f6486, %f6497, %f5954;
	shfl.sync.idx.b32	%r3628|%p3018, %r6810, %r3035, 31, -1;
	mov.b32 	%f6499, %r3628;
	fma.rn.f32 	%f6500, %f6486, %f6499, %f5956;
	shfl.sync.idx.b32	%r3629|%p3019, %r6811, %r3035, 31, -1;
	mov.b32 	%f6501, %r3629;
	fma.rn.f32 	%f6502, %f6486, %f6501, %f5958;
	shfl.sync.idx.b32	%r3630|%p3020, %r6774, 2, 31, -1;
	mov.b32 	%f6503, %r3630;
	shfl.sync.idx.b32	%r3631|%p3021, %r6804, %r3035, 31, -1;
	mov.b32 	%f6504, %r3631;
	fma.rn.f32 	%f6505, %f6503, %f6504, %f5961;
	shfl.sync.idx.b32	%r3632|%p3022, %r6805, %r3035, 31, -1;
	mov.b32 	%f6506, %r3632;
	fma.rn.f32 	%f6507, %f6503, %f6506, %f5963;
	shfl.sync.idx.b32	%r3633|%p3023, %r6806, %r3035, 31, -1;
	mov.b32 	%f6508, %r3633;
	fma.rn.f32 	%f6509, %f6503, %f6508, %f5965;
	shfl.sync.idx.b32	%r3634|%p3024, %r6807, %r3035, 31, -1;
	mov.b32 	%f6510, %r3634;
	fma.rn.f32 	%f6511, %f6503, %f6510, %f5967;
	shfl.sync.idx.b32	%r3635|%p3025, %r6808, %r3035, 31, -1;
	mov.b32 	%f6512, %r3635;
	fma.rn.f32 	%f6513, %f6503, %f6512, %f5969;
	shfl.sync.idx.b32	%r3636|%p3026, %r6809, %r3035, 31, -1;
	mov.b32 	%f6514, %r3636;
	fma.rn.f32 	%f6515, %f6503, %f6514, %f5971;
	shfl.sync.idx.b32	%r3637|%p3027, %r6810, %r3035, 31, -1;
	mov.b32 	%f6516, %r3637;
	fma.rn.f32 	%f6517, %f6503, %f6516, %f5973;
	shfl.sync.idx.b32	%r3638|%p3028, %r6811, %r3035, 31, -1;
	mov.b32 	%f6518, %r3638;
	fma.rn.f32 	%f6519, %f6503, %f6518, %f5975;
	shfl.sync.idx.b32	%r3639|%p3029, %r6775, 2, 31, -1;
	mov.b32 	%f6520, %r3639;
	shfl.sync.idx.b32	%r3640|%p3030, %r6804, %r3035, 31, -1;
	mov.b32 	%f6521, %r3640;
	fma.rn.f32 	%f6522, %f6520, %f6521, %f5978;
	shfl.sync.idx.b32	%r3641|%p3031, %r6805, %r3035, 31, -1;
	mov.b32 	%f6523, %r3641;
	fma.rn.f32 	%f6524, %f6520, %f6523, %f5980;
	shfl.sync.idx.b32	%r3642|%p3032, %r6806, %r3035, 31, -1;
	mov.b32 	%f6525, %r3642;
	fma.rn.f32 	%f6526, %f6520, %f6525, %f5982;
	shfl.sync.idx.b32	%r3643|%p3033, %r6807, %r3035, 31, -1;
	mov.b32 	%f6527, %r3643;
	fma.rn.f32 	%f6528, %f6520, %f6527, %f5984;
	shfl.sync.idx.b32	%r3644|%p3034, %r6808, %r3035, 31, -1;
	mov.b32 	%f6529, %r3644;
	fma.rn.f32 	%f6530, %f6520, %f6529, %f5986;
	shfl.sync.idx.b32	%r3645|%p3035, %r6809, %r3035, 31, -1;
	mov.b32 	%f6531, %r3645;
	fma.rn.f32 	%f6532, %f6520, %f6531, %f5988;
	shfl.sync.idx.b32	%r3646|%p3036, %r6810, %r3035, 31, -1;
	mov.b32 	%f6533, %r3646;
	fma.rn.f32 	%f6534, %f6520, %f6533, %f5990;
	shfl.sync.idx.b32	%r3647|%p3037, %r6811, %r3035, 31, -1;
	mov.b32 	%f6535, %r3647;
	fma.rn.f32 	%f6536, %f6520, %f6535, %f5992;
	shfl.sync.idx.b32	%r3648|%p3038, %r6776, 2, 31, -1;
	mov.b32 	%f6537, %r3648;
	shfl.sync.idx.b32	%r3649|%p3039, %r6804, %r3035, 31, -1;
	mov.b32 	%f6538, %r3649;
	fma.rn.f32 	%f6539, %f6537, %f6538, %f5995;
	shfl.sync.idx.b32	%r3650|%p3040, %r6805, %r3035, 31, -1;
	mov.b32 	%f6540, %r3650;
	fma.rn.f32 	%f6541, %f6537, %f6540, %f5997;
	shfl.sync.idx.b32	%r3651|%p3041, %r6806, %r3035, 31, -1;
	mov.b32 	%f6542, %r3651;
	fma.rn.f32 	%f6543, %f6537, %f6542, %f5999;
	shfl.sync.idx.b32	%r3652|%p3042, %r6807, %r3035, 31, -1;
	mov.b32 	%f6544, %r3652;
	fma.rn.f32 	%f6545, %f6537, %f6544, %f6001;
	shfl.sync.idx.b32	%r3653|%p3043, %r6808, %r3035, 31, -1;
	mov.b32 	%f6546, %r3653;
	fma.rn.f32 	%f6547, %f6537, %f6546, %f6003;
	shfl.sync.idx.b32	%r3654|%p3044, %r6809, %r3035, 31, -1;
	mov.b32 	%f6548, %r3654;
	fma.rn.f32 	%f6549, %f6537, %f6548, %f6005;
	shfl.sync.idx.b32	%r3655|%p3045, %r6810, %r3035, 31, -1;
	mov.b32 	%f6550, %r3655;
	fma.rn.f32 	%f6551, %f6537, %f6550, %f6007;
	shfl.sync.idx.b32	%r3656|%p3046, %r6811, %r3035, 31, -1;
	mov.b32 	%f6552, %r3656;
	fma.rn.f32 	%f6553, %f6537, %f6552, %f6009;
	shfl.sync.idx.b32	%r3657|%p3047, %r6777, 2, 31, -1;
	mov.b32 	%f6554, %r3657;
	shfl.sync.idx.b32	%r3658|%p3048, %r6804, %r3035, 31, -1;
	mov.b32 	%f6555, %r3658;
	fma.rn.f32 	%f6556, %f6554, %f6555, %f6012;
	shfl.sync.idx.b32	%r3659|%p3049, %r6805, %r3035, 31, -1;
	mov.b32 	%f6557, %r3659;
	fma.rn.f32 	%f6558, %f6554, %f6557, %f6014;
	shfl.sync.idx.b32	%r3660|%p3050, %r6806, %r3035, 31, -1;
	mov.b32 	%f6559, %r3660;
	fma.rn.f32 	%f6560, %f6554, %f6559, %f6016;
	shfl.sync.idx.b32	%r3661|%p3051, %r6807, %r3035, 31, -1;
	mov.b32 	%f6561, %r3661;
	fma.rn.f32 	%f6562, %f6554, %f6561, %f6018;
	shfl.sync.idx.b32	%r3662|%p3052, %r6808, %r3035, 31, -1;
	mov.b32 	%f6563, %r3662;
	fma.rn.f32 	%f6564, %f6554, %f6563, %f6020;
	shfl.sync.idx.b32	%r3663|%p3053, %r6809, %r3035, 31, -1;
	mov.b32 	%f6565, %r3663;
	fma.rn.f32 	%f6566, %f6554, %f6565, %f6022;
	shfl.sync.idx.b32	%r3664|%p3054, %r6810, %r3035, 31, -1;
	mov.b32 	%f6567, %r3664;
	fma.rn.f32 	%f6568, %f6554, %f6567, %f6024;
	shfl.sync.idx.b32	%r3665|%p3055, %r6811, %r3035, 31, -1;
	mov.b32 	%f6569, %r3665;
	fma.rn.f32 	%f6570, %f6554, %f6569, %f6026;
	shfl.sync.idx.b32	%r3666|%p3056, %r6778, 2, 31, -1;
	mov.b32 	%f6571, %r3666;
	shfl.sync.idx.b32	%r3667|%p3057, %r6804, %r3035, 31, -1;
	mov.b32 	%f6572, %r3667;
	fma.rn.f32 	%f6573, %f6571, %f6572, %f6029;
	shfl.sync.idx.b32	%r3668|%p3058, %r6805, %r3035, 31, -1;
	mov.b32 	%f6574, %r3668;
	fma.rn.f32 	%f6575, %f6571, %f6574, %f6031;
	shfl.sync.idx.b32	%r3669|%p3059, %r6806, %r3035, 31, -1;
	mov.b32 	%f6576, %r3669;
	fma.rn.f32 	%f6577, %f6571, %f6576, %f6033;
	shfl.sync.idx.b32	%r3670|%p3060, %r6807, %r3035, 31, -1;
	mov.b32 	%f6578, %r3670;
	fma.rn.f32 	%f6579, %f6571, %f6578, %f6035;
	shfl.sync.idx.b32	%r3671|%p3061, %r6808, %r3035, 31, -1;
	mov.b32 	%f6580, %r3671;
	fma.rn.f32 	%f6581, %f6571, %f6580, %f6037;
	shfl.sync.idx.b32	%r3672|%p3062, %r6809, %r3035, 31, -1;
	mov.b32 	%f6582, %r3672;
	fma.rn.f32 	%f6583, %f6571, %f6582, %f6039;
	shfl.sync.idx.b32	%r3673|%p3063, %r6810, %r3035, 31, -1;
	mov.b32 	%f6584, %r3673;
	fma.rn.f32 	%f6585, %f6571, %f6584, %f6041;
	shfl.sync.idx.b32	%r3674|%p3064, %r6811, %r3035, 31, -1;
	mov.b32 	%f6586, %r3674;
	fma.rn.f32 	%f6587, %f6571, %f6586, %f6043;
	shfl.sync.idx.b32	%r3675|%p3065, %r6779, 2, 31, -1;
	mov.b32 	%f6588, %r3675;
	shfl.sync.idx.b32	%r3676|%p3066, %r6804, %r3035, 31, -1;
	mov.b32 	%f6589, %r3676;
	fma.rn.f32 	%f6590, %f6588, %f6589, %f6046;
	shfl.sync.idx.b32	%r3677|%p3067, %r6805, %r3035, 31, -1;
	mov.b32 	%f6591, %r3677;
	fma.rn.f32 	%f6592, %f6588, %f6591, %f6048;
	shfl.sync.idx.b32	%r3678|%p3068, %r6806, %r3035, 31, -1;
	mov.b32 	%f6593, %r3678;
	fma.rn.f32 	%f6594, %f6588, %f6593, %f6050;
	shfl.sync.idx.b32	%r3679|%p3069, %r6807, %r3035, 31, -1;
	mov.b32 	%f6595, %r3679;
	fma.rn.f32 	%f6596, %f6588, %f6595, %f6052;
	shfl.sync.idx.b32	%r3680|%p3070, %r6808, %r3035, 31, -1;
	mov.b32 	%f6597, %r3680;
	fma.rn.f32 	%f6598, %f6588, %f6597, %f6054;
	shfl.sync.idx.b32	%r3681|%p3071, %r6809, %r3035, 31, -1;
	mov.b32 	%f6599, %r3681;
	fma.rn.f32 	%f6600, %f6588, %f6599, %f6056;
	shfl.sync.idx.b32	%r3682|%p3072, %r6810, %r3035, 31, -1;
	mov.b32 	%f6601, %r3682;
	fma.rn.f32 	%f6602, %f6588, %f6601, %f6058;
	shfl.sync.idx.b32	%r3683|%p3073, %r6811, %r3035, 31, -1;
	mov.b32 	%f6603, %r3683;
	fma.rn.f32 	%f6604, %f6588, %f6603, %f6060;
	shfl.sync.idx.b32	%r3684|%p3074, %r6780, 2, 31, -1;
	mov.b32 	%f6605, %r3684;
	shfl.sync.idx.b32	%r3685|%p3075, %r6804, %r3035, 31, -1;
	mov.b32 	%f6606, %r3685;
	fma.rn.f32 	%f6607, %f6605, %f6606, %f6063;
	shfl.sync.idx.b32	%r3686|%p3076, %r6805, %r3035, 31, -1;
	mov.b32 	%f6608, %r3686;
	fma.rn.f32 	%f6609, %f6605, %f6608, %f6065;
	shfl.sync.idx.b32	%r3687|%p3077, %r6806, %r3035, 31, -1;
	mov.b32 	%f6610, %r3687;
	fma.rn.f32 	%f6611, %f6605, %f6610, %f6067;
	shfl.sync.idx.b32	%r3688|%p3078, %r6807, %r3035, 31, -1;
	mov.b32 	%f6612, %r3688;
	fma.rn.f32 	%f6613, %f6605, %f6612, %f6069;
	shfl.sync.idx.b32	%r3689|%p3079, %r6808, %r3035, 31, -1;
	mov.b32 	%f6614, %r3689;
	fma.rn.f32 	%f6615, %f6605, %f6614, %f6071;
	shfl.sync.idx.b32	%r3690|%p3080, %r6809, %r3035, 31, -1;
	mov.b32 	%f6616, %r3690;
	fma.rn.f32 	%f6617, %f6605, %f6616, %f6073;
	shfl.sync.idx.b32	%r3691|%p3081, %r6810, %r3035, 31, -1;
	mov.b32 	%f6618, %r3691;
	fma.rn.f32 	%f6619, %f6605, %f6618, %f6075;
	shfl.sync.idx.b32	%r3692|%p3082, %r6811, %r3035, 31, -1;
	mov.b32 	%f6620, %r3692;
	fma.rn.f32 	%f6621, %f6605, %f6620, %f6077;
	shfl.sync.idx.b32	%r3693|%p3083, %r6781, 2, 31, -1;
	mov.b32 	%f6622, %r3693;
	shfl.sync.idx.b32	%r3694|%p3084, %r6804, %r3035, 31, -1;
	mov.b32 	%f6623, %r3694;
	fma.rn.f32 	%f6624, %f6622, %f6623, %f6080;
	shfl.sync.idx.b32	%r3695|%p3085, %r6805, %r3035, 31, -1;
	mov.b32 	%f6625, %r3695;
	fma.rn.f32 	%f6626, %f6622, %f6625, %f6082;
	shfl.sync.idx.b32	%r3696|%p3086, %r6806, %r3035, 31, -1;
	mov.b32 	%f6627, %r3696;
	fma.rn.f32 	%f6628, %f6622, %f6627, %f6084;
	shfl.sync.idx.b32	%r3697|%p3087, %r6807, %r3035, 31, -1;
	mov.b32 	%f6629, %r3697;
	fma.rn.f32 	%f6630, %f6622, %f6629, %f6086;
	shfl.sync.idx.b32	%r3698|%p3088, %r6808, %r3035, 31, -1;
	mov.b32 	%f6631, %r3698;
	fma.rn.f32 	%f6632, %f6622, %f6631, %f6088;
	shfl.sync.idx.b32	%r3699|%p3089, %r6809, %r3035, 31, -1;
	mov.b32 	%f6633, %r3699;
	fma.rn.f32 	%f6634, %f6622, %f6633, %f6090;
	shfl.sync.idx.b32	%r3700|%p3090, %r6810, %r3035, 31, -1;
	mov.b32 	%f6635, %r3700;
	fma.rn.f32 	%f6636, %f6622, %f6635, %f6092;
	shfl.sync.idx.b32	%r3701|%p3091, %r6811, %r3035, 31, -1;
	mov.b32 	%f6637, %r3701;
	fma.rn.f32 	%f6638, %f6622, %f6637, %f6094;
	shfl.sync.idx.b32	%r3702|%p3092, %r6782, 2, 31, -1;
	mov.b32 	%f6639, %r3702;
	shfl.sync.idx.b32	%r3703|%p3093, %r6804, %r3035, 31, -1;
	mov.b32 	%f6640, %r3703;
	fma.rn.f32 	%f6641, %f6639, %f6640, %f6097;
	shfl.sync.idx.b32	%r3704|%p3094, %r6805, %r3035, 31, -1;
	mov.b32 	%f6642, %r3704;
	fma.rn.f32 	%f6643, %f6639, %f6642, %f6099;
	shfl.sync.idx.b32	%r3705|%p3095, %r6806, %r3035, 31, -1;
	mov.b32 	%f6644, %r3705;
	fma.rn.f32 	%f6645, %f6639, %f6644, %f6101;
	shfl.sync.idx.b32	%r3706|%p3096, %r6807, %r3035, 31, -1;
	mov.b32 	%f6646, %r3706;
	fma.rn.f32 	%f6647, %f6639, %f6646, %f6103;
	shfl.sync.idx.b32	%r3707|%p3097, %r6808, %r3035, 31, -1;
	mov.b32 	%f6648, %r3707;
	fma.rn.f32 	%f6649, %f6639, %f6648, %f6105;
	shfl.sync.idx.b32	%r3708|%p3098, %r6809, %r3035, 31, -1;
	mov.b32 	%f6650, %r3708;
	fma.rn.f32 	%f6651, %f6639, %f6650, %f6107;
	shfl.sync.idx.b32	%r3709|%p3099, %r6810, %r3035, 31, -1;
	mov.b32 	%f6652, %r3709;
	fma.rn.f32 	%f6653, %f6639, %f6652, %f6109;
	shfl.sync.idx.b32	%r3710|%p3100, %r6811, %r3035, 31, -1;
	mov.b32 	%f6654, %r3710;
	fma.rn.f32 	%f6655, %f6639, %f6654, %f6111;
	shfl.sync.idx.b32	%r3711|%p3101, %r6783, 2, 31, -1;
	mov.b32 	%f6656, %r3711;
	shfl.sync.idx.b32	%r3712|%p3102, %r6804, %r3035, 31, -1;
	mov.b32 	%f6657, %r3712;
	fma.rn.f32 	%f6658, %f6656, %f6657, %f6114;
	shfl.sync.idx.b32	%r3713|%p3103, %r6805, %r3035, 31, -1;
	mov.b32 	%f6659, %r3713;
	fma.rn.f32 	%f6660, %f6656, %f6659, %f6116;
	shfl.sync.idx.b32	%r3714|%p3104, %r6806, %r3035, 31, -1;
	mov.b32 	%f6661, %r3714;
	fma.rn.f32 	%f6662, %f6656, %f6661, %f6118;
	shfl.sync.idx.b32	%r3715|%p3105, %r6807, %r3035, 31, -1;
	mov.b32 	%f6663, %r3715;
	fma.rn.f32 	%f6664, %f6656, %f6663, %f6120;
	shfl.sync.idx.b32	%r3716|%p3106, %r6808, %r3035, 31, -1;
	mov.b32 	%f6665, %r3716;
	fma.rn.f32 	%f6666, %f6656, %f6665, %f6122;
	shfl.sync.idx.b32	%r3717|%p3107, %r6809, %r3035, 31, -1;
	mov.b32 	%f6667, %r3717;
	fma.rn.f32 	%f6668, %f6656, %f6667, %f6124;
	shfl.sync.idx.b32	%r3718|%p3108, %r6810, %r3035, 31, -1;
	mov.b32 	%f6669, %r3718;
	fma.rn.f32 	%f6670, %f6656, %f6669, %f6126;
	shfl.sync.idx.b32	%r3719|%p3109, %r6811, %r3035, 31, -1;
	mov.b32 	%f6671, %r3719;
	fma.rn.f32 	%f6672, %f6656, %f6671, %f6128;
	shfl.sync.idx.b32	%r3720|%p3110, %r6784, 2, 31, -1;
	mov.b32 	%f6673, %r3720;
	shfl.sync.idx.b32	%r3721|%p3111, %r6804, %r3035, 31, -1;
	mov.b32 	%f6674, %r3721;
	fma.rn.f32 	%f6675, %f6673, %f6674, %f6131;
	shfl.sync.idx.b32	%r3722|%p3112, %r6805, %r3035, 31, -1;
	mov.b32 	%f6676, %r3722;
	fma.rn.f32 	%f6677, %f6673, %f6676, %f6133;
	shfl.sync.idx.b32	%r3723|%p3113, %r6806, %r3035, 31, -1;
	mov.b32 	%f6678, %r3723;
	fma.rn.f32 	%f6679, %f6673, %f6678, %f6135;
	shfl.sync.idx.b32	%r3724|%p3114, %r6807, %r3035, 31, -1;
	mov.b32 	%f6680, %r3724;
	fma.rn.f32 	%f6681, %f6673, %f6680, %f6137;
	shfl.sync.idx.b32	%r3725|%p3115, %r6808, %r3035, 31, -1;
	mov.b32 	%f6682, %r3725;
	fma.rn.f32 	%f6683, %f6673, %f6682, %f6139;
	shfl.sync.idx.b32	%r3726|%p3116, %r6809, %r3035, 31, -1;
	mov.b32 	%f6684, %r3726;
	fma.rn.f32 	%f6685, %f6673, %f6684, %f6141;
	shfl.sync.idx.b32	%r3727|%p3117, %r6810, %r3035, 31, -1;
	mov.b32 	%f6686, %r3727;
	fma.rn.f32 	%f6687, %f6673, %f6686, %f6143;
	shfl.sync.idx.b32	%r3728|%p3118, %r6811, %r3035, 31, -1;
	mov.b32 	%f6688, %r3728;
	fma.rn.f32 	%f6689, %f6673, %f6688, %f6145;
	shfl.sync.idx.b32	%r3729|%p3119, %r6785, 2, 31, -1;
	mov.b32 	%f6690, %r3729;
	shfl.sync.idx.b32	%r3730|%p3120, %r6804, %r3035, 31, -1;
	mov.b32 	%f6691, %r3730;
	fma.rn.f32 	%f6692, %f6690, %f6691, %f6148;
	shfl.sync.idx.b32	%r3731|%p3121, %r6805, %r3035, 31, -1;
	mov.b32 	%f6693, %r3731;
	fma.rn.f32 	%f6694, %f6690, %f6693, %f6150;
	shfl.sync.idx.b32	%r3732|%p3122, %r6806, %r3035, 31, -1;
	mov.b32 	%f6695, %r3732;
	fma.rn.f32 	%f6696, %f6690, %f6695, %f6152;
	shfl.sync.idx.b32	%r3733|%p3123, %r6807, %r3035, 31, -1;
	mov.b32 	%f6697, %r3733;
	fma.rn.f32 	%f6698, %f6690, %f6697, %f6154;
	shfl.sync.idx.b32	%r3734|%p3124, %r6808, %r3035, 31, -1;
	mov.b32 	%f6699, %r3734;
	fma.rn.f32 	%f6700, %f6690, %f6699, %f6156;
	shfl.sync.idx.b32	%r3735|%p3125, %r6809, %r3035, 31, -1;
	mov.b32 	%f6701, %r3735;
	fma.rn.f32 	%f6702, %f6690, %f6701, %f6158;
	shfl.sync.idx.b32	%r3736|%p3126, %r6810, %r3035, 31, -1;
	mov.b32 	%f6703, %r3736;
	fma.rn.f32 	%f6704, %f6690, %f6703, %f6160;
	shfl.sync.idx.b32	%r3737|%p3127, %r6811, %r3035, 31, -1;
	mov.b32 	%f6705, %r3737;
	fma.rn.f32 	%f6706, %f6690, %f6705, %f6162;
	shfl.sync.idx.b32	%r3738|%p3128, %r6786, 2, 31, -1;
	mov.b32 	%f6707, %r3738;
	shfl.sync.idx.b32	%r3739|%p3129, %r6804, %r3035, 31, -1;
	mov.b32 	%f6708, %r3739;
	fma.rn.f32 	%f6709, %f6707, %f6708, %f6165;
	shfl.sync.idx.b32	%r3740|%p3130, %r6805, %r3035, 31, -1;
	mov.b32 	%f6710, %r3740;
	fma.rn.f32 	%f6711, %f6707, %f6710, %f6167;
	shfl.sync.idx.b32	%r3741|%p3131, %r6806, %r3035, 31, -1;
	mov.b32 	%f6712, %r3741;
	fma.rn.f32 	%f6713, %f6707, %f6712, %f6169;
	shfl.sync.idx.b32	%r3742|%p3132, %r6807, %r3035, 31, -1;
	mov.b32 	%f6714, %r3742;
	fma.rn.f32 	%f6715, %f6707, %f6714, %f6171;
	shfl.sync.idx.b32	%r3743|%p3133, %r6808, %r3035, 31, -1;
	mov.b32 	%f6716, %r3743;
	fma.rn.f32 	%f6717, %f6707, %f6716, %f6173;
	shfl.sync.idx.b32	%r3744|%p3134, %r6809, %r3035, 31, -1;
	mov.b32 	%f6718, %r3744;
	fma.rn.f32 	%f6719, %f6707, %f6718, %f6175;
	shfl.sync.idx.b32	%r3745|%p3135, %r6810, %r3035, 31, -1;
	mov.b32 	%f6720, %r3745;
	fma.rn.f32 	%f6721, %f6707, %f6720, %f6177;
	shfl.sync.idx.b32	%r3746|%p3136, %r6811, %r3035, 31, -1;
	mov.b32 	%f6722, %r3746;
	fma.rn.f32 	%f6723, %f6707, %f6722, %f6179;
	shfl.sync.idx.b32	%r3747|%p3137, %r6787, 2, 31, -1;
	mov.b32 	%f6724, %r3747;
	shfl.sync.idx.b32	%r3748|%p3138, %r6804, %r3035, 31, -1;
	mov.b32 	%f6725, %r3748;
	fma.rn.f32 	%f6726, %f6724, %f6725, %f6182;
	shfl.sync.idx.b32	%r3749|%p3139, %r6805, %r3035, 31, -1;
	mov.b32 	%f6727, %r3749;
	fma.rn.f32 	%f6728, %f6724, %f6727, %f6184;
	shfl.sync.idx.b32	%r3750|%p3140, %r6806, %r3035, 31, -1;
	mov.b32 	%f6729, %r3750;
	fma.rn.f32 	%f6730, %f6724, %f6729, %f6186;
	shfl.sync.idx.b32	%r3751|%p3141, %r6807, %r3035, 31, -1;
	mov.b32 	%f6731, %r3751;
	fma.rn.f32 	%f6732, %f6724, %f6731, %f6188;
	shfl.sync.idx.b32	%r3752|%p3142, %r6808, %r3035, 31, -1;
	mov.b32 	%f6733, %r3752;
	fma.rn.f32 	%f6734, %f6724, %f6733, %f6190;
	shfl.sync.idx.b32	%r3753|%p3143, %r6809, %r3035, 31, -1;
	mov.b32 	%f6735, %r3753;
	fma.rn.f32 	%f6736, %f6724, %f6735, %f6192;
	shfl.sync.idx.b32	%r3754|%p3144, %r6810, %r3035, 31, -1;
	mov.b32 	%f6737, %r3754;
	fma.rn.f32 	%f6738, %f6724, %f6737, %f6194;
	shfl.sync.idx.b32	%r3755|%p3145, %r6811, %r3035, 31, -1;
	mov.b32 	%f6739, %r3755;
	fma.rn.f32 	%f6740, %f6724, %f6739, %f6196;
	shfl.sync.idx.b32	%r3756|%p3146, %r6788, 2, 31, -1;
	mov.b32 	%f6741, %r3756;
	shfl.sync.idx.b32	%r3757|%p3147, %r6804, %r3035, 31, -1;
	mov.b32 	%f6742, %r3757;
	fma.rn.f32 	%f6743, %f6741, %f6742, %f6199;
	shfl.sync.idx.b32	%r3758|%p3148, %r6805, %r3035, 31, -1;
	mov.b32 	%f6744, %r3758;
	fma.rn.f32 	%f6745, %f6741, %f6744, %f6201;
	shfl.sync.idx.b32	%r3759|%p3149, %r6806, %r3035, 31, -1;
	mov.b32 	%f6746, %r3759;
	fma.rn.f32 	%f6747, %f6741, %f6746, %f6203;
	shfl.sync.idx.b32	%r3760|%p3150, %r6807, %r3035, 31, -1;
	mov.b32 	%f6748, %r3760;
	fma.rn.f32 	%f6749, %f6741, %f6748, %f6205;
	shfl.sync.idx.b32	%r3761|%p3151, %r6808, %r3035, 31, -1;
	mov.b32 	%f6750, %r3761;
	fma.rn.f32 	%f6751, %f6741, %f6750, %f6207;
	shfl.sync.idx.b32	%r3762|%p3152, %r6809, %r3035, 31, -1;
	mov.b32 	%f6752, %r3762;
	fma.rn.f32 	%f6753, %f6741, %f6752, %f6209;
	shfl.sync.idx.b32	%r3763|%p3153, %r6810, %r3035, 31, -1;
	mov.b32 	%f6754, %r3763;
	fma.rn.f32 	%f6755, %f6741, %f6754, %f6211;
	shfl.sync.idx.b32	%r3764|%p3154, %r6811, %r3035, 31, -1;
	mov.b32 	%f6756, %r3764;
	fma.rn.f32 	%f6757, %f6741, %f6756, %f6213;
	shfl.sync.idx.b32	%r3765|%p3155, %r6789, 2, 31, -1;
	mov.b32 	%f6758, %r3765;
	shfl.sync.idx.b32	%r3766|%p3156, %r6804, %r3035, 31, -1;
	mov.b32 	%f6759, %r3766;
	fma.rn.f32 	%f6760, %f6758, %f6759, %f6216;
	shfl.sync.idx.b32	%r3767|%p3157, %r6805, %r3035, 31, -1;
	mov.b32 	%f6761, %r3767;
	fma.rn.f32 	%f6762, %f6758, %f6761, %f6218;
	shfl.sync.idx.b32	%r3768|%p3158, %r6806, %r3035, 31, -1;
	mov.b32 	%f6763, %r3768;
	fma.rn.f32 	%f6764, %f6758, %f6763, %f6220;
	shfl.sync.idx.b32	%r3769|%p3159, %r6807, %r3035, 31, -1;
	mov.b32 	%f6765, %r3769;
	fma.rn.f32 	%f6766, %f6758, %f6765, %f6222;
	shfl.sync.idx.b32	%r3770|%p3160, %r6808, %r3035, 31, -1;
	mov.b32 	%f6767, %r3770;
	fma.rn.f32 	%f6768, %f6758, %f6767, %f6224;
	shfl.sync.idx.b32	%r3771|%p3161, %r6809, %r3035, 31, -1;
	mov.b32 	%f6769, %r3771;
	fma.rn.f32 	%f6770, %f6758, %f6769, %f6226;
	shfl.sync.idx.b32	%r3772|%p3162, %r6810, %r3035, 31, -1;
	mov.b32 	%f6771, %r3772;
	fma.rn.f32 	%f6772, %f6758, %f6771, %f6228;
	shfl.sync.idx.b32	%r3773|%p3163, %r6811, %r3035, 31, -1;
	mov.b32 	%f6773, %r3773;
	fma.rn.f32 	%f6774, %f6758, %f6773, %f6230;
	shfl.sync.idx.b32	%r3774|%p3164, %r6790, 2, 31, -1;
	mov.b32 	%f6775, %r3774;
	shfl.sync.idx.b32	%r3775|%p3165, %r6804, %r3035, 31, -1;
	mov.b32 	%f6776, %r3775;
	fma.rn.f32 	%f6777, %f6775, %f6776, %f6233;
	shfl.sync.idx.b32	%r3776|%p3166, %r6805, %r3035, 31, -1;
	mov.b32 	%f6778, %r3776;
	fma.rn.f32 	%f6779, %f6775, %f6778, %f6235;
	shfl.sync.idx.b32	%r3777|%p3167, %r6806, %r3035, 31, -1;
	mov.b32 	%f6780, %r3777;
	fma.rn.f32 	%f6781, %f6775, %f6780, %f6237;
	shfl.sync.idx.b32	%r3778|%p3168, %r6807, %r3035, 31, -1;
	mov.b32 	%f6782, %r3778;
	fma.rn.f32 	%f6783, %f6775, %f6782, %f6239;
	shfl.sync.idx.b32	%r3779|%p3169, %r6808, %r3035, 31, -1;
	mov.b32 	%f6784, %r3779;
	fma.rn.f32 	%f6785, %f6775, %f6784, %f6241;
	shfl.sync.idx.b32	%r3780|%p3170, %r6809, %r3035, 31, -1;
	mov.b32 	%f6786, %r3780;
	fma.rn.f32 	%f6787, %f6775, %f6786, %f6243;
	shfl.sync.idx.b32	%r3781|%p3171, %r6810, %r3035, 31, -1;
	mov.b32 	%f6788, %r3781;
	fma.rn.f32 	%f6789, %f6775, %f6788, %f6245;
	shfl.sync.idx.b32	%r3782|%p3172, %r6811, %r3035, 31, -1;
	mov.b32 	%f6790, %r3782;
	fma.rn.f32 	%f6791, %f6775, %f6790, %f6247;
	shfl.sync.idx.b32	%r3783|%p3173, %r6791, 2, 31, -1;
	mov.b32 	%f6792, %r3783;
	shfl.sync.idx.b32	%r3784|%p3174, %r6804, %r3035, 31, -1;
	mov.b32 	%f6793, %r3784;
	fma.rn.f32 	%f6794, %f6792, %f6793, %f6250;
	shfl.sync.idx.b32	%r3785|%p3175, %r6805, %r3035, 31, -1;
	mov.b32 	%f6795, %r3785;
	fma.rn.f32 	%f6796, %f6792, %f6795, %f6252;
	shfl.sync.idx.b32	%r3786|%p3176, %r6806, %r3035, 31, -1;
	mov.b32 	%f6797, %r3786;
	fma.rn.f32 	%f6798, %f6792, %f6797, %f6254;
	shfl.sync.idx.b32	%r3787|%p3177, %r6807, %r3035, 31, -1;
	mov.b32 	%f6799, %r3787;
	fma.rn.f32 	%f6800, %f6792, %f6799, %f6256;
	shfl.sync.idx.b32	%r3788|%p3178, %r6808, %r3035, 31, -1;
	mov.b32 	%f6801, %r3788;
	fma.rn.f32 	%f6802, %f6792, %f6801, %f6258;
	shfl.sync.idx.b32	%r3789|%p3179, %r6809, %r3035, 31, -1;
	mov.b32 	%f6803, %r3789;
	fma.rn.f32 	%f6804, %f6792, %f6803, %f6260;
	shfl.sync.idx.b32	%r3790|%p3180, %r6810, %r3035, 31, -1;
	mov.b32 	%f6805, %r3790;
	fma.rn.f32 	%f6806, %f6792, %f6805, %f6262;
	shfl.sync.idx.b32	%r3791|%p3181, %r6811, %r3035, 31, -1;
	mov.b32 	%f6807, %r3791;
	fma.rn.f32 	%f6808, %f6792, %f6807, %f6264;
	shfl.sync.idx.b32	%r3792|%p3182, %r6792, 2, 31, -1;
	mov.b32 	%f6809, %r3792;
	shfl.sync.idx.b32	%r3793|%p3183, %r6804, %r3035, 31, -1;
	mov.b32 	%f6810, %r3793;
	fma.rn.f32 	%f6811, %f6809, %f6810, %f6267;
	shfl.sync.idx.b32	%r3794|%p3184, %r6805, %r3035, 31, -1;
	mov.b32 	%f6812, %r3794;
	fma.rn.f32 	%f6813, %f6809, %f6812, %f6269;
	shfl.sync.idx.b32	%r3795|%p3185, %r6806, %r3035, 31, -1;
	mov.b32 	%f6814, %r3795;
	fma.rn.f32 	%f6815, %f6809, %f6814, %f6271;
	shfl.sync.idx.b32	%r3796|%p3186, %r6807, %r3035, 31, -1;
	mov.b32 	%f6816, %r3796;
	fma.rn.f32 	%f6817, %f6809, %f6816, %f6273;
	shfl.sync.idx.b32	%r3797|%p3187, %r6808, %r3035, 31, -1;
	mov.b32 	%f6818, %r3797;
	fma.rn.f32 	%f6819, %f6809, %f6818, %f6275;
	shfl.sync.idx.b32	%r3798|%p3188, %r6809, %r3035, 31, -1;
	mov.b32 	%f6820, %r3798;
	fma.rn.f32 	%f6821, %f6809, %f6820, %f6277;
	shfl.sync.idx.b32	%r3799|%p3189, %r6810, %r3035, 31, -1;
	mov.b32 	%f6822, %r3799;
	fma.rn.f32 	%f6823, %f6809, %f6822, %f6279;
	shfl.sync.idx.b32	%r3800|%p3190, %r6811, %r3035, 31, -1;
	mov.b32 	%f6824, %r3800;
	fma.rn.f32 	%f6825, %f6809, %f6824, %f6281;
	shfl.sync.idx.b32	%r3801|%p3191, %r6793, 2, 31, -1;
	mov.b32 	%f6826, %r3801;
	shfl.sync.idx.b32	%r3802|%p3192, %r6804, %r3035, 31, -1;
	mov.b32 	%f6827, %r3802;
	fma.rn.f32 	%f6828, %f6826, %f6827, %f6284;
	shfl.sync.idx.b32	%r3803|%p3193, %r6805, %r3035, 31, -1;
	mov.b32 	%f6829, %r3803;
	fma.rn.f32 	%f6830, %f6826, %f6829, %f6286;
	shfl.sync.idx.b32	%r3804|%p3194, %r6806, %r3035, 31, -1;
	mov.b32 	%f6831, %r3804;
	fma.rn.f32 	%f6832, %f6826, %f6831, %f6288;
	shfl.sync.idx.b32	%r3805|%p3195, %r6807, %r3035, 31, -1;
	mov.b32 	%f6833, %r3805;
	fma.rn.f32 	%f6834, %f6826, %f6833, %f6290;
	shfl.sync.idx.b32	%r3806|%p3196, %r6808, %r3035, 31, -1;
	mov.b32 	%f6835, %r3806;
	fma.rn.f32 	%f6836, %f6826, %f6835, %f6292;
	shfl.sync.idx.b32	%r3807|%p3197, %r6809, %r3035, 31, -1;
	mov.b32 	%f6837, %r3807;
	fma.rn.f32 	%f6838, %f6826, %f6837, %f6294;
	shfl.sync.idx.b32	%r3808|%p3198, %r6810, %r3035, 31, -1;
	mov.b32 	%f6839, %r3808;
	fma.rn.f32 	%f6840, %f6826, %f6839, %f6296;
	shfl.sync.idx.b32	%r3809|%p3199, %r6811, %r3035, 31, -1;
	mov.b32 	%f6841, %r3809;
	fma.rn.f32 	%f6842, %f6826, %f6841, %f6298;
	shfl.sync.idx.b32	%r3810|%p3200, %r6794, 2, 31, -1;
	mov.b32 	%f6843, %r3810;
	shfl.sync.idx.b32	%r3811|%p3201, %r6804, %r3035, 31, -1;
	mov.b32 	%f6844, %r3811;
	fma.rn.f32 	%f6845, %f6843, %f6844, %f6301;
	shfl.sync.idx.b32	%r3812|%p3202, %r6805, %r3035, 31, -1;
	mov.b32 	%f6846, %r3812;
	fma.rn.f32 	%f6847, %f6843, %f6846, %f6303;
	shfl.sync.idx.b32	%r3813|%p3203, %r6806, %r3035, 31, -1;
	mov.b32 	%f6848, %r3813;
	fma.rn.f32 	%f6849, %f6843, %f6848, %f6305;
	shfl.sync.idx.b32	%r3814|%p3204, %r6807, %r3035, 31, -1;
	mov.b32 	%f6850, %r3814;
	fma.rn.f32 	%f6851, %f6843, %f6850, %f6307;
	shfl.sync.idx.b32	%r3815|%p3205, %r6808, %r3035, 31, -1;
	mov.b32 	%f6852, %r3815;
	fma.rn.f32 	%f6853, %f6843, %f6852, %f6309;
	shfl.sync.idx.b32	%r3816|%p3206, %r6809, %r3035, 31, -1;
	mov.b32 	%f6854, %r3816;
	fma.rn.f32 	%f6855, %f6843, %f6854, %f6311;
	shfl.sync.idx.b32	%r3817|%p3207, %r6810, %r3035, 31, -1;
	mov.b32 	%f6856, %r3817;
	fma.rn.f32 	%f6857, %f6843, %f6856, %f6313;
	shfl.sync.idx.b32	%r3818|%p3208, %r6811, %r3035, 31, -1;
	mov.b32 	%f6858, %r3818;
	fma.rn.f32 	%f6859, %f6843, %f6858, %f6315;
	shfl.sync.idx.b32	%r3819|%p3209, %r6795, 2, 31, -1;
	mov.b32 	%f6860, %r3819;
	shfl.sync.idx.b32	%r3820|%p3210, %r6804, %r3035, 31, -1;
	mov.b32 	%f6861, %r3820;
	fma.rn.f32 	%f6862, %f6860, %f6861, %f6318;
	shfl.sync.idx.b32	%r3821|%p3211, %r6805, %r3035, 31, -1;
	mov.b32 	%f6863, %r3821;
	fma.rn.f32 	%f6864, %f6860, %f6863, %f6320;
	shfl.sync.idx.b32	%r3822|%p3212, %r6806, %r3035, 31, -1;
	mov.b32 	%f6865, %r3822;
	fma.rn.f32 	%f6866, %f6860, %f6865, %f6322;
	shfl.sync.idx.b32	%r3823|%p3213, %r6807, %r3035, 31, -1;
	mov.b32 	%f6867, %r3823;
	fma.rn.f32 	%f6868, %f6860, %f6867, %f6324;
	shfl.sync.idx.b32	%r3824|%p3214, %r6808, %r3035, 31, -1;
	mov.b32 	%f6869, %r3824;
	fma.rn.f32 	%f6870, %f6860, %f6869, %f6326;
	shfl.sync.idx.b32	%r3825|%p3215, %r6809, %r3035, 31, -1;
	mov.b32 	%f6871, %r3825;
	fma.rn.f32 	%f6872, %f6860, %f6871, %f6328;
	shfl.sync.idx.b32	%r3826|%p3216, %r6810, %r3035, 31, -1;
	mov.b32 	%f6873, %r3826;
	fma.rn.f32 	%f6874, %f6860, %f6873, %f6330;
	shfl.sync.idx.b32	%r3827|%p3217, %r6811, %r3035, 31, -1;
	mov.b32 	%f6875, %r3827;
	fma.rn.f32 	%f6876, %f6860, %f6875, %f6332;
	shfl.sync.idx.b32	%r3828|%p3218, %r6796, 2, 31, -1;
	mov.b32 	%f6877, %r3828;
	shfl.sync.idx.b32	%r3829|%p3219, %r6804, %r3035, 31, -1;
	mov.b32 	%f6878, %r3829;
	fma.rn.f32 	%f6879, %f6877, %f6878, %f6335;
	shfl.sync.idx.b32	%r3830|%p3220, %r6805, %r3035, 31, -1;
	mov.b32 	%f6880, %r3830;
	fma.rn.f32 	%f6881, %f6877, %f6880, %f6337;
	shfl.sync.idx.b32	%r3831|%p3221, %r6806, %r3035, 31, -1;
	mov.b32 	%f6882, %r3831;
	fma.rn.f32 	%f6883, %f6877, %f6882, %f6339;
	shfl.sync.idx.b32	%r3832|%p3222, %r6807, %r3035, 31, -1;
	mov.b32 	%f6884, %r3832;
	fma.rn.f32 	%f6885, %f6877, %f6884, %f6341;
	shfl.sync.idx.b32	%r3833|%p3223, %r6808, %r3035, 31, -1;
	mov.b32 	%f6886, %r3833;
	fma.rn.f32 	%f6887, %f6877, %f6886, %f6343;
	shfl.sync.idx.b32	%r3834|%p3224, %r6809, %r3035, 31, -1;
	mov.b32 	%f6888, %r3834;
	fma.rn.f32 	%f6889, %f6877, %f6888, %f6345;
	shfl.sync.idx.b32	%r3835|%p3225, %r6810, %r3035, 31, -1;
	mov.b32 	%f6890, %r3835;
	fma.rn.f32 	%f6891, %f6877, %f6890, %f6347;
	shfl.sync.idx.b32	%r3836|%p3226, %r6811, %r3035, 31, -1;
	mov.b32 	%f6892, %r3836;
	fma.rn.f32 	%f6893, %f6877, %f6892, %f6349;
	shfl.sync.idx.b32	%r3837|%p3227, %r6797, 2, 31, -1;
	mov.b32 	%f6894, %r3837;
	shfl.sync.idx.b32	%r3838|%p3228, %r6804, %r3035, 31, -1;
	mov.b32 	%f6895, %r3838;
	fma.rn.f32 	%f6896, %f6894, %f6895, %f6352;
	shfl.sync.idx.b32	%r3839|%p3229, %r6805, %r3035, 31, -1;
	mov.b32 	%f6897, %r3839;
	fma.rn.f32 	%f6898, %f6894, %f6897, %f6354;
	shfl.sync.idx.b32	%r3840|%p3230, %r6806, %r3035, 31, -1;
	mov.b32 	%f6899, %r3840;
	fma.rn.f32 	%f6900, %f6894, %f6899, %f6356;
	shfl.sync.idx.b32	%r3841|%p3231, %r6807, %r3035, 31, -1;
	mov.b32 	%f6901, %r3841;
	fma.rn.f32 	%f6902, %f6894, %f6901, %f6358;
	shfl.sync.idx.b32	%r3842|%p3232, %r6808, %r3035, 31, -1;
	mov.b32 	%f6903, %r3842;
	fma.rn.f32 	%f6904, %f6894, %f6903, %f6360;
	shfl.sync.idx.b32	%r3843|%p3233, %r6809, %r3035, 31, -1;
	mov.b32 	%f6905, %r3843;
	fma.rn.f32 	%f6906, %f6894, %f6905, %f6362;
	shfl.sync.idx.b32	%r3844|%p3234, %r6810, %r3035, 31, -1;
	mov.b32 	%f6907, %r3844;
	fma.rn.f32 	%f6908, %f6894, %f6907, %f6364;
	shfl.sync.idx.b32	%r3845|%p3235, %r6811, %r3035, 31, -1;
	mov.b32 	%f6909, %r3845;
	fma.rn.f32 	%f6910, %f6894, %f6909, %f6366;
	shfl.sync.idx.b32	%r3846|%p3236, %r6798, 2, 31, -1;
	mov.b32 	%f6911, %r3846;
	shfl.sync.idx.b32	%r3847|%p3237, %r6804, %r3035, 31, -1;
	mov.b32 	%f6912, %r3847;
	fma.rn.f32 	%f6913, %f6911, %f6912, %f6369;
	shfl.sync.idx.b32	%r3848|%p3238, %r6805, %r3035, 31, -1;
	mov.b32 	%f6914, %r3848;
	fma.rn.f32 	%f6915, %f6911, %f6914, %f6371;
	shfl.sync.idx.b32	%r3849|%p3239, %r6806, %r3035, 31, -1;
	mov.b32 	%f6916, %r3849;
	fma.rn.f32 	%f6917, %f6911, %f6916, %f6373;
	shfl.sync.idx.b32	%r3850|%p3240, %r6807, %r3035, 31, -1;
	mov.b32 	%f6918, %r3850;
	fma.rn.f32 	%f6919, %f6911, %f6918, %f6375;
	shfl.sync.idx.b32	%r3851|%p3241, %r6808, %r3035, 31, -1;
	mov.b32 	%f6920, %r3851;
	fma.rn.f32 	%f6921, %f6911, %f6920, %f6377;
	shfl.sync.idx.b32	%r3852|%p3242, %r6809, %r3035, 31, -1;
	mov.b32 	%f6922, %r3852;
	fma.rn.f32 	%f6923, %f6911, %f6922, %f6379;
	shfl.sync.idx.b32	%r3853|%p3243, %r6810, %r3035, 31, -1;
	mov.b32 	%f6924, %r3853;
	fma.rn.f32 	%f6925, %f6911, %f6924, %f6381;
	shfl.sync.idx.b32	%r3854|%p3244, %r6811, %r3035, 31, -1;
	mov.b32 	%f6926, %r3854;
	fma.rn.f32 	%f6927, %f6911, %f6926, %f6383;
	shfl.sync.idx.b32	%r3855|%p3245, %r6799, 2, 31, -1;
	mov.b32 	%f6928, %r3855;
	shfl.sync.idx.b32	%r3856|%p3246, %r6804, %r3035, 31, -1;
	mov.b32 	%f6929, %r3856;
	fma.rn.f32 	%f6930, %f6928, %f6929, %f6386;
	shfl.sync.idx.b32	%r3857|%p3247, %r6805, %r3035, 31, -1;
	mov.b32 	%f6931, %r3857;
	fma.rn.f32 	%f6932, %f6928, %f6931, %f6388;
	shfl.sync.idx.b32	%r3858|%p3248, %r6806, %r3035, 31, -1;
	mov.b32 	%f6933, %r3858;
	fma.rn.f32 	%f6934, %f6928, %f6933, %f6390;
	shfl.sync.idx.b32	%r3859|%p3249, %r6807, %r3035, 31, -1;
	mov.b32 	%f6935, %r3859;
	fma.rn.f32 	%f6936, %f6928, %f6935, %f6392;
	shfl.sync.idx.b32	%r3860|%p3250, %r6808, %r3035, 31, -1;
	mov.b32 	%f6937, %r3860;
	fma.rn.f32 	%f6938, %f6928, %f6937, %f6394;
	shfl.sync.idx.b32	%r3861|%p3251, %r6809, %r3035, 31, -1;
	mov.b32 	%f6939, %r3861;
	fma.rn.f32 	%f6940, %f6928, %f6939, %f6396;
	shfl.sync.idx.b32	%r3862|%p3252, %r6810, %r3035, 31, -1;
	mov.b32 	%f6941, %r3862;
	fma.rn.f32 	%f6942, %f6928, %f6941, %f6398;
	shfl.sync.idx.b32	%r3863|%p3253, %r6811, %r3035, 31, -1;
	mov.b32 	%f6943, %r3863;
	fma.rn.f32 	%f6944, %f6928, %f6943, %f6400;
	shfl.sync.idx.b32	%r3864|%p3254, %r6800, 2, 31, -1;
	mov.b32 	%f6945, %r3864;
	shfl.sync.idx.b32	%r3865|%p3255, %r6804, %r3035, 31, -1;
	mov.b32 	%f6946, %r3865;
	fma.rn.f32 	%f6947, %f6945, %f6946, %f6403;
	shfl.sync.idx.b32	%r3866|%p3256, %r6805, %r3035, 31, -1;
	mov.b32 	%f6948, %r3866;
	fma.rn.f32 	%f6949, %f6945, %f6948, %f6405;
	shfl.sync.idx.b32	%r3867|%p3257, %r6806, %r3035, 31, -1;
	mov.b32 	%f6950, %r3867;
	fma.rn.f32 	%f6951, %f6945, %f6950, %f6407;
	shfl.sync.idx.b32	%r3868|%p3258, %r6807, %r3035, 31, -1;
	mov.b32 	%f6952, %r3868;
	fma.rn.f32 	%f6953, %f6945, %f6952, %f6409;
	shfl.sync.idx.b32	%r3869|%p3259, %r6808, %r3035, 31, -1;
	mov.b32 	%f6954, %r3869;
	fma.rn.f32 	%f6955, %f6945, %f6954, %f6411;
	shfl.sync.idx.b32	%r3870|%p3260, %r6809, %r3035, 31, -1;
	mov.b32 	%f6956, %r3870;
	fma.rn.f32 	%f6957, %f6945, %f6956, %f6413;
	shfl.sync.idx.b32	%r3871|%p3261, %r6810, %r3035, 31, -1;
	mov.b32 	%f6958, %r3871;
	fma.rn.f32 	%f6959, %f6945, %f6958, %f6415;
	shfl.sync.idx.b32	%r3872|%p3262, %r6811, %r3035, 31, -1;
	mov.b32 	%f6960, %r3872;
	fma.rn.f32 	%f6961, %f6945, %f6960, %f6417;
	shfl.sync.idx.b32	%r3873|%p3263, %r6801, 2, 31, -1;
	mov.b32 	%f6962, %r3873;
	shfl.sync.idx.b32	%r3874|%p3264, %r6804, %r3035, 31, -1;
	mov.b32 	%f6963, %r3874;
	fma.rn.f32 	%f6964, %f6962, %f6963, %f6420;
	shfl.sync.idx.b32	%r3875|%p3265, %r6805, %r3035, 31, -1;
	mov.b32 	%f6965, %r3875;
	fma.rn.f32 	%f6966, %f6962, %f6965, %f6422;
	shfl.sync.idx.b32	%r3876|%p3266, %r6806, %r3035, 31, -1;
	mov.b32 	%f6967, %r3876;
	fma.rn.f32 	%f6968, %f6962, %f6967, %f6424;
	shfl.sync.idx.b32	%r3877|%p3267, %r6807, %r3035, 31, -1;
	mov.b32 	%f6969, %r3877;
	fma.rn.f32 	%f6970, %f6962, %f6969, %f6426;
	shfl.sync.idx.b32	%r3878|%p3268, %r6808, %r3035, 31, -1;
	mov.b32 	%f6971, %r3878;
	fma.rn.f32 	%f6972, %f6962, %f6971, %f6428;
	shfl.sync.idx.b32	%r3879|%p3269, %r6809, %r3035, 31, -1;
	mov.b32 	%f6973, %r3879;
	fma.rn.f32 	%f6974, %f6962, %f6973, %f6430;
	shfl.sync.idx.b32	%r3880|%p3270, %r6810, %r3035, 31, -1;
	mov.b32 	%f6975, %r3880;
	fma.rn.f32 	%f6976, %f6962, %f6975, %f6432;
	shfl.sync.idx.b32	%r3881|%p3271, %r6811, %r3035, 31, -1;
	mov.b32 	%f6977, %r3881;
	fma.rn.f32 	%f6978, %f6962, %f6977, %f6434;
	shfl.sync.idx.b32	%r3882|%p3272, %r6802, 2, 31, -1;
	mov.b32 	%f6979, %r3882;
	shfl.sync.idx.b32	%r3883|%p3273, %r6804, %r3035, 31, -1;
	mov.b32 	%f6980, %r3883;
	fma.rn.f32 	%f6981, %f6979, %f6980, %f6437;
	shfl.sync.idx.b32	%r3884|%p3274, %r6805, %r3035, 31, -1;
	mov.b32 	%f6982, %r3884;
	fma.rn.f32 	%f6983, %f6979, %f6982, %f6439;
	shfl.sync.idx.b32	%r3885|%p3275, %r6806, %r3035, 31, -1;
	mov.b32 	%f6984, %r3885;
	fma.rn.f32 	%f6985, %f6979, %f6984, %f6441;
	shfl.sync.idx.b32	%r3886|%p3276, %r6807, %r3035, 31, -1;
	mov.b32 	%f6986, %r3886;
	fma.rn.f32 	%f6987, %f6979, %f6986, %f6443;
	shfl.sync.idx.b32	%r3887|%p3277, %r6808, %r3035, 31, -1;
	mov.b32 	%f6988, %r3887;
	fma.rn.f32 	%f6989, %f6979, %f6988, %f6445;
	shfl.sync.idx.b32	%r3888|%p3278, %r6809, %r3035, 31, -1;
	mov.b32 	%f6990, %r3888;
	fma.rn.f32 	%f6991, %f6979, %f6990, %f6447;
	shfl.sync.idx.b32	%r3889|%p3279, %r6810, %r3035, 31, -1;
	mov.b32 	%f6992, %r3889;
	fma.rn.f32 	%f6993, %f6979, %f6992, %f6449;
	shfl.sync.idx.b32	%r3890|%p3280, %r6811, %r3035, 31, -1;
	mov.b32 	%f6994, %r3890;
	fma.rn.f32 	%f6995, %f6979, %f6994, %f6451;
	shfl.sync.idx.b32	%r3891|%p3281, %r6803, 2, 31, -1;
	mov.b32 	%f6996, %r3891;
	shfl.sync.idx.b32	%r3892|%p3282, %r6804, %r3035, 31, -1;
	mov.b32 	%f6997, %r3892;
	fma.rn.f32 	%f6998, %f6996, %f6997, %f6454;
	shfl.sync.idx.b32	%r3893|%p3283, %r6805, %r3035, 31, -1;
	mov.b32 	%f6999, %r3893;
	fma.rn.f32 	%f7000, %f6996, %f6999, %f6456;
	shfl.sync.idx.b32	%r3894|%p3284, %r6806, %r3035, 31, -1;
	mov.b32 	%f7001, %r3894;
	fma.rn.f32 	%f7002, %f6996, %f7001, %f6458;
	shfl.sync.idx.b32	%r3895|%p3285, %r6807, %r3035, 31, -1;
	mov.b32 	%f7003, %r3895;
	fma.rn.f32 	%f7004, %f6996, %f7003, %f6460;
	shfl.sync.idx.b32	%r3896|%p3286, %r6808, %r3035, 31, -1;
	mov.b32 	%f7005, %r3896;
	fma.rn.f32 	%f7006, %f6996, %f7005, %f6462;
	shfl.sync.idx.b32	%r3897|%p3287, %r6809, %r3035, 31, -1;
	mov.b32 	%f7007, %r3897;
	fma.rn.f32 	%f7008, %f6996, %f7007, %f6464;
	shfl.sync.idx.b32	%r3898|%p3288, %r6810, %r3035, 31, -1;
	mov.b32 	%f7009, %r3898;
	fma.rn.f32 	%f7010, %f6996, %f7009, %f6466;
	shfl.sync.idx.b32	%r3899|%p3289, %r6811, %r3035, 31, -1;
	mov.b32 	%f7011, %r3899;
	fma.rn.f32 	%f7012, %f6996, %f7011, %f6468;
	shfl.sync.idx.b32	%r3900|%p3290, %r6772, 3, 31, -1;
	mov.b32 	%f7013, %r3900;
	shfl.sync.idx.b32	%r3901|%p3291, %r6804, %r3035, 31, -1;
	mov.b32 	%f7014, %r3901;
	fma.rn.f32 	%f7015, %f7013, %f7014, %f6471;
	shfl.sync.idx.b32	%r3902|%p3292, %r6805, %r3035, 31, -1;
	mov.b32 	%f7016, %r3902;
	fma.rn.f32 	%f7017, %f7013, %f7016, %f6473;
	shfl.sync.idx.b32	%r3903|%p3293, %r6806, %r3035, 31, -1;
	mov.b32 	%f7018, %r3903;
	fma.rn.f32 	%f7019, %f7013, %f7018, %f6475;
	shfl.sync.idx.b32	%r3904|%p3294, %r6807, %r3035, 31, -1;
	mov.b32 	%f7020, %r3904;
	fma.rn.f32 	%f7021, %f7013, %f7020, %f6477;
	shfl.sync.idx.b32	%r3905|%p3295, %r6808, %r3035, 31, -1;
	mov.b32 	%f7022, %r3905;
	fma.rn.f32 	%f7023, %f7013, %f7022, %f6479;
	shfl.sync.idx.b32	%r3906|%p3296, %r6809, %r3035, 31, -1;
	mov.b32 	%f7024, %r3906;
	fma.rn.f32 	%f7025, %f7013, %f7024, %f6481;
	shfl.sync.idx.b32	%r3907|%p3297, %r6810, %r3035, 31, -1;
	mov.b32 	%f7026, %r3907;
	fma.rn.f32 	%f7027, %f7013, %f7026, %f6483;
	shfl.sync.idx.b32	%r3908|%p3298, %r6811, %r3035, 31, -1;
	mov.b32 	%f7028, %r3908;
	fma.rn.f32 	%f7029, %f7013, %f7028, %f6485;
	shfl.sync.idx.b32	%r3909|%p3299, %r6773, 3, 31, -1;
	mov.b32 	%f7030, %r3909;
	shfl.sync.idx.b32	%r3910|%p3300, %r6804, %r3035, 31, -1;
	mov.b32 	%f7031, %r3910;
	fma.rn.f32 	%f7032, %f7030, %f7031, %f6488;
	shfl.sync.idx.b32	%r3911|%p3301, %r6805, %r3035, 31, -1;
	mov.b32 	%f7033, %r3911;
	fma.rn.f32 	%f7034, %f7030, %f7033, %f6490;
	shfl.sync.idx.b32	%r3912|%p3302, %r6806, %r3035, 31, -1;
	mov.b32 	%f7035, %r3912;
	fma.rn.f32 	%f7036, %f7030, %f7035, %f6492;
	shfl.sync.idx.b32	%r3913|%p3303, %r6807, %r3035, 31, -1;
	mov.b32 	%f7037, %r3913;
	fma.rn.f32 	%f7038, %f7030, %f7037, %f6494;
	shfl.sync.idx.b32	%r3914|%p3304, %r6808, %r3035, 31, -1;
	mov.b32 	%f7039, %r3914;
	fma.rn.f32 	%f7040, %f7030, %f7039, %f6496;
	shfl.sync.idx.b32	%r3915|%p3305, %r6809, %r3035, 31, -1;
	mov.b32 	%f7041, %r3915;
	fma.rn.f32 	%f7042, %f7030, %f7041, %f6498;
	shfl.sync.idx.b32	%r3916|%p3306, %r6810, %r3035, 31, -1;
	mov.b32 	%f7043, %r3916;
	fma.rn.f32 	%f7044, %f7030, %f7043, %f6500;
	shfl.sync.idx.b32	%r3917|%p3307, %r6811, %r3035, 31, -1;
	mov.b32 	%f7045, %r3917;
	fma.rn.f32 	%f7046, %f7030, %f7045, %f6502;
	shfl.sync.idx.b32	%r3918|%p3308, %r6774, 3, 31, -1;
	mov.b32 	%f7047, %r3918;
	shfl.sync.idx.b32	%r3919|%p3309, %r6804, %r3035, 31, -1;
	mov.b32 	%f7048, %r3919;
	fma.rn.f32 	%f7049, %f7047, %f7048, %f6505;
	shfl.sync.idx.b32	%r3920|%p3310, %r6805, %r3035, 31, -1;
	mov.b32 	%f7050, %r3920;
	fma.rn.f32 	%f7051, %f7047, %f7050, %f6507;
	shfl.sync.idx.b32	%r3921|%p3311, %r6806, %r3035, 31, -1;
	mov.b32 	%f7052, %r3921;
	fma.rn.f32 	%f7053, %f7047, %f7052, %f6509;
	shfl.sync.idx.b32	%r3922|%p3312, %r6807, %r3035, 31, -1;
	mov.b32 	%f7054, %r3922;
	fma.rn.f32 	%f7055, %f7047, %f7054, %f6511;
	shfl.sync.idx.b32	%r3923|%p3313, %r6808, %r3035, 31, -1;
	mov.b32 	%f7056, %r3923;
	fma.rn.f32 	%f7057, %f7047, %f7056, %f6513;
	shfl.sync.idx.b32	%r3924|%p3314, %r6809, %r3035, 31, -1;
	mov.b32 	%f7058, %r3924;
	fma.rn.f32 	%f7059, %f7047, %f7058, %f6515;
	shfl.sync.idx.b32	%r3925|%p3315, %r6810, %r3035, 31, -1;
	mov.b32 	%f7060, %r3925;
	fma.rn.f32 	%f7061, %f7047, %f7060, %f6517;
	shfl.sync.idx.b32	%r3926|%p3316, %r6811, %r3035, 31, -1;
	mov.b32 	%f7062, %r3926;
	fma.rn.f32 	%f7063, %f7047, %f7062, %f6519;
	shfl.sync.idx.b32	%r3927|%p3317, %r6775, 3, 31, -1;
	mov.b32 	%f7064, %r3927;
	shfl.sync.idx.b32	%r3928|%p3318, %r6804, %r3035, 31, -1;
	mov.b32 	%f7065, %r3928;
	fma.rn.f32 	%f7066, %f7064, %f7065, %f6522;
	shfl.sync.idx.b32	%r3929|%p3319, %r6805, %r3035, 31, -1;
	mov.b32 	%f7067, %r3929;
	fma.rn.f32 	%f7068, %f7064, %f7067, %f6524;
	shfl.sync.idx.b32	%r3930|%p3320, %r6806, %r3035, 31, -1;
	mov.b32 	%f7069, %r3930;
	fma.rn.f32 	%f7070, %f7064, %f7069, %f6526;
	shfl.sync.idx.b32	%r3931|%p3321, %r6807, %r3035, 31, -1;
	mov.b32 	%f7071, %r3931;
	fma.rn.f32 	%f7072, %f7064, %f7071, %f6528;
	shfl.sync.idx.b32	%r3932|%p3322, %r6808, %r3035, 31, -1;
	mov.b32 	%f7073, %r3932;
	fma.rn.f32 	%f7074, %f7064, %f7073, %f6530;
	shfl.sync.idx.b32	%r3933|%p3323, %r6809, %r3035, 31, -1;
	mov.b32 	%f7075, %r3933;
	fma.rn.f32 	%f7076, %f7064, %f7075, %f6532;
	shfl.sync.idx.b32	%r3934|%p3324, %r6810, %r3035, 31, -1;
	mov.b32 	%f7077, %r3934;
	fma.rn.f32 	%f7078, %f7064, %f7077, %f6534;
	shfl.sync.idx.b32	%r3935|%p3325, %r6811, %r3035, 31, -1;
	mov.b32 	%f7079, %r3935;
	fma.rn.f32 	%f7080, %f7064, %f7079, %f6536;
	shfl.sync.idx.b32	%r3936|%p3326, %r6776, 3, 31, -1;
	mov.b32 	%f7081, %r3936;
	shfl.sync.idx.b32	%r3937|%p3327, %r6804, %r3035, 31, -1;
	mov.b32 	%f7082, %r3937;
	fma.rn.f32 	%f7083, %f7081, %f7082, %f6539;
	shfl.sync.idx.b32	%r3938|%p3328, %r6805, %r3035, 31, -1;
	mov.b32 	%f7084, %r3938;
	fma.rn.f32 	%f7085, %f7081, %f7084, %f6541;
	shfl.sync.idx.b32	%r3939|%p3329, %r6806, %r3035, 31, -1;
	mov.b32 	%f7086, %r3939;
	fma.rn.f32 	%f7087, %f7081, %f7086, %f6543;
	shfl.sync.idx.b32	%r3940|%p3330, %r6807, %r3035, 31, -1;
	mov.b32 	%f7088, %r3940;
	fma.rn.f32 	%f7089, %f7081, %f7088, %f6545;
	shfl.sync.idx.b32	%r3941|%p3331, %r6808, %r3035, 31, -1;
	mov.b32 	%f7090, %r3941;
	fma.rn.f32 	%f7091, %f7081, %f7090, %f6547;
	shfl.sync.idx.b32	%r3942|%p3332, %r6809, %r3035, 31, -1;
	mov.b32 	%f7092, %r3942;
	fma.rn.f32 	%f7093, %f7081, %f7092, %f6549;
	shfl.sync.idx.b32	%r3943|%p3333, %r6810, %r3035, 31, -1;
	mov.b32 	%f7094, %r3943;
	fma.rn.f32 	%f7095, %f7081, %f7094, %f6551;
	shfl.sync.idx.b32	%r3944|%p3334, %r6811, %r3035, 31, -1;
	mov.b32 	%f7096, %r3944;
	fma.rn.f32 	%f7097, %f7081, %f7096, %f6553;
	shfl.sync.idx.b32	%r3945|%p3335, %r6777, 3, 31, -1;
	mov.b32 	%f7098, %r3945;
	shfl.sync.idx.b32	%r3946|%p3336, %r6804, %r3035, 31, -1;
	mov.b32 	%f7099, %r3946;
	fma.rn.f32 	%f7100, %f7098, %f7099, %f6556;
	shfl.sync.idx.b32	%r3947|%p3337, %r6805, %r3035, 31, -1;
	mov.b32 	%f7101, %r3947;
	fma.rn.f32 	%f7102, %f7098, %f7101, %f6558;
	shfl.sync.idx.b32	%r3948|%p3338, %r6806, %r3035, 31, -1;
	mov.b32 	%f7103, %r3948;
	fma.rn.f32 	%f7104, %f7098, %f7103, %f6560;
	shfl.sync.idx.b32	%r3949|%p3339, %r6807, %r3035, 31, -1;
	mov.b32 	%f7105, %r3949;
	fma.rn.f32 	%f7106, %f7098, %f7105, %f6562;
	shfl.sync.idx.b32	%r3950|%p3340, %r6808, %r3035, 31, -1;
	mov.b32 	%f7107, %r3950;
	fma.rn.f32 	%f7108, %f7098, %f7107, %f6564;
	shfl.sync.idx.b32	%r3951|%p3341, %r6809, %r3035, 31, -1;
	mov.b32 	%f7109, %r3951;
	fma.rn.f32 	%f7110, %f7098, %f7109, %f6566;
	shfl.sync.idx.b32	%r3952|%p3342, %r6810, %r3035, 31, -1;
	mov.b32 	%f7111, %r3952;
	fma.rn.f32 	%f7112, %f7098, %f7111, %f6568;
	shfl.sync.idx.b32	%r3953|%p3343, %r6811, %r3035, 31, -1;
	mov.b32 	%f7113, %r3953;
	fma.rn.f32 	%f7114, %f7098, %f7113, %f6570;
	shfl.sync.idx.b32	%r3954|%p3344, %r6778, 3, 31, -1;
	mov.b32 	%f7115, %r3954;
	shfl.sync.idx.b32	%r3955|%p3345, %r6804, %r3035, 31, -1;
	mov.b32 	%f7116, %r3955;
	fma.rn.f32 	%f7117, %f7115, %f7116, %f6573;
	shfl.sync.idx.b32	%r3956|%p3346, %r6805, %r3035, 31, -1;
	mov.b32 	%f7118, %r3956;
	fma.rn.f32 	%f7119, %f7115, %f7118, %f6575;
	shfl.sync.idx.b32	%r3957|%p3347, %r6806, %r3035, 31, -1;
	mov.b32 	%f7120, %r3957;
	fma.rn.f32 	%f7121, %f7115, %f7120, %f6577;
	shfl.sync.idx.b32	%r3958|%p3348, %r6807, %r3035, 31, -1;
	mov.b32 	%f7122, %r3958;
	fma.rn.f32 	%f7123, %f7115, %f7122, %f6579;
	shfl.sync.idx.b32	%r3959|%p3349, %r6808, %r3035, 31, -1;
	mov.b32 	%f7124, %r3959;
	fma.rn.f32 	%f7125, %f7115, %f7124, %f6581;
	shfl.sync.idx.b32	%r3960|%p3350, %r6809, %r3035, 31, -1;
	mov.b32 	%f7126, %r3960;
	fma.rn.f32 	%f7127, %f7115, %f7126, %f6583;
	shfl.sync.idx.b32	%r3961|%p3351, %r6810, %r3035, 31, -1;
	mov.b32 	%f7128, %r3961;
	fma.rn.f32 	%f7129, %f7115, %f7128, %f6585;
	shfl.sync.idx.b32	%r3962|%p3352, %r6811, %r3035, 31, -1;
	mov.b32 	%f7130, %r3962;
	fma.rn.f32 	%f7131, %f7115, %f7130, %f6587;
	shfl.sync.idx.b32	%r3963|%p3353, %r6779, 3, 31, -1;
	mov.b32 	%f7132, %r3963;
	shfl.sync.idx.b32	%r3964|%p3354, %r6804, %r3035, 31, -1;
	mov.b32 	%f7133, %r3964;
	fma.rn.f32 	%f7134, %f7132, %f7133, %f6590;
	shfl.sync.idx.b32	%r3965|%p3355, %r6805, %r3035, 31, -1;
	mov.b32 	%f7135, %r3965;
	fma.rn.f32 	%f7136, %f7132, %f7135, %f6592;
	shfl.sync.idx.b32	%r3966|%p3356, %r6806, %r3035, 31, -1;
	mov.b32 	%f7137, %r3966;
	fma.rn.f32 	%f7138, %f7132, %f7137, %f6594;
	shfl.sync.idx.b32	%r3967|%p3357, %r6807, %r3035, 31, -1;
	mov.b32 	%f7139, %r3967;
	fma.rn.f32 	%f7140, %f7132, %f7139, %f6596;
	shfl.sync.idx.b32	%r3968|%p3358, %r6808, %r3035, 31, -1;
	mov.b32 	%f7141, %r3968;
	fma.rn.f32 	%f7142, %f7132, %f7141, %f6598;
	shfl.sync.idx.b32	%r3969|%p3359, %r6809, %r3035, 31, -1;
	mov.b32 	%f7143, %r3969;
	fma.rn.f32 	%f7144, %f7132, %f7143, %f6600;
	shfl.sync.idx.b32	%r3970|%p3360, %r6810, %r3035, 31, -1;
	mov.b32 	%f7145, %r3970;
	fma.rn.f32 	%f7146, %f7132, %f7145, %f6602;
	shfl.sync.idx.b32	%r3971|%p3361, %r6811, %r3035, 31, -1;
	mov.b32 	%f7147, %r3971;
	fma.rn.f32 	%f7148, %f7132, %f7147, %f6604;
	shfl.sync.idx.b32	%r3972|%p3362, %r6780, 3, 31, -1;
	mov.b32 	%f7149, %r3972;
	shfl.sync.idx.b32	%r3973|%p3363, %r6804, %r3035, 31, -1;
	mov.b32 	%f7150, %r3973;
	fma.rn.f32 	%f7151, %f7149, %f7150, %f6607;
	shfl.sync.idx.b32	%r3974|%p3364, %r6805, %r3035, 31, -1;
	mov.b32 	%f7152, %r3974;
	fma.rn.f32 	%f7153, %f7149, %f7152, %f6609;
	shfl.sync.idx.b32	%r3975|%p3365, %r6806, %r3035, 31, -1;
	mov.b32 	%f7154, %r3975;
	fma.rn.f32 	%f7155, %f7149, %f7154, %f6611;
	shfl.sync.idx.b32	%r3976|%p3366, %r6807, %r3035, 31, -1;
	mov.b32 	%f7156, %r3976;
	fma.rn.f32 	%f7157, %f7149, %f7156, %f6613;
	shfl.sync.idx.b32	%r3977|%p3367, %r6808, %r3035, 31, -1;
	mov.b32 	%f7158, %r3977;
	fma.rn.f32 	%f7159, %f7149, %f7158, %f6615;
	shfl.sync.idx.b32	%r3978|%p3368, %r6809, %r3035, 31, -1;
	mov.b32 	%f7160, %r3978;
	fma.rn.f32 	%f7161, %f7149, %f7160, %f6617;
	shfl.sync.idx.b32	%r3979|%p3369, %r6810, %r3035, 31, -1;
	mov.b32 	%f7162, %r3979;
	fma.rn.f32 	%f7163, %f7149, %f7162, %f6619;
	shfl.sync.idx.b32	%r3980|%p3370, %r6811, %r3035, 31, -1;
	mov.b32 	%f7164, %r3980;
	fma.rn.f32 	%f7165, %f7149, %f7164, %f6621;
	shfl.sync.idx.b32	%r3981|%p3371, %r6781, 3, 31, -1;
	mov.b32 	%f7166, %r3981;
	shfl.sync.idx.b32	%r3982|%p3372, %r6804, %r3035, 31, -1;
	mov.b32 	%f7167, %r3982;
	fma.rn.f32 	%f7168, %f7166, %f7167, %f6624;
	shfl.sync.idx.b32	%r3983|%p3373, %r6805, %r3035, 31, -1;
	mov.b32 	%f7169, %r3983;
	fma.rn.f32 	%f7170, %f7166, %f7169, %f6626;
	shfl.sync.idx.b32	%r3984|%p3374, %r6806, %r3035, 31, -1;
	mov.b32 	%f7171, %r3984;
	fma.rn.f32 	%f7172, %f7166, %f7171, %f6628;
	shfl.sync.idx.b32	%r3985|%p3375, %r6807, %r3035, 31, -1;
	mov.b32 	%f7173, %r3985;
	fma.rn.f32 	%f7174, %f7166, %f7173, %f6630;
	shfl.sync.idx.b32	%r3986|%p3376, %r6808, %r3035, 31, -1;
	mov.b32 	%f7175, %r3986;
	fma.rn.f32 	%f7176, %f7166, %f7175, %f6632;
	shfl.sync.idx.b32	%r3987|%p3377, %r6809, %r3035, 31, -1;
	mov.b32 	%f7177, %r3987;
	fma.rn.f32 	%f7178, %f7166, %f7177, %f6634;
	shfl.sync.idx.b32	%r3988|%p3378, %r6810, %r3035, 31, -1;
	mov.b32 	%f7179, %r3988;
	fma.rn.f32 	%f7180, %f7166, %f7179, %f6636;
	shfl.sync.idx.b32	%r3989|%p3379, %r6811, %r3035, 31, -1;
	mov.b32 	%f7181, %r3989;
	fma.rn.f32 	%f7182, %f7166, %f7181, %f6638;
	shfl.sync.idx.b32	%r3990|%p3380, %r6782, 3, 31, -1;
	mov.b32 	%f7183, %r3990;
	shfl.sync.idx.b32	%r3991|%p3381, %r6804, %r3035, 31, -1;
	mov.b32 	%f7184, %r3991;
	fma.rn.f32 	%f7185, %f7183, %f7184, %f6641;
	shfl.sync.idx.b32	%r3992|%p3382, %r6805, %r3035, 31, -1;
	mov.b32 	%f7186, %r3992;
	fma.rn.f32 	%f7187, %f7183, %f7186, %f6643;
	shfl.sync.idx.b32	%r3993|%p3383, %r6806, %r3035, 31, -1;
	mov.b32 	%f7188, %r3993;
	fma.rn.f32 	%f7189, %f7183, %f7188, %f6645;
	shfl.sync.idx.b32	%r3994|%p3384, %r6807, %r3035, 31, -1;
	mov.b32 	%f7190, %r3994;
	fma.rn.f32 	%f7191, %f7183, %f7190, %f6647;
	shfl.sync.idx.b32	%r3995|%p3385, %r6808, %r3035, 31, -1;
	mov.b32 	%f7192, %r3995;
	fma.rn.f32 	%f7193, %f7183, %f7192, %f6649;
	shfl.sync.idx.b32	%r3996|%p3386, %r6809, %r3035, 31, -1;
	mov.b32 	%f7194, %r3996;
	fma.rn.f32 	%f7195, %f7183, %f7194, %f6651;
	shfl.sync.idx.b32	%r3997|%p3387, %r6810, %r3035, 31, -1;
	mov.b32 	%f7196, %r3997;
	fma.rn.f32 	%f7197, %f7183, %f7196, %f6653;
	shfl.sync.idx.b32	%r3998|%p3388, %r6811, %r3035, 31, -1;
	mov.b32 	%f7198, %r3998;
	fma.rn.f32 	%f7199, %f7183, %f7198, %f6655;
	shfl.sync.idx.b32	%r3999|%p3389, %r6783, 3, 31, -1;
	mov.b32 	%f7200, %r3999;
	shfl.sync.idx.b32	%r4000|%p3390, %r6804, %r3035, 31, -1;
	mov.b32 	%f7201, %r4000;
	fma.rn.f32 	%f7202, %f7200, %f7201, %f6658;
	shfl.sync.idx.b32	%r4001|%p3391, %r6805, %r3035, 31, -1;
	mov.b32 	%f7203, %r4001;
	fma.rn.f32 	%f7204, %f7200, %f7203, %f6660;
	shfl.sync.idx.b32	%r4002|%p3392, %r6806, %r3035, 31, -1;
	mov.b32 	%f7205, %r4002;
	fma.rn.f32 	%f7206, %f7200, %f7205, %f6662;
	shfl.sync.idx.b32	%r4003|%p3393, %r6807, %r3035, 31, -1;
	mov.b32 	%f7207, %r4003;
	fma.rn.f32 	%f7208, %f7200, %f7207, %f6664;
	shfl.sync.idx.b32	%r4004|%p3394, %r6808, %r3035, 31, -1;
	mov.b32 	%f7209, %r4004;
	fma.rn.f32 	%f7210, %f7200, %f7209, %f6666;
	shfl.sync.idx.b32	%r4005|%p3395, %r6809, %r3035, 31, -1;
	mov.b32 	%f7211, %r4005;
	fma.rn.f32 	%f7212, %f7200, %f7211, %f6668;
	shfl.sync.idx.b32	%r4006|%p3396, %r6810, %r3035, 31, -1;
	mov.b32 	%f7213, %r4006;
	fma.rn.f32 	%f7214, %f7200, %f7213, %f6670;
	shfl.sync.idx.b32	%r4007|%p3397, %r6811, %r3035, 31, -1;
	mov.b32 	%f7215, %r4007;
	fma.rn.f32 	%f7216, %f7200, %f7215, %f6672;
	shfl.sync.idx.b32	%r4008|%p3398, %r6784, 3, 31, -1;
	mov.b32 	%f7217, %r4008;
	shfl.sync.idx.b32	%r4009|%p3399, %r6804, %r3035, 31, -1;
	mov.b32 	%f7218, %r4009;
	fma.rn.f32 	%f7219, %f7217, %f7218, %f6675;
	shfl.sync.idx.b32	%r4010|%p3400, %r6805, %r3035, 31, -1;
	mov.b32 	%f7220, %r4010;
	fma.rn.f32 	%f7221, %f7217, %f7220, %f6677;
	shfl.sync.idx.b32	%r4011|%p3401, %r6806, %r3035, 31, -1;
	mov.b32 	%f7222, %r4011;
	fma.rn.f32 	%f7223, %f7217, %f7222, %f6679;
	shfl.sync.idx.b32	%r4012|%p3402, %r6807, %r3035, 31, -1;
	mov.b32 	%f7224, %r4012;
	fma.rn.f32 	%f7225, %f7217, %f7224, %f6681;
	shfl.sync.idx.b32	%r4013|%p3403, %r6808, %r3035, 31, -1;
	mov.b32 	%f7226, %r4013;
	fma.rn.f32 	%f7227, %f7217, %f7226, %f6683;
	shfl.sync.idx.b32	%r4014|%p3404, %r6809, %r3035, 31, -1;
	mov.b32 	%f7228, %r4014;
	fma.rn.f32 	%f7229, %f7217, %f7228, %f6685;
	shfl.sync.idx.b32	%r4015|%p3405, %r6810, %r3035, 31, -1;
	mov.b32 	%f7230, %r4015;
	fma.rn.f32 	%f7231, %f7217, %f7230, %f6687;
	shfl.sync.idx.b32	%r4016|%p3406, %r6811, %r3035, 31, -1;
	mov.b32 	%f7232, %r4016;
	fma.rn.f32 	%f7233, %f7217, %f7232, %f6689;
	shfl.sync.idx.b32	%r4017|%p3407, %r6785, 3, 31, -1;
	mov.b32 	%f7234, %r4017;
	shfl.sync.idx.b32	%r4018|%p3408, %r6804, %r3035, 31, -1;
	mov.b32 	%f7235, %r4018;
	fma.rn.f32 	%f7236, %f7234, %f7235, %f6692;
	shfl.sync.idx.b32	%r4019|%p3409, %r6805, %r3035, 31, -1;
	mov.b32 	%f7237, %r4019;
	fma.rn.f32 	%f7238, %f7234, %f7237, %f6694;
	shfl.sync.idx.b32	%r4020|%p3410, %r6806, %r3035, 31, -1;
	mov.b32 	%f7239, %r4020;
	fma.rn.f32 	%f7240, %f7234, %f7239, %f6696;
	shfl.sync.idx.b32	%r4021|%p3411, %r6807, %r3035, 31, -1;
	mov.b32 	%f7241, %r4021;
	fma.rn.f32 	%f7242, %f7234, %f7241, %f6698;
	shfl.sync.idx.b32	%r4022|%p3412, %r6808, %r3035, 31, -1;
	mov.b32 	%f7243, %r4022;
	fma.rn.f32 	%f7244, %f7234, %f7243, %f6700;
	shfl.sync.idx.b32	%r4023|%p3413, %r6809, %r3035, 31, -1;
	mov.b32 	%f7245, %r4023;
	fma.rn.f32 	%f7246, %f7234, %f7245, %f6702;
	shfl.sync.idx.b32	%r4024|%p3414, %r6810, %r3035, 31, -1;
	mov.b32 	%f7247, %r4024;
	fma.rn.f32 	%f7248, %f7234, %f7247, %f6704;
	shfl.sync.idx.b32	%r4025|%p3415, %r6811, %r3035, 31, -1;
	mov.b32 	%f7249, %r4025;
	fma.rn.f32 	%f7250, %f7234, %f7249, %f6706;
	shfl.sync.idx.b32	%r4026|%p3416, %r6786, 3, 31, -1;
	mov.b32 	%f7251, %r4026;
	shfl.sync.idx.b32	%r4027|%p3417, %r6804, %r3035, 31, -1;
	mov.b32 	%f7252, %r4027;
	fma.rn.f32 	%f7253, %f7251, %f7252, %f6709;
	shfl.sync.idx.b32	%r4028|%p3418, %r6805, %r3035, 31, -1;
	mov.b32 	%f7254, %r4028;
	fma.rn.f32 	%f7255, %f7251, %f7254, %f6711;
	shfl.sync.idx.b32	%r4029|%p3419, %r6806, %r3035, 31, -1;
	mov.b32 	%f7256, %r4029;
	fma.rn.f32 	%f7257, %f7251, %f7256, %f6713;
	shfl.sync.idx.b32	%r4030|%p3420, %r6807, %r3035, 31, -1;
	mov.b32 	%f7258, %r4030;
	fma.rn.f32 	%f7259, %f7251, %f7258, %f6715;
	shfl.sync.idx.b32	%r4031|%p3421, %r6808, %r3035, 31, -1;
	mov.b32 	%f7260, %r4031;
	fma.rn.f32 	%f7261, %f7251, %f7260, %f6717;
	shfl.sync.idx.b32	%r4032|%p3422, %r6809, %r3035, 31, -1;
	mov.b32 	%f7262, %r4032;
	fma.rn.f32 	%f7263, %f7251, %f7262, %f6719;
	shfl.sync.idx.b32	%r4033|%p3423, %r6810, %r3035, 31, -1;
	mov.b32 	%f7264, %r4033;
	fma.rn.f32 	%f7265, %f7251, %f7264, %f6721;
	shfl.sync.idx.b32	%r4034|%p3424, %r6811, %r3035, 31, -1;
	mov.b32 	%f7266, %r4034;
	fma.rn.f32 	%f7267, %f7251, %f7266, %f6723;
	shfl.sync.idx.b32	%r4035|%p3425, %r6787, 3, 31, -1;
	mov.b32 	%f7268, %r4035;
	shfl.sync.idx.b32	%r4036|%p3426, %r6804, %r3035, 31, -1;
	mov.b32 	%f7269, %r4036;
	fma.rn.f32 	%f7270, %f7268, %f7269, %f6726;
	shfl.sync.idx.b32	%r4037|%p3427, %r6805, %r3035, 31, -1;
	mov.b32 	%f7271, %r4037;
	fma.rn.f32 	%f7272, %f7268, %f7271, %f6728;
	shfl.sync.idx.b32	%r4038|%p3428, %r6806, %r3035, 31, -1;
	mov.b32 	%f7273, %r4038;
	fma.rn.f32 	%f7274, %f7268, %f7273, %f6730;
	shfl.sync.idx.b32	%r4039|%p3429, %r6807, %r3035, 31, -1;
	mov.b32 	%f7275, %r4039;
	fma.rn.f32 	%f7276, %f7268, %f7275, %f6732;
	shfl.sync.idx.b32	%r4040|%p3430, %r6808, %r3035, 31, -1;
	mov.b32 	%f7277, %r4040;
	fma.rn.f32 	%f7278, %f7268, %f7277, %f6734;
	shfl.sync.idx.b32	%r4041|%p3431, %r6809, %r3035, 31, -1;
	mov.b32 	%f7279, %r4041;
	fma.rn.f32 	%f7280, %f7268, %f7279, %f6736;
	shfl.sync.idx.b32	%r4042|%p3432, %r6810, %r3035, 31, -1;
	mov.b32 	%f7281, %r4042;
	fma.rn.f32 	%f7282, %f7268, %f7281, %f6738;
	shfl.sync.idx.b32	%r4043|%p3433, %r6811, %r3035, 31, -1;
	mov.b32 	%f7283, %r4043;
	fma.rn.f32 	%f7284, %f7268, %f7283, %f6740;
	shfl.sync.idx.b32	%r4044|%p3434, %r6788, 3, 31, -1;
	mov.b32 	%f7285, %r4044;
	shfl.sync.idx.b32	%r4045|%p3435, %r6804, %r3035, 31, -1;
	mov.b32 	%f7286, %r4045;
	fma.rn.f32 	%f7287, %f7285, %f7286, %f6743;
	shfl.sync.idx.b32	%r4046|%p3436, %r6805, %r3035, 31, -1;
	mov.b32 	%f7288, %r4046;
	fma.rn.f32 	%f7289, %f7285, %f7288, %f6745;
	shfl.sync.idx.b32	%r4047|%p3437, %r6806, %r3035, 31, -1;
	mov.b32 	%f7290, %r4047;
	fma.rn.f32 	%f7291, %f7285, %f7290, %f6747;
	shfl.sync.idx.b32	%r4048|%p3438, %r6807, %r3035, 31, -1;
	mov.b32 	%f7292, %r4048;
	fma.rn.f32 	%f7293, %f7285, %f7292, %f6749;
	shfl.sync.idx.b32	%r4049|%p3439, %r6808, %r3035, 31, -1;
	mov.b32 	%f7294, %r4049;
	fma.rn.f32 	%f7295, %f7285, %f7294, %f6751;
	shfl.sync.idx.b32	%r4050|%p3440, %r6809, %r3035, 31, -1;
	mov.b32 	%f7296, %r4050;
	fma.rn.f32 	%f7297, %f7285, %f7296, %f6753;
	shfl.sync.idx.b32	%r4051|%p3441, %r6810, %r3035, 31, -1;
	mov.b32 	%f7298, %r4051;
	fma.rn.f32 	%f7299, %f7285, %f7298, %f6755;
	shfl.sync.idx.b32	%r4052|%p3442, %r6811, %r3035, 31, -1;
	mov.b32 	%f7300, %r4052;
	fma.rn.f32 	%f7301, %f7285, %f7300, %f6757;
	shfl.sync.idx.b32	%r4053|%p3443, %r6789, 3, 31, -1;
	mov.b32 	%f7302, %r4053;
	shfl.sync.idx.b32	%r4054|%p3444, %r6804, %r3035, 31, -1;
	mov.b32 	%f7303, %r4054;
	fma.rn.f32 	%f7304, %f7302, %f7303, %f6760;
	shfl.sync.idx.b32	%r4055|%p3445, %r6805, %r3035, 31, -1;
	mov.b32 	%f7305, %r4055;
	fma.rn.f32 	%f7306, %f7302, %f7305, %f6762;
	shfl.sync.idx.b32	%r4056|%p3446, %r6806, %r3035, 31, -1;
	mov.b32 	%f7307, %r4056;
	fma.rn.f32 	%f7308, %f7302, %f7307, %f6764;
	shfl.sync.idx.b32	%r4057|%p3447, %r6807, %r3035, 31, -1;
	mov.b32 	%f7309, %r4057;
	fma.rn.f32 	%f7310, %f7302, %f7309, %f6766;
	shfl.sync.idx.b32	%r4058|%p3448, %r6808, %r3035, 31, -1;
	mov.b32 	%f7311, %r4058;
	fma.rn.f32 	%f7312, %f7302, %f7311, %f6768;
	shfl.sync.idx.b32	%r4059|%p3449, %r6809, %r3035, 31, -1;
	mov.b32 	%f7313, %r4059;
	fma.rn.f32 	%f7314, %f7302, %f7313, %f6770;
	shfl.sync.idx.b32	%r4060|%p3450, %r6810, %r3035, 31, -1;
	mov.b32 	%f7315, %r4060;
	fma.rn.f32 	%f7316, %f7302, %f7315, %f6772;
	shfl.sync.idx.b32	%r4061|%p3451, %r6811, %r3035, 31, -1;
	mov.b32 	%f7317, %r4061;
	fma.rn.f32 	%f7318, %f7302, %f7317, %f6774;
	shfl.sync.idx.b32	%r4062|%p3452, %r6790, 3, 31, -1;
	mov.b32 	%f7319, %r4062;
	shfl.sync.idx.b32	%r4063|%p3453, %r6804, %r3035, 31, -1;
	mov.b32 	%f7320, %r4063;
	fma.rn.f32 	%f7321, %f7319, %f7320, %f6777;
	shfl.sync.idx.b32	%r4064|%p3454, %r6805, %r3035, 31, -1;
	mov.b32 	%f7322, %r4064;
	fma.rn.f32 	%f7323, %f7319, %f7322, %f6779;
	shfl.sync.idx.b32	%r4065|%p3455, %r6806, %r3035, 31, -1;
	mov.b32 	%f7324, %r4065;
	fma.rn.f32 	%f7325, %f7319, %f7324, %f6781;
	shfl.sync.idx.b32	%r4066|%p3456, %r6807, %r3035, 31, -1;
	mov.b32 	%f7326, %r4066;
	fma.rn.f32 	%f7327, %f7319, %f7326, %f6783;
	shfl.sync.idx.b32	%r4067|%p3457, %r6808, %r3035, 31, -1;
	mov.b32 	%f7328, %r4067;
	fma.rn.f32 	%f7329, %f7319, %f7328, %f6785;
	shfl.sync.idx.b32	%r4068|%p3458, %r6809, %r3035, 31, -1;
	mov.b32 	%f7330, %r4068;
	fma.rn.f32 	%f7331, %f7319, %f7330, %f6787;
	shfl.sync.idx.b32	%r4069|%p3459, %r6810, %r3035, 31, -1;
	mov.b32 	%f7332, %r4069;
	fma.rn.f32 	%f7333, %f7319, %f7332, %f6789;
	shfl.sync.idx.b32	%r4070|%p3460, %r6811, %r3035, 31, -1;
	mov.b32 	%f7334, %r4070;
	fma.rn.f32 	%f7335, %f7319, %f7334, %f6791;
	shfl.sync.idx.b32	%r4071|%p3461, %r6791, 3, 31, -1;
	mov.b32 	%f7336, %r4071;
	shfl.sync.idx.b32	%r4072|%p3462, %r6804, %r3035, 31, -1;
	mov.b32 	%f7337, %r4072;
	fma.rn.f32 	%f7338, %f7336, %f7337, %f6794;
	shfl.sync.idx.b32	%r4073|%p3463, %r6805, %r3035, 31, -1;
	mov.b32 	%f7339, %r4073;
	fma.rn.f32 	%f7340, %f7336, %f7339, %f6796;
	shfl.sync.idx.b32	%r4074|%p3464, %r6806, %r3035, 31, -1;
	mov.b32 	%f7341, %r4074;
	fma.rn.f32 	%f7342, %f7336, %f7341, %f6798;
	shfl.sync.idx.b32	%r4075|%p3465, %r6807, %r3035, 31, -1;
	mov.b32 	%f7343, %r4075;
	fma.rn.f32 	%f7344, %f7336, %f7343, %f6800;
	shfl.sync.idx.b32	%r4076|%p3466, %r6808, %r3035, 31, -1;
	mov.b32 	%f7345, %r4076;
	fma.rn.f32 	%f7346, %f7336, %f7345, %f6802;
	shfl.sync.idx.b32	%r4077|%p3467, %r6809, %r3035, 31, -1;
	mov.b32 	%f7347, %r4077;
	fma.rn.f32 	%f7348, %f7336, %f7347, %f6804;
	shfl.sync.idx.b32	%r4078|%p3468, %r6810, %r3035, 31, -1;
	mov.b32 	%f7349, %r4078;
	fma.rn.f32 	%f7350, %f7336, %f7349, %f6806;
	shfl.sync.idx.b32	%r4079|%p3469, %r6811, %r3035, 31, -1;
	mov.b32 	%f7351, %r4079;
	fma.rn.f32 	%f7352, %f7336, %f7351, %f6808;
	shfl.sync.idx.b32	%r4080|%p3470, %r6792, 3, 31, -1;
	mov.b32 	%f7353, %r4080;
	shfl.sync.idx.b32	%r4081|%p3471, %r6804, %r3035, 31, -1;
	mov.b32 	%f7354, %r4081;
	fma.rn.f32 	%f7355, %f7353, %f7354, %f6811;
	shfl.sync.idx.b32	%r4082|%p3472, %r6805, %r3035, 31, -1;
	mov.b32 	%f7356, %r4082;
	fma.rn.f32 	%f7357, %f7353, %f7356, %f6813;
	shfl.sync.idx.b32	%r4083|%p3473, %r6806, %r3035, 31, -1;
	mov.b32 	%f7358, %r4083;
	fma.rn.f32 	%f7359, %f7353, %f7358, %f6815;
	shfl.sync.idx.b32	%r4084|%p3474, %r6807, %r3035, 31, -1;
	mov.b32 	%f7360, %r4084;
	fma.rn.f32 	%f7361, %f7353, %f7360, %f6817;
	shfl.sync.idx.b32	%r4085|%p3475, %r6808, %r3035, 31, -1;
	mov.b32 	%f7362, %r4085;
	fma.rn.f32 	%f7363, %f7353, %f7362, %f6819;
	shfl.sync.idx.b32	%r4086|%p3476, %r6809, %r3035, 31, -1;
	mov.b32 	%f7364, %r4086;
	fma.rn.f32 	%f7365, %f7353, %f7364, %f6821;
	shfl.sync.idx.b32	%r4087|%p3477, %r6810, %r3035, 31, -1;
	mov.b32 	%f7366, %r4087;
	fma.rn.f32 	%f7367, %f7353, %f7366, %f6823;
	shfl.sync.idx.b32	%r4088|%p3478, %r6811, %r3035, 31, -1;
	mov.b32 	%f7368, %r4088;
	fma.rn.f32 	%f7369, %f7353, %f7368, %f6825;
	shfl.sync.idx.b32	%r4089|%p3479, %r6793, 3, 31, -1;
	mov.b32 	%f7370, %r4089;
	shfl.sync.idx.b32	%r4090|%p3480, %r6804, %r3035, 31, -1;
	mov.b32 	%f7371, %r4090;
	fma.rn.f32 	%f7372, %f7370, %f7371, %f6828;
	shfl.sync.idx.b32	%r4091|%p3481, %r6805, %r3035, 31, -1;
	mov.b32 	%f7373, %r4091;
	fma.rn.f32 	%f7374, %f7370, %f7373, %f6830;
	shfl.sync.idx.b32	%r4092|%p3482, %r6806, %r3035, 31, -1;
	mov.b32 	%f7375, %r4092;
	fma.rn.f32 	%f7376, %f7370, %f7375, %f6832;
	shfl.sync.idx.b32	%r4093|%p3483, %r6807, %r3035, 31, -1;
	mov.b32 	%f7377, %r4093;
	fma.rn.f32 	%f7378, %f7370, %f7377, %f6834;
	shfl.sync.idx.b32	%r4094|%p3484, %r6808, %r3035, 31, -1;
	mov.b32 	%f7379, %r4094;
	fma.rn.f32 	%f7380, %f7370, %f7379, %f6836;
	shfl.sync.idx.b32	%r4095|%p3485, %r6809, %r3035, 31, -1;
	mov.b32 	%f7381, %r4095;
	fma.rn.f32 	%f7382, %f7370, %f7381, %f6838;
	shfl.sync.idx.b32	%r4096|%p3486, %r6810, %r3035, 31, -1;
	mov.b32 	%f7383, %r4096;
	fma.rn.f32 	%f7384, %f7370, %f7383, %f6840;
	shfl.sync.idx.b32	%r4097|%p3487, %r6811, %r3035, 31, -1;
	mov.b32 	%f7385, %r4097;
	fma.rn.f32 	%f7386, %f7370, %f7385, %f6842;
	shfl.sync.idx.b32	%r4098|%p3488, %r6794, 3, 31, -1;
	mov.b32 	%f7387, %r4098;
	shfl.sync.idx.b32	%r4099|%p3489, %r6804, %r3035, 31, -1;
	mov.b32 	%f7388, %r4099;
	fma.rn.f32 	%f7389, %f7387, %f7388, %f6845;
	shfl.sync.idx.b32	%r4100|%p3490, %r6805, %r3035, 31, -1;
	mov.b32 	%f7390, %r4100;
	fma.rn.f32 	%f7391, %f7387, %f7390, %f6847;
	shfl.sync.idx.b32	%r4101|%p3491, %r6806, %r3035, 31, -1;
	mov.b32 	%f7392, %r4101;
	fma.rn.f32 	%f7393, %f7387, %f7392, %f6849;
	shfl.sync.idx.b32	%r4102|%p3492, %r6807, %r3035, 31, -1;
	mov.b32 	%f7394, %r4102;
	fma.rn.f32 	%f7395, %f7387, %f7394, %f6851;
	shfl.sync.idx.b32	%r4103|%p3493, %r6808, %r3035, 31, -1;
	mov.b32 	%f7396, %r4103;
	fma.rn.f32 	%f7397, %f7387, %f7396, %f6853;
	shfl.sync.idx.b32	%r4104|%p3494, %r6809, %r3035, 31, -1;
	mov.b32 	%f7398, %r4104;
	fma.rn.f32 	%f7399, %f7387, %f7398, %f6855;
	shfl.sync.idx.b32	%r4105|%p3495, %r6810, %r3035, 31, -1;
	mov.b32 	%f7400, %r4105;
	fma.rn.f32 	%f7401, %f7387, %f7400, %f6857;
	shfl.sync.idx.b32	%r4106|%p3496, %r6811, %r3035, 31, -1;
	mov.b32 	%f7402, %r4106;
	fma.rn.f32 	%f7403, %f7387, %f7402, %f6859;
	shfl.sync.idx.b32	%r4107|%p3497, %r6795, 3, 31, -1;
	mov.b32 	%f7404, %r4107;
	shfl.sync.idx.b32	%r4108|%p3498, %r6804, %r3035, 31, -1;
	mov.b32 	%f7405, %r4108;
	fma.rn.f32 	%f7406, %f7404, %f7405, %f6862;
	shfl.sync.idx.b32	%r4109|%p3499, %r6805, %r3035, 31, -1;
	mov.b32 	%f7407, %r4109;
	fma.rn.f32 	%f7408, %f7404, %f7407, %f6864;
	shfl.sync.idx.b32	%r4110|%p3500, %r6806, %r3035, 31, -1;
	mov.b32 	%f7409, %r4110;
	fma.rn.f32 	%f7410, %f7404, %f7409, %f6866;
	shfl.sync.idx.b32	%r4111|%p3501, %r6807, %r3035, 31, -1;
	mov.b32 	%f7411, %r4111;
	fma.rn.f32 	%f7412, %f7404, %f7411, %f6868;
	shfl.sync.idx.b32	%r4112|%p3502, %r6808, %r3035, 31, -1;
	mov.b32 	%f7413, %r4112;
	fma.rn.f32 	%f7414, %f7404, %f7413, %f6870;
	shfl.sync.idx.b32	%r4113|%p3503, %r6809, %r3035, 31, -1;
	mov.b32 	%f7415, %r4113;
	fma.rn.f32 	%f7416, %f7404, %f7415, %f6872;
	shfl.sync.idx.b32	%r4114|%p3504, %r6810, %r3035, 31, -1;
	mov.b32 	%f7417, %r4114;
	fma.rn.f32 	%f7418, %f7404, %f7417, %f6874;
	shfl.sync.idx.b32	%r4115|%p3505, %r6811, %r3035, 31, -1;
	mov.b32 	%f7419, %r4115;
	fma.rn.f32 	%f7420, %f7404, %f7419, %f6876;
	shfl.sync.idx.b32	%r4116|%p3506, %r6796, 3, 31, -1;
	mov.b32 	%f7421, %r4116;
	shfl.sync.idx.b32	%r4117|%p3507, %r6804, %r3035, 31, -1;
	mov.b32 	%f7422, %r4117;
	fma.rn.f32 	%f7423, %f7421, %f7422, %f6879;
	shfl.sync.idx.b32	%r4118|%p3508, %r6805, %r3035, 31, -1;
	mov.b32 	%f7424, %r4118;
	fma.rn.f32 	%f7425, %f7421, %f7424, %f6881;
	shfl.sync.idx.b32	%r4119|%p3509, %r6806, %r3035, 31, -1;
	mov.b32 	%f7426, %r4119;
	fma.rn.f32 	%f7427, %f7421, %f7426, %f6883;
	shfl.sync.idx.b32	%r4120|%p3510, %r6807, %r3035, 31, -1;
	mov.b32 	%f7428, %r4120;
	fma.rn.f32 	%f7429, %f7421, %f7428, %f6885;
	shfl.sync.idx.b32	%r4121|%p3511, %r6808, %r3035, 31, -1;
	mov.b32 	%f7430, %r4121;
	fma.rn.f32 	%f7431, %f7421, %f7430, %f6887;
	shfl.sync.idx.b32	%r4122|%p3512, %r6809, %r3035, 31, -1;
	mov.b32 	%f7432, %r4122;
	fma.rn.f32 	%f7433, %f7421, %f7432, %f6889;
	shfl.sync.idx.b32	%r4123|%p3513, %r6810, %r3035, 31, -1;
	mov.b32 	%f7434, %r4123;
	fma.rn.f32 	%f7435, %f7421, %f7434, %f6891;
	shfl.sync.idx.b32	%r4124|%p3514, %r6811, %r3035, 31, -1;
	mov.b32 	%f7436, %r4124;
	fma.rn.f32 	%f7437, %f7421, %f7436, %f6893;
	shfl.sync.idx.b32	%r4125|%p3515, %r6797, 3, 31, -1;
	mov.b32 	%f7438, %r4125;
	shfl.sync.idx.b32	%r4126|%p3516, %r6804, %r3035, 31, -1;
	mov.b32 	%f7439, %r4126;
	fma.rn.f32 	%f7440, %f7438, %f7439, %f6896;
	shfl.sync.idx.b32	%r4127|%p3517, %r6805, %r3035, 31, -1;
	mov.b32 	%f7441, %r4127;
	fma.rn.f32 	%f7442, %f7438, %f7441, %f6898;
	shfl.sync.idx.b32	%r4128|%p3518, %r6806, %r3035, 31, -1;
	mov.b32 	%f7443, %r4128;
	fma.rn.f32 	%f7444, %f7438, %f7443, %f6900;
	shfl.sync.idx.b32	%r4129|%p3519, %r6807, %r3035, 31, -1;
	mov.b32 	%f7445, %r4129;
	fma.rn.f32 	%f7446, %f7438, %f7445, %f6902;
	shfl.sync.idx.b32	%r4130|%p3520, %r6808, %r3035, 31, -1;
	mov.b32 	%f7447, %r4130;
	fma.rn.f32 	%f7448, %f7438, %f7447, %f6904;
	shfl.sync.idx.b32	%r4131|%p3521, %r6809, %r3035, 31, -1;
	mov.b32 	%f7449, %r4131;
	fma.rn.f32 	%f7450, %f7438, %f7449, %f6906;
	shfl.sync.idx.b32	%r4132|%p3522, %r6810, %r3035, 31, -1;
	mov.b32 	%f7451, %r4132;
	fma.rn.f32 	%f7452, %f7438, %f7451, %f6908;
	shfl.sync.idx.b32	%r4133|%p3523, %r6811, %r3035, 31, -1;
	mov.b32 	%f7453, %r4133;
	fma.rn.f32 	%f7454, %f7438, %f7453, %f6910;
	shfl.sync.idx.b32	%r4134|%p3524, %r6798, 3, 31, -1;
	mov.b32 	%f7455, %r4134;
	shfl.sync.idx.b32	%r4135|%p3525, %r6804, %r3035, 31, -1;
	mov.b32 	%f7456, %r4135;
	fma.rn.f32 	%f7457, %f7455, %f7456, %f6913;
	shfl.sync.idx.b32	%r4136|%p3526, %r6805, %r3035, 31, -1;
	mov.b32 	%f7458, %r4136;
	fma.rn.f32 	%f7459, %f7455, %f7458, %f6915;
	shfl.sync.idx.b32	%r4137|%p3527, %r6806, %r3035, 31, -1;
	mov.b32 	%f7460, %r4137;
	fma.rn.f32 	%f7461, %f7455, %f7460, %f6917;
	shfl.sync.idx.b32	%r4138|%p3528, %r6807, %r3035, 31, -1;
	mov.b32 	%f7462, %r4138;
	fma.rn.f32 	%f7463, %f7455, %f7462, %f6919;
	shfl.sync.idx.b32	%r4139|%p3529, %r6808, %r3035, 31, -1;
	mov.b32 	%f7464, %r4139;
	fma.rn.f32 	%f7465, %f7455, %f7464, %f6921;
	shfl.sync.idx.b32	%r4140|%p3530, %r6809, %r3035, 31, -1;
	mov.b32 	%f7466, %r4140;
	fma.rn.f32 	%f7467, %f7455, %f7466, %f6923;
	shfl.sync.idx.b32	%r4141|%p3531, %r6810, %r3035, 31, -1;
	mov.b32 	%f7468, %r4141;
	fma.rn.f32 	%f7469, %f7455, %f7468, %f6925;
	shfl.sync.idx.b32	%r4142|%p3532, %r6811, %r3035, 31, -1;
	mov.b32 	%f7470, %r4142;
	fma.rn.f32 	%f7471, %f7455, %f7470, %f6927;
	shfl.sync.idx.b32	%r4143|%p3533, %r6799, 3, 31, -1;
	mov.b32 	%f7472, %r4143;
	shfl.sync.idx.b32	%r4144|%p3534, %r6804, %r3035, 31, -1;
	mov.b32 	%f7473, %r4144;
	fma.rn.f32 	%f7474, %f7472, %f7473, %f6930;
	shfl.sync.idx.b32	%r4145|%p3535, %r6805, %r3035, 31, -1;
	mov.b32 	%f7475, %r4145;
	fma.rn.f32 	%f7476, %f7472, %f7475, %f6932;
	shfl.sync.idx.b32	%r4146|%p3536, %r6806, %r3035, 31, -1;
	mov.b32 	%f7477, %r4146;
	fma.rn.f32 	%f7478, %f7472, %f7477, %f6934;
	shfl.sync.idx.b32	%r4147|%p3537, %r6807, %r3035, 31, -1;
	mov.b32 	%f7479, %r4147;
	fma.rn.f32 	%f7480, %f7472, %f7479, %f6936;
	shfl.sync.idx.b32	%r4148|%p3538, %r6808, %r3035, 31, -1;
	mov.b32 	%f7481, %r4148;
	fma.rn.f32 	%f7482, %f7472, %f7481, %f6938;
	shfl.sync.idx.b32	%r4149|%p3539, %r6809, %r3035, 31, -1;
	mov.b32 	%f7483, %r4149;
	fma.rn.f32 	%f7484, %f7472, %f7483, %f6940;
	shfl.sync.idx.b32	%r4150|%p3540, %r6810, %r3035, 31, -1;
	mov.b32 	%f7485, %r4150;
	fma.rn.f32 	%f7486, %f7472, %f7485, %f6942;
	shfl.sync.idx.b32	%r4151|%p3541, %r6811, %r3035, 31, -1;
	mov.b32 	%f7487, %r4151;
	fma.rn.f32 	%f7488, %f7472, %f7487, %f6944;
	shfl.sync.idx.b32	%r4152|%p3542, %r6800, 3, 31, -1;
	mov.b32 	%f7489, %r4152;
	shfl.sync.idx.b32	%r4153|%p3543, %r6804, %r3035, 31, -1;
	mov.b32 	%f7490, %r4153;
	fma.rn.f32 	%f7491, %f7489, %f7490, %f6947;
	shfl.sync.idx.b32	%r4154|%p3544, %r6805, %r3035, 31, -1;
	mov.b32 	%f7492, %r4154;
	fma.rn.f32 	%f7493, %f7489, %f7492, %f6949;
	shfl.sync.idx.b32	%r4155|%p3545, %r6806, %r3035, 31, -1;
	mov.b32 	%f7494, %r4155;
	fma.rn.f32 	%f7495, %f7489, %f7494, %f6951;
	shfl.sync.idx.b32	%r4156|%p3546, %r6807, %r3035, 31, -1;
	mov.b32 	%f7496, %r4156;
	fma.rn.f32 	%f7497, %f7489, %f7496, %f6953;
	shfl.sync.idx.b32	%r4157|%p3547, %r6808, %r3035, 31, -1;
	mov.b32 	%f7498, %r4157;
	fma.rn.f32 	%f7499, %f7489, %f7498, %f6955;
	shfl.sync.idx.b32	%r4158|%p3548, %r6809, %r3035, 31, -1;
	mov.b32 	%f7500, %r4158;
	fma.rn.f32 	%f7501, %f7489, %f7500, %f6957;
	shfl.sync.idx.b32	%r4159|%p3549, %r6810, %r3035, 31, -1;
	mov.b32 	%f7502, %r4159;
	fma.rn.f32 	%f7503, %f7489, %f7502, %f6959;
	shfl.sync.idx.b32	%r4160|%p3550, %r6811, %r3035, 31, -1;
	mov.b32 	%f7504, %r4160;
	fma.rn.f32 	%f7505, %f7489, %f7504, %f6961;
	shfl.sync.idx.b32	%r4161|%p3551, %r6801, 3, 31, -1;
	mov.b32 	%f7506, %r4161;
	shfl.sync.idx.b32	%r4162|%p3552, %r6804, %r3035, 31, -1;
	mov.b32 	%f7507, %r4162;
	fma.rn.f32 	%f7508, %f7506, %f7507, %f6964;
	shfl.sync.idx.b32	%r4163|%p3553, %r6805, %r3035, 31, -1;
	mov.b32 	%f7509, %r4163;
	fma.rn.f32 	%f7510, %f7506, %f7509, %f6966;
	shfl.sync.idx.b32	%r4164|%p3554, %r6806, %r3035, 31, -1;
	mov.b32 	%f7511, %r4164;
	fma.rn.f32 	%f7512, %f7506, %f7511, %f6968;
	shfl.sync.idx.b32	%r4165|%p3555, %r6807, %r3035, 31, -1;
	mov.b32 	%f7513, %r4165;
	fma.rn.f32 	%f7514, %f7506, %f7513, %f6970;
	shfl.sync.idx.b32	%r4166|%p3556, %r6808, %r3035, 31, -1;
	mov.b32 	%f7515, %r4166;
	fma.rn.f32 	%f7516, %f7506, %f7515, %f6972;
	shfl.sync.idx.b32	%r4167|%p3557, %r6809, %r3035, 31, -1;
	mov.b32 	%f7517, %r4167;
	fma.rn.f32 	%f7518, %f7506, %f7517, %f6974;
	shfl.sync.idx.b32	%r4168|%p3558, %r6810, %r3035, 31, -1;
	mov.b32 	%f7519, %r4168;
	fma.rn.f32 	%f7520, %f7506, %f7519, %f6976;
	shfl.sync.idx.b32	%r4169|%p3559, %r6811, %r3035, 31, -1;
	mov.b32 	%f7521, %r4169;
	fma.rn.f32 	%f7522, %f7506, %f7521, %f6978;
	shfl.sync.idx.b32	%r4170|%p3560, %r6802, 3, 31, -1;
	mov.b32 	%f7523, %r4170;
	shfl.sync.idx.b32	%r4171|%p3561, %r6804, %r3035, 31, -1;
	mov.b32 	%f7524, %r4171;
	fma.rn.f32 	%f7525, %f7523, %f7524, %f6981;
	shfl.sync.idx.b32	%r4172|%p3562, %r6805, %r3035, 31, -1;
	mov.b32 	%f7526, %r4172;
	fma.rn.f32 	%f7527, %f7523, %f7526, %f6983;
	shfl.sync.idx.b32	%r4173|%p3563, %r6806, %r3035, 31, -1;
	mov.b32 	%f7528, %r4173;
	fma.rn.f32 	%f7529, %f7523, %f7528, %f6985;
	shfl.sync.idx.b32	%r4174|%p3564, %r6807, %r3035, 31, -1;
	mov.b32 	%f7530, %r4174;
	fma.rn.f32 	%f7531, %f7523, %f7530, %f6987;
	shfl.sync.idx.b32	%r4175|%p3565, %r6808, %r3035, 31, -1;
	mov.b32 	%f7532, %r4175;
	fma.rn.f32 	%f7533, %f7523, %f7532, %f6989;
	shfl.sync.idx.b32	%r4176|%p3566, %r6809, %r3035, 31, -1;
	mov.b32 	%f7534, %r4176;
	fma.rn.f32 	%f7535, %f7523, %f7534, %f6991;
	shfl.sync.idx.b32	%r4177|%p3567, %r6810, %r3035, 31, -1;
	mov.b32 	%f7536, %r4177;
	fma.rn.f32 	%f7537, %f7523, %f7536, %f6993;
	shfl.sync.idx.b32	%r4178|%p3568, %r6811, %r3035, 31, -1;
	mov.b32 	%f7538, %r4178;
	fma.rn.f32 	%f7539, %f7523, %f7538, %f6995;
	shfl.sync.idx.b32	%r4179|%p3569, %r6803, 3, 31, -1;
	mov.b32 	%f7540, %r4179;
	shfl.sync.idx.b32	%r4180|%p3570, %r6804, %r3035, 31, -1;
	mov.b32 	%f7541, %r4180;
	fma.rn.f32 	%f7542, %f7540, %f7541, %f6998;
	shfl.sync.idx.b32	%r4181|%p3571, %r6805, %r3035, 31, -1;
	mov.b32 	%f7543, %r4181;
	fma.rn.f32 	%f7544, %f7540, %f7543, %f7000;
	shfl.sync.idx.b32	%r4182|%p3572, %r6806, %r3035, 31, -1;
	mov.b32 	%f7545, %r4182;
	fma.rn.f32 	%f7546, %f7540, %f7545, %f7002;
	shfl.sync.idx.b32	%r4183|%p3573, %r6807, %r3035, 31, -1;
	mov.b32 	%f7547, %r4183;
	fma.rn.f32 	%f7548, %f7540, %f7547, %f7004;
	shfl.sync.idx.b32	%r4184|%p3574, %r6808, %r3035, 31, -1;
	mov.b32 	%f7549, %r4184;
	fma.rn.f32 	%f7550, %f7540, %f7549, %f7006;
	shfl.sync.idx.b32	%r4185|%p3575, %r6809, %r3035, 31, -1;
	mov.b32 	%f7551, %r4185;
	fma.rn.f32 	%f7552, %f7540, %f7551, %f7008;
	shfl.sync.idx.b32	%r4186|%p3576, %r6810, %r3035, 31, -1;
	mov.b32 	%f7553, %r4186;
	fma.rn.f32 	%f7554, %f7540, %f7553, %f7010;
	shfl.sync.idx.b32	%r4187|%p3577, %r6811, %r3035, 31, -1;
	mov.b32 	%f7555, %r4187;
	fma.rn.f32 	%f7556, %f7540, %f7555, %f7012;
	shfl.sync.idx.b32	%r4188|%p3578, %r6772, 0, 31, -1;
	mov.b32 	%f7557, %r4188;
	shfl.sync.idx.b32	%r4189|%p3579, %r6804, %r3035, 31, -1;
	mov.b32 	%f7558, %r4189;
	fma.rn.f32 	%f7559, %f7557, %f7558, %f7015;
	shfl.sync.idx.b32	%r4190|%p3580, %r6805, %r3035, 31, -1;
	mov.b32 	%f7560, %r4190;
	fma.rn.f32 	%f7561, %f7557, %f7560, %f7017;
	shfl.sync.idx.b32	%r4191|%p3581, %r6806, %r3035, 31, -1;
	mov.b32 	%f7562, %r4191;
	fma.rn.f32 	%f7563, %f7557, %f7562, %f7019;
	shfl.sync.idx.b32	%r4192|%p3582, %r6807, %r3035, 31, -1;
	mov.b32 	%f7564, %r4192;
	fma.rn.f32 	%f7565, %f7557, %f7564, %f7021;
	shfl.sync.idx.b32	%r4193|%p3583, %r6808, %r3035, 31, -1;
	mov.b32 	%f7566, %r4193;
	fma.rn.f32 	%f7567, %f7557, %f7566, %f7023;
	shfl.sync.idx.b32	%r4194|%p3584, %r6809, %r3035, 31, -1;
	mov.b32 	%f7568, %r4194;
	fma.rn.f32 	%f7569, %f7557, %f7568, %f7025;
	shfl.sync.idx.b32	%r4195|%p3585, %r6810, %r3035, 31, -1;
	mov.b32 	%f7570, %r4195;
	fma.rn.f32 	%f7571, %f7557, %f7570, %f7027;
	shfl.sync.idx.b32	%r4196|%p3586, %r6811, %r3035, 31, -1;
	mov.b32 	%f7572, %r4196;
	fma.rn.f32 	%f7573, %f7557, %f7572, %f7029;
	shfl.sync.idx.b32	%r4197|%p3587, %r6773, 0, 31, -1;
	mov.b32 	%f7574, %r4197;
	shfl.sync.idx.b32	%r4198|%p3588, %r6804, %r3035, 31, -1;
	mov.b32 	%f7575, %r4198;
	fma.rn.f32 	%f7576, %f7574, %f7575, %f7032;
	shfl.sync.idx.b32	%r4199|%p3589, %r6805, %r3035, 31, -1;
	mov.b32 	%f7577, %r4199;
	fma.rn.f32 	%f7578, %f7574, %f7577, %f7034;
	shfl.sync.idx.b32	%r4200|%p3590, %r6806, %r3035, 31, -1;
	mov.b32 	%f7579, %r4200;
	fma.rn.f32 	%f7580, %f7574, %f7579, %f7036;
	shfl.sync.idx.b32	%r4201|%p3591, %r6807, %r3035, 31, -1;
	mov.b32 	%f7581, %r4201;
	fma.rn.f32 	%f7582, %f7574, %f7581, %f7038;
	shfl.sync.idx.b32	%r4202|%p3592, %r6808, %r3035, 31, -1;
	mov.b32 	%f7583, %r4202;
	fma.rn.f32 	%f7584, %f7574, %f7583, %f7040;
	shfl.sync.idx.b32	%r4203|%p3593, %r6809, %r3035, 31, -1;
	mov.b32 	%f7585, %r4203;
	fma.rn.f32 	%f7586, %f7574, %f7585, %f7042;
	shfl.sync.idx.b32	%r4204|%p3594, %r6810, %r3035, 31, -1;
	mov.b32 	%f7587, %r4204;
	fma.rn.f32 	%f7588, %f7574, %f7587, %f7044;
	shfl.sync.idx.b32	%r4205|%p3595, %r6811, %r3035, 31, -1;
	mov.b32 	%f7589, %r4205;
	fma.rn.f32 	%f7590, %f7574, %f7589, %f7046;
	shfl.sync.idx.b32	%r4206|%p3596, %r6774, 0, 31, -1;
	mov.b32 	%f7591, %r4206;
	shfl.sync.idx.b32	%r4207|%p3597, %r6804, %r3035, 31, -1;
	mov.b32 	%f7592, %r4207;
	fma.rn.f32 	%f7593, %f7591, %f7592, %f7049;
	shfl.sync.idx.b32	%r4208|%p3598, %r6805, %r3035, 31, -1;
	mov.b32 	%f7594, %r4208;
	fma.rn.f32 	%f7595, %f7591, %f7594, %f7051;
	shfl.sync.idx.b32	%r4209|%p3599, %r6806, %r3035, 31, -1;
	mov.b32 	%f7596, %r4209;
	fma.rn.f32 	%f7597, %f7591, %f7596, %f7053;
	shfl.sync.idx.b32	%r4210|%p3600, %r6807, %r3035, 31, -1;
	mov.b32 	%f7598, %r4210;
	fma.rn.f32 	%f7599, %f7591, %f7598, %f7055;
	shfl.sync.idx.b32	%r4211|%p3601, %r6808, %r3035, 31, -1;
	mov.b32 	%f7600, %r4211;
	fma.rn.f32 	%f7601, %f7591, %f7600, %f7057;
	shfl.sync.idx.b32	%r4212|%p3602, %r6809, %r3035, 31, -1;
	mov.b32 	%f7602, %r4212;
	fma.rn.f32 	%f7603, %f7591, %f7602, %f7059;
	shfl.sync.idx.b32	%r4213|%p3603, %r6810, %r3035, 31, -1;
	mov.b32 	%f7604, %r4213;
	fma.rn.f32 	%f7605, %f7591, %f7604, %f7061;
	shfl.sync.idx.b32	%r4214|%p3604, %r6811, %r3035, 31, -1;
	mov.b32 	%f7606, %r4214;
	fma.rn.f32 	%f7607, %f7591, %f7606, %f7063;
	shfl.sync.idx.b32	%r4215|%p3605, %r6775, 0, 31, -1;
	mov.b32 	%f7608, %r4215;
	shfl.sync.idx.b32	%r4216|%p3606, %r6804, %r3035, 31, -1;
	mov.b32 	%f7609, %r4216;
	fma.rn.f32 	%f7610, %f7608, %f7609, %f7066;
	shfl.sync.idx.b32	%r4217|%p3607, %r6805, %r3035, 31, -1;
	mov.b32 	%f7611, %r4217;
	fma.rn.f32 	%f7612, %f7608, %f7611, %f7068;
	shfl.sync.idx.b32	%r4218|%p3608, %r6806, %r3035, 31, -1;
	mov.b32 	%f7613, %r4218;
	fma.rn.f32 	%f7614, %f7608, %f7613, %f7070;
	shfl.sync.idx.b32	%r4219|%p3609, %r6807, %r3035, 31, -1;
	mov.b32 	%f7615, %r4219;
	fma.rn.f32 	%f7616, %f7608, %f7615, %f7072;
	shfl.sync.idx.b32	%r4220|%p3610, %r6808, %r3035, 31, -1;
	mov.b32 	%f7617, %r4220;
	fma.rn.f32 	%f7618, %f7608, %f7617, %f7074;
	shfl.sync.idx.b32	%r4221|%p3611, %r6809, %r3035, 31, -1;
	mov.b32 	%f7619, %r4221;
	fma.rn.f32 	%f7620, %f7608, %f7619, %f7076;
	shfl.sync.idx.b32	%r4222|%p3612, %r6810, %r3035, 31, -1;
	mov.b32 	%f7621, %r4222;
	fma.rn.f32 	%f7622, %f7608, %f7621, %f7078;
	shfl.sync.idx.b32	%r4223|%p3613, %r6811, %r3035, 31, -1;
	mov.b32 	%f7623, %r4223;
	fma.rn.f32 	%f7624, %f7608, %f7623, %f7080;
	shfl.sync.idx.b32	%r4224|%p3614, %r6776, 0, 31, -1;
	mov.b32 	%f7625, %r4224;
	shfl.sync.idx.b32	%r4225|%p3615, %r6804, %r3035, 31, -1;
	mov.b32 	%f7626, %r4225;
	fma.rn.f32 	%f7627, %f7625, %f7626, %f7083;
	shfl.sync.idx.b32	%r4226|%p3616, %r6805, %r3035, 31, -1;
	mov.b32 	%f7628, %r4226;
	fma.rn.f32 	%f7629, %f7625, %f7628, %f7085;
	shfl.sync.idx.b32	%r4227|%p3617, %r6806, %r3035, 31, -1;
	mov.b32 	%f7630, %r4227;
	fma.rn.f32 	%f7631, %f7625, %f7630, %f7087;
	shfl.sync.idx.b32	%r4228|%p3618, %r6807, %r3035, 31, -1;
	mov.b32 	%f7632, %r4228;
	fma.rn.f32 	%f7633, %f7625, %f7632, %f7089;
	shfl.sync.idx.b32	%r4229|%p3619, %r6808, %r3035, 31, -1;
	mov.b32 	%f7634, %r4229;
	fma.rn.f32 	%f7635, %f7625, %f7634, %f7091;
	shfl.sync.idx.b32	%r4230|%p3620, %r6809, %r3035, 31, -1;
	mov.b32 	%f7636, %r4230;
	fma.rn.f32 	%f7637, %f7625, %f7636, %f7093;
	shfl.sync.idx.b32	%r4231|%p3621, %r6810, %r3035, 31, -1;
	mov.b32 	%f7638, %r4231;
	fma.rn.f32 	%f7639, %f7625, %f7638, %f7095;
	shfl.sync.idx.b32	%r4232|%p3622, %r6811, %r3035, 31, -1;
	mov.b32 	%f7640, %r4232;
	fma.rn.f32 	%f7641, %f7625, %f7640, %f7097;
	shfl.sync.idx.b32	%r4233|%p3623, %r6777, 0, 31, -1;
	mov.b32 	%f7642, %r4233;
	shfl.sync.idx.b32	%r4234|%p3624, %r6804, %r3035, 31, -1;
	mov.b32 	%f7643, %r4234;
	fma.rn.f32 	%f7644, %f7642, %f7643, %f7100;
	shfl.sync.idx.b32	%r4235|%p3625, %r6805, %r3035, 31, -1;
	mov.b32 	%f7645, %r4235;
	fma.rn.f32 	%f7646, %f7642, %f7645, %f7102;
	shfl.sync.idx.b32	%r4236|%p3626, %r6806, %r3035, 31, -1;
	mov.b32 	%f7647, %r4236;
	fma.rn.f32 	%f7648, %f7642, %f7647, %f7104;
	shfl.sync.idx.b32	%r4237|%p3627, %r6807, %r3035, 31, -1;
	mov.b32 	%f7649, %r4237;
	fma.rn.f32 	%f7650, %f7642, %f7649, %f7106;
	shfl.sync.idx.b32	%r4238|%p3628, %r6808, %r3035, 31, -1;
	mov.b32 	%f7651, %r4238;
	fma.rn.f32 	%f7652, %f7642, %f7651, %f7108;
	shfl.sync.idx.b32	%r4239|%p3629, %r6809, %r3035, 31, -1;
	mov.b32 	%f7653, %r4239;
	fma.rn.f32 	%f7654, %f7642, %f7653, %f7110;
	shfl.sync.idx.b32	%r4240|%p3630, %r6810, %r3035, 31, -1;
	mov.b32 	%f7655, %r4240;
	fma.rn.f32 	%f7656, %f7642, %f7655, %f7112;
	shfl.sync.idx.b32	%r4241|%p3631, %r6811, %r3035, 31, -1;
	mov.b32 	%f7657, %r4241;
	fma.rn.f32 	%f7658, %f7642, %f7657, %f7114;
	shfl.sync.idx.b32	%r4242|%p3632, %r6778, 0, 31, -1;
	mov.b32 	%f7659, %r4242;
	shfl.sync.idx.b32	%r4243|%p3633, %r6804, %r3035, 31, -1;
	mov.b32 	%f7660, %r4243;
	fma.rn.f32 	%f7661, %f7659, %f7660, %f7117;
	shfl.sync.idx.b32	%r4244|%p3634, %r6805, %r3035, 31, -1;
	mov.b32 	%f7662, %r4244;
	fma.rn.f32 	%f7663, %f7659, %f7662, %f7119;
	shfl.sync.idx.b32	%r4245|%p3635, %r6806, %r3035, 31, -1;
	mov.b32 	%f7664, %r4245;
	fma.rn.f32 	%f7665, %f7659, %f7664, %f7121;
	shfl.sync.idx.b32	%r4246|%p3636, %r6807, %r3035, 31, -1;
	mov.b32 	%f7666, %r4246;
	fma.rn.f32 	%f7667, %f7659, %f7666, %f7123;
	shfl.sync.idx.b32	%r4247|%p3637, %r6808, %r3035, 31, -1;
	mov.b32 	%f7668, %r4247;
	fma.rn.f32 	%f7669, %f7659, %f7668, %f7125;
	shfl.sync.idx.b32	%r4248|%p3638, %r6809, %r3035, 31, -1;
	mov.b32 	%f7670, %r4248;
	fma.rn.f32 	%f7671, %f7659, %f7670, %f7127;
	shfl.sync.idx.b32	%r4249|%p3639, %r6810, %r3035, 31, -1;
	mov.b32 	%f7672, %r4249;
	fma.rn.f32 	%f7673, %f7659, %f7672, %f7129;
	shfl.sync.idx.b32	%r4250|%p3640, %r6811, %r3035, 31, -1;
	mov.b32 	%f7674, %r4250;
	fma.rn.f32 	%f7675, %f7659, %f7674, %f7131;
	shfl.sync.idx.b32	%r4251|%p3641, %r6779, 0, 31, -1;
	mov.b32 	%f7676, %r4251;
	shfl.sync.idx.b32	%r4252|%p3642, %r6804, %r3035, 31, -1;
	mov.b32 	%f7677, %r4252;
	fma.rn.f32 	%f7678, %f7676, %f7677, %f7134;
	shfl.sync.idx.b32	%r4253|%p3643, %r6805, %r3035, 31, -1;
	mov.b32 	%f7679, %r4253;
	fma.rn.f32 	%f7680, %f7676, %f7679, %f7136;
	shfl.sync.idx.b32	%r4254|%p3644, %r6806, %r3035, 31, -1;
	mov.b32 	%f7681, %r4254;
	fma.rn.f32 	%f7682, %f7676, %f7681, %f7138;
	shfl.sync.idx.b32	%r4255|%p3645, %r6807, %r3035, 31, -1;
	mov.b32 	%f7683, %r4255;
	fma.rn.f32 	%f7684, %f7676, %f7683, %f7140;
	shfl.sync.idx.b32	%r4256|%p3646, %r6808, %r3035, 31, -1;
	mov.b32 	%f7685, %r4256;
	fma.rn.f32 	%f7686, %f7676, %f7685, %f7142;
	shfl.sync.idx.b32	%r4257|%p3647, %r6809, %r3035, 31, -1;
	mov.b32 	%f7687, %r4257;
	fma.rn.f32 	%f7688, %f7676, %f7687, %f7144;
	shfl.sync.idx.b32	%r4258|%p3648, %r6810, %r3035, 31, -1;
	mov.b32 	%f7689, %r4258;
	fma.rn.f32 	%f7690, %f7676, %f7689, %f7146;
	shfl.sync.idx.b32	%r4259|%p3649, %r6811, %r3035, 31, -1;
	mov.b32 	%f7691, %r4259;
	fma.rn.f32 	%f7692, %f7676, %f7691, %f7148;
	shfl.sync.idx.b32	%r4260|%p3650, %r6780, 0, 31, -1;
	mov.b32 	%f7693, %r4260;
	shfl.sync.idx.b32	%r4261|%p3651, %r6804, %r3035, 31, -1;
	mov.b32 	%f7694, %r4261;
	fma.rn.f32 	%f7695, %f7693, %f7694, %f7151;
	shfl.sync.idx.b32	%r4262|%p3652, %r6805, %r3035, 31, -1;
	mov.b32 	%f7696, %r4262;
	fma.rn.f32 	%f7697, %f7693, %f7696, %f7153;
	shfl.sync.idx.b32	%r4263|%p3653, %r6806, %r3035, 31, -1;
	mov.b32 	%f7698, %r4263;
	fma.rn.f32 	%f7699, %f7693, %f7698, %f7155;
	shfl.sync.idx.b32	%r4264|%p3654, %r6807, %r3035, 31, -1;
	mov.b32 	%f7700, %r4264;
	fma.rn.f32 	%f7701, %f7693, %f7700, %f7157;
	shfl.sync.idx.b32	%r4265|%p3655, %r6808, %r3035, 31, -1;
	mov.b32 	%f7702, %r4265;
	fma.rn.f32 	%f7703, %f7693, %f7702, %f7159;
	shfl.sync.idx.b32	%r4266|%p3656, %r6809, %r3035, 31, -1;
	mov.b32 	%f7704, %r4266;
	fma.rn.f32 	%f7705, %f7693, %f7704, %f7161;
	shfl.sync.idx.b32	%r4267|%p3657, %r6810, %r3035, 31, -1;
	mov.b32 	%f7706, %r4267;
	fma.rn.f32 	%f7707, %f7693, %f7706, %f7163;
	shfl.sync.idx.b32	%r4268|%p3658, %r6811, %r3035, 31, -1;
	mov.b32 	%f7708, %r4268;
	fma.rn.f32 	%f7709, %f7693, %f7708, %f7165;
	shfl.sync.idx.b32	%r4269|%p3659, %r6781, 0, 31, -1;
	mov.b32 	%f7710, %r4269;
	shfl.sync.idx.b32	%r4270|%p3660, %r6804, %r3035, 31, -1;
	mov.b32 	%f7711, %r4270;
	fma.rn.f32 	%f7712, %f7710, %f7711, %f7168;
	shfl.sync.idx.b32	%r4271|%p3661, %r6805, %r3035, 31, -1;
	mov.b32 	%f7713, %r4271;
	fma.rn.f32 	%f7714, %f7710, %f7713, %f7170;
	shfl.sync.idx.b32	%r4272|%p3662, %r6806, %r3035, 31, -1;
	mov.b32 	%f7715, %r4272;
	fma.rn.f32 	%f7716, %f7710, %f7715, %f7172;
	shfl.sync.idx.b32	%r4273|%p3663, %r6807, %r3035, 31, -1;
	mov.b32 	%f7717, %r4273;
	fma.rn.f32 	%f7718, %f7710, %f7717, %f7174;
	shfl.sync.idx.b32	%r4274|%p3664, %r6808, %r3035, 31, -1;
	mov.b32 	%f7719, %r4274;
	fma.rn.f32 	%f7720, %f7710, %f7719, %f7176;
	shfl.sync.idx.b32	%r4275|%p3665, %r6809, %r3035, 31, -1;
	mov.b32 	%f7721, %r4275;
	fma.rn.f32 	%f7722, %f7710, %f7721, %f7178;
	shfl.sync.idx.b32	%r4276|%p3666, %r6810, %r3035, 31, -1;
	mov.b32 	%f7723, %r4276;
	fma.rn.f32 	%f7724, %f7710, %f7723, %f7180;
	shfl.sync.idx.b32	%r4277|%p3667, %r6811, %r3035, 31, -1;
	mov.b32 	%f7725, %r4277;
	fma.rn.f32 	%f7726, %f7710, %f7725, %f7182;
	shfl.sync.idx.b32	%r4278|%p3668, %r6782, 0, 31, -1;
	mov.b32 	%f7727, %r4278;
	shfl.sync.idx.b32	%r4279|%p3669, %r6804, %r3035, 31, -1;
	mov.b32 	%f7728, %r4279;
	fma.rn.f32 	%f7729, %f7727, %f7728, %f7185;
	shfl.sync.idx.b32	%r4280|%p3670, %r6805, %r3035, 31, -1;
	mov.b32 	%f7730, %r4280;
	fma.rn.f32 	%f7731, %f7727, %f7730, %f7187;
	shfl.sync.idx.b32	%r4281|%p3671, %r6806, %r3035, 31, -1;
	mov.b32 	%f7732, %r4281;
	fma.rn.f32 	%f7733, %f7727, %f7732, %f7189;
	shfl.sync.idx.b32	%r4282|%p3672, %r6807, %r3035, 31, -1;
	mov.b32 	%f7734, %r4282;
	fma.rn.f32 	%f7735, %f7727, %f7734, %f7191;
	shfl.sync.idx.b32	%r4283|%p3673, %r6808, %r3035, 31, -1;
	mov.b32 	%f7736, %r4283;
	fma.rn.f32 	%f7737, %f7727, %f7736, %f7193;
	shfl.sync.idx.b32	%r4284|%p3674, %r6809, %r3035, 31, -1;
	mov.b32 	%f7738, %r4284;
	fma.rn.f32 	%f7739, %f7727, %f7738, %f7195;
	shfl.sync.idx.b32	%r4285|%p3675, %r6810, %r3035, 31, -1;
	mov.b32 	%f7740, %r4285;
	fma.rn.f32 	%f7741, %f7727, %f7740, %f7197;
	shfl.sync.idx.b32	%r4286|%p3676, %r6811, %r3035, 31, -1;
	mov.b32 	%f7742, %r4286;
	fma.rn.f32 	%f7743, %f7727, %f7742, %f7199;
	shfl.sync.idx.b32	%r4287|%p3677, %r6783, 0, 31, -1;
	mov.b32 	%f7744, %r4287;
	shfl.sync.idx.b32	%r4288|%p3678, %r6804, %r3035, 31, -1;
	mov.b32 	%f7745, %r4288;
	fma.rn.f32 	%f7746, %f7744, %f7745, %f7202;
	shfl.sync.idx.b32	%r4289|%p3679, %r6805, %r3035, 31, -1;
	mov.b32 	%f7747, %r4289;
	fma.rn.f32 	%f7748, %f7744, %f7747, %f7204;
	shfl.sync.idx.b32	%r4290|%p3680, %r6806, %r3035, 31, -1;
	mov.b32 	%f7749, %r4290;
	fma.rn.f32 	%f7750, %f7744, %f7749, %f7206;
	shfl.sync.idx.b32	%r4291|%p3681, %r6807, %r3035, 31, -1;
	mov.b32 	%f7751, %r4291;
	fma.rn.f32 	%f7752, %f7744, %f7751, %f7208;
	shfl.sync.idx.b32	%r4292|%p3682, %r6808, %r3035, 31, -1;
	mov.b32 	%f7753, %r4292;
	fma.rn.f32 	%f7754, %f7744, %f7753, %f7210;
	shfl.sync.idx.b32	%r4293|%p3683, %r6809, %r3035, 31, -1;
	mov.b32 	%f7755, %r4293;
	fma.rn.f32 	%f7756, %f7744, %f7755, %f7212;
	shfl.sync.idx.b32	%r4294|%p3684, %r6810, %r3035, 31, -1;
	mov.b32 	%f7757, %r4294;
	fma.rn.f32 	%f7758, %f7744, %f7757, %f7214;
	shfl.sync.idx.b32	%r4295|%p3685, %r6811, %r3035, 31, -1;
	mov.b32 	%f7759, %r4295;
	fma.rn.f32 	%f7760, %f7744, %f7759, %f7216;
	shfl.sync.idx.b32	%r4296|%p3686, %r6784, 0, 31, -1;
	mov.b32 	%f7761, %r4296;
	shfl.sync.idx.b32	%r4297|%p3687, %r6804, %r3035, 31, -1;
	mov.b32 	%f7762, %r4297;
	fma.rn.f32 	%f7763, %f7761, %f7762, %f7219;
	shfl.sync.idx.b32	%r4298|%p3688, %r6805, %r3035, 31, -1;
	mov.b32 	%f7764, %r4298;
	fma.rn.f32 	%f7765, %f7761, %f7764, %f7221;
	shfl.sync.idx.b32	%r4299|%p3689, %r6806, %r3035, 31, -1;
	mov.b32 	%f7766, %r4299;
	fma.rn.f32 	%f7767, %f7761, %f7766, %f7223;
	shfl.sync.idx.b32	%r4300|%p3690, %r6807, %r3035, 31, -1;
	mov.b32 	%f7768, %r4300;
	fma.rn.f32 	%f7769, %f7761, %f7768, %f7225;
	shfl.sync.idx.b32	%r4301|%p3691, %r6808, %r3035, 31, -1;
	mov.b32 	%f7770, %r4301;
	fma.rn.f32 	%f7771, %f7761, %f7770, %f7227;
	shfl.sync.idx.b32	%r4302|%p3692, %r6809, %r3035, 31, -1;
	mov.b32 	%f7772, %r4302;
	fma.rn.f32 	%f7773, %f7761, %f7772, %f7229;
	shfl.sync.idx.b32	%r4303|%p3693, %r6810, %r3035, 31, -1;
	mov.b32 	%f7774, %r4303;
	fma.rn.f32 	%f7775, %f7761, %f7774, %f7231;
	shfl.sync.idx.b32	%r4304|%p3694, %r6811, %r3035, 31, -1;
	mov.b32 	%f7776, %r4304;
	fma.rn.f32 	%f7777, %f7761, %f7776, %f7233;
	shfl.sync.idx.b32	%r4305|%p3695, %r6785, 0, 31, -1;
	mov.b32 	%f7778, %r4305;
	shfl.sync.idx.b32	%r4306|%p3696, %r6804, %r3035, 31, -1;
	mov.b32 	%f7779, %r4306;
	fma.rn.f32 	%f7780, %f7778, %f7779, %f7236;
	shfl.sync.idx.b32	%r4307|%p3697, %r6805, %r3035, 31, -1;
	mov.b32 	%f7781, %r4307;
	fma.rn.f32 	%f7782, %f7778, %f7781, %f7238;
	shfl.sync.idx.b32	%r4308|%p3698, %r6806, %r3035, 31, -1;
	mov.b32 	%f7783, %r4308;
	fma.rn.f32 	%f7784, %f7778, %f7783, %f7240;
	shfl.sync.idx.b32	%r4309|%p3699, %r6807, %r3035, 31, -1;
	mov.b32 	%f7785, %r4309;
	fma.rn.f32 	%f7786, %f7778, %f7785, %f7242;
	shfl.sync.idx.b32	%r4310|%p3700, %r6808, %r3035, 31, -1;
	mov.b32 	%f7787, %r4310;
	fma.rn.f32 	%f7788, %f7778, %f7787, %f7244;
	shfl.sync.idx.b32	%r4311|%p3701, %r6809, %r3035, 31, -1;
	mov.b32 	%f7789, %r4311;
	fma.rn.f32 	%f7790, %f7778, %f7789, %f7246;
	shfl.sync.idx.b32	%r4312|%p3702, %r6810, %r3035, 31, -1;
	mov.b32 	%f7791, %r4312;
	fma.rn.f32 	%f7792, %f7778, %f7791, %f7248;
	shfl.sync.idx.b32	%r4313|%p3703, %r6811, %r3035, 31, -1;
	mov.b32 	%f7793, %r4313;
	fma.rn.f32 	%f7794, %f7778, %f7793, %f7250;
	shfl.sync.idx.b32	%r4314|%p3704, %r6786, 0, 31, -1;
	mov.b32 	%f7795, %r4314;
	shfl.sync.idx.b32	%r4315|%p3705, %r6804, %r3035, 31, -1;
	mov.b32 	%f7796, %r4315;
	fma.rn.f32 	%f7797, %f7795, %f7796, %f7253;
	shfl.sync.idx.b32	%r4316|%p3706, %r6805, %r3035, 31, -1;
	mov.b32 	%f7798, %r4316;
	fma.rn.f32 	%f7799, %f7795, %f7798, %f7255;
	shfl.sync.idx.b32	%r4317|%p3707, %r6806, %r3035, 31, -1;
	mov.b32 	%f7800, %r4317;
	fma.rn.f32 	%f7801, %f7795, %f7800, %f7257;
	shfl.sync.idx.b32	%r4318|%p3708, %r6807, %r3035, 31, -1;
	mov.b32 	%f7802, %r4318;
	fma.rn.f32 	%f7803, %f7795, %f7802, %f7259;
	shfl.sync.idx.b32	%r4319|%p3709, %r6808, %r3035, 31, -1;
	mov.b32 	%f7804, %r4319;
	fma.rn.f32 	%f7805, %f7795, %f7804, %f7261;
	shfl.sync.idx.b32	%r4320|%p3710, %r6809, %r3035, 31, -1;
	mov.b32 	%f7806, %r4320;
	fma.rn.f32 	%f7807, %f7795, %f7806, %f7263;
	shfl.sync.idx.b32	%r4321|%p3711, %r6810, %r3035, 31, -1;
	mov.b32 	%f7808, %r4321;
	fma.rn.f32 	%f7809, %f7795, %f7808, %f7265;
	shfl.sync.idx.b32	%r4322|%p3712, %r6811, %r3035, 31, -1;
	mov.b32 	%f7810, %r4322;
	fma.rn.f32 	%f7811, %f7795, %f7810, %f7267;
	shfl.sync.idx.b32	%r4323|%p3713, %r6787, 0, 31, -1;
	mov.b32 	%f7812, %r4323;
	shfl.sync.idx.b32	%r4324|%p3714, %r6804, %r3035, 31, -1;
	mov.b32 	%f7813, %r4324;
	fma.rn.f32 	%f7814, %f7812, %f7813, %f7270;
	shfl.sync.idx.b32	%r4325|%p3715, %r6805, %r3035, 31, -1;
	mov.b32 	%f7815, %r4325;
	fma.rn.f32 	%f7816, %f7812, %f7815, %f7272;
	shfl.sync.idx.b32	%r4326|%p3716, %r6806, %r3035, 31, -1;
	mov.b32 	%f7817, %r4326;
	fma.rn.f32 	%f7818, %f7812, %f7817, %f7274;
	shfl.sync.idx.b32	%r4327|%p3717, %r6807, %r3035, 31, -1;
	mov.b32 	%f7819, %r4327;
	fma.rn.f32 	%f7820, %f7812, %f7819, %f7276;
	shfl.sync.idx.b32	%r4328|%p3718, %r6808, %r3035, 31, -1;
	mov.b32 	%f7821, %r4328;
	fma.rn.f32 	%f7822, %f7812, %f7821, %f7278;
	shfl.sync.idx.b32	%r4329|%p3719, %r6809, %r3035, 31, -1;
	mov.b32 	%f7823, %r4329;
	fma.rn.f32 	%f7824, %f7812, %f7823, %f7280;
	shfl.sync.idx.b32	%r4330|%p3720, %r6810, %r3035, 31, -1;
	mov.b32 	%f7825, %r4330;
	fma.rn.f32 	%f7826, %f7812, %f7825, %f7282;
	shfl.sync.idx.b32	%r4331|%p3721, %r6811, %r3035, 31, -1;
	mov.b32 	%f7827, %r4331;
	fma.rn.f32 	%f7828, %f7812, %f7827, %f7284;
	shfl.sync.idx.b32	%r4332|%p3722, %r6788, 0, 31, -1;
	mov.b32 	%f7829, %r4332;
	shfl.sync.idx.b32	%r4333|%p3723, %r6804, %r3035, 31, -1;
	mov.b32 	%f7830, %r4333;
	fma.rn.f32 	%f7831, %f7829, %f7830, %f7287;
	shfl.sync.idx.b32	%r4334|%p3724, %r6805, %r3035, 31, -1;
	mov.b32 	%f7832, %r4334;
	fma.rn.f32 	%f7833, %f7829, %f7832, %f7289;
	shfl.sync.idx.b32	%r4335|%p3725, %r6806, %r3035, 31, -1;
	mov.b32 	%f7834, %r4335;
	fma.rn.f32 	%f7835, %f7829, %f7834, %f7291;
	shfl.sync.idx.b32	%r4336|%p3726, %r6807, %r3035, 31, -1;
	mov.b32 	%f7836, %r4336;
	fma.rn.f32 	%f7837, %f7829, %f7836, %f7293;
	shfl.sync.idx.b32	%r4337|%p3727, %r6808, %r3035, 31, -1;
	mov.b32 	%f7838, %r4337;
	fma.rn.f32 	%f7839, %f7829, %f7838, %f7295;
	shfl.sync.idx.b32	%r4338|%p3728, %r6809, %r3035, 31, -1;
	mov.b32 	%f7840, %r4338;
	fma.rn.f32 	%f7841, %f7829, %f7840, %f7297;
	shfl.sync.idx.b32	%r4339|%p3729, %r6810, %r3035, 31, -1;
	mov.b32 	%f7842, %r4339;
	fma.rn.f32 	%f7843, %f7829, %f7842, %f7299;
	shfl.sync.idx.b32	%r4340|%p3730, %r6811, %r3035, 31, -1;
	mov.b32 	%f7844, %r4340;
	fma.rn.f32 	%f7845, %f7829, %f7844, %f7301;
	shfl.sync.idx.b32	%r4341|%p3731, %r6789, 0, 31, -1;
	mov.b32 	%f7846, %r4341;
	shfl.sync.idx.b32	%r4342|%p3732, %r6804, %r3035, 31, -1;
	mov.b32 	%f7847, %r4342;
	fma.rn.f32 	%f7848, %f7846, %f7847, %f7304;
	shfl.sync.idx.b32	%r4343|%p3733, %r6805, %r3035, 31, -1;
	mov.b32 	%f7849, %r4343;
	fma.rn.f32 	%f7850, %f7846, %f7849, %f7306;
	shfl.sync.idx.b32	%r4344|%p3734, %r6806, %r3035, 31, -1;
	mov.b32 	%f7851, %r4344;
	fma.rn.f32 	%f7852, %f7846, %f7851, %f7308;
	shfl.sync.idx.b32	%r4345|%p3735, %r6807, %r3035, 31, -1;
	mov.b32 	%f7853, %r4345;
	fma.rn.f32 	%f7854, %f7846, %f7853, %f7310;
	shfl.sync.idx.b32	%r4346|%p3736, %r6808, %r3035, 31, -1;
	mov.b32 	%f7855, %r4346;
	fma.rn.f32 	%f7856, %f7846, %f7855, %f7312;
	shfl.sync.idx.b32	%r4347|%p3737, %r6809, %r3035, 31, -1;
	mov.b32 	%f7857, %r4347;
	fma.rn.f32 	%f7858, %f7846, %f7857, %f7314;
	shfl.sync.idx.b32	%r4348|%p3738, %r6810, %r3035, 31, -1;
	mov.b32 	%f7859, %r4348;
	fma.rn.f32 	%f7860, %f7846, %f7859, %f7316;
	shfl.sync.idx.b32	%r4349|%p3739, %r6811, %r3035, 31, -1;
	mov.b32 	%f7861, %r4349;
	fma.rn.f32 	%f7862, %f7846, %f7861, %f7318;
	shfl.sync.idx.b32	%r4350|%p3740, %r6790, 0, 31, -1;
	mov.b32 	%f7863, %r4350;
	shfl.sync.idx.b32	%r4351|%p3741, %r6804, %r3035, 31, -1;
	mov.b32 	%f7864, %r4351;
	fma.rn.f32 	%f7865, %f7863, %f7864, %f7321;
	shfl.sync.idx.b32	%r4352|%p3742, %r6805, %r3035, 31, -1;
	mov.b32 	%f7866, %r4352;
	fma.rn.f32 	%f7867, %f7863, %f7866, %f7323;
	shfl.sync.idx.b32	%r4353|%p3743, %r6806, %r3035, 31, -1;
	mov.b32 	%f7868, %r4353;
	fma.rn.f32 	%f7869, %f7863, %f7868, %f7325;
	shfl.sync.idx.b32	%r4354|%p3744, %r6807, %r3035, 31, -1;
	mov.b32 	%f7870, %r4354;
	fma.rn.f32 	%f7871, %f7863, %f7870, %f7327;
	shfl.sync.idx.b32	%r4355|%p3745, %r6808, %r3035, 31, -1;
	mov.b32 	%f7872, %r4355;
	fma.rn.f32 	%f7873, %f7863, %f7872, %f7329;
	shfl.sync.idx.b32	%r4356|%p3746, %r6809, %r3035, 31, -1;
	mov.b32 	%f7874, %r4356;
	fma.rn.f32 	%f7875, %f7863, %f7874, %f7331;
	shfl.sync.idx.b32	%r4357|%p3747, %r6810, %r3035, 31, -1;
	mov.b32 	%f7876, %r4357;
	fma.rn.f32 	%f7877, %f7863, %f7876, %f7333;
	shfl.sync.idx.b32	%r4358|%p3748, %r6811, %r3035, 31, -1;
	mov.b32 	%f7878, %r4358;
	fma.rn.f32 	%f7879, %f7863, %f7878, %f7335;
	shfl.sync.idx.b32	%r4359|%p3749, %r6791, 0, 31, -1;
	mov.b32 	%f7880, %r4359;
	shfl.sync.idx.b32	%r4360|%p3750, %r6804, %r3035, 31, -1;
	mov.b32 	%f7881, %r4360;
	fma.rn.f32 	%f7882, %f7880, %f7881, %f7338;
	shfl.sync.idx.b32	%r4361|%p3751, %r6805, %r3035, 31, -1;
	mov.b32 	%f7883, %r4361;
	fma.rn.f32 	%f7884, %f7880, %f7883, %f7340;
	shfl.sync.idx.b32	%r4362|%p3752, %r6806, %r3035, 31, -1;
	mov.b32 	%f7885, %r4362;
	fma.rn.f32 	%f7886, %f7880, %f7885, %f7342;
	shfl.sync.idx.b32	%r4363|%p3753, %r6807, %r3035, 31, -1;
	mov.b32 	%f7887, %r4363;
	fma.rn.f32 	%f7888, %f7880, %f7887, %f7344;
	shfl.sync.idx.b32	%r4364|%p3754, %r6808, %r3035, 31, -1;
	mov.b32 	%f7889, %r4364;
	fma.rn.f32 	%f7890, %f7880, %f7889, %f7346;
	shfl.sync.idx.b32	%r4365|%p3755, %r6809, %r3035, 31, -1;
	mov.b32 	%f7891, %r4365;
	fma.rn.f32 	%f7892, %f7880, %f7891, %f7348;
	shfl.sync.idx.b32	%r4366|%p3756, %r6810, %r3035, 31, -1;
	mov.b32 	%f7893, %r4366;
	fma.rn.f32 	%f7894, %f7880, %f7893, %f7350;
	shfl.sync.idx.b32	%r4367|%p3757, %r6811, %r3035, 31, -1;
	mov.b32 	%f7895, %r4367;
	fma.rn.f32 	%f7896, %f7880, %f7895, %f7352;
	shfl.sync.idx.b32	%r4368|%p3758, %r6792, 0, 31, -1;
	mov.b32 	%f7897, %r4368;
	shfl.sync.idx.b32	%r4369|%p3759, %r6804, %r3035, 31, -1;
	mov.b32 	%f7898, %r4369;
	fma.rn.f32 	%f7899, %f7897, %f7898, %f7355;
	shfl.sync.idx.b32	%r4370|%p3760, %r6805, %r3035, 31, -1;
	mov.b32 	%f7900, %r4370;
	fma.rn.f32 	%f7901, %f7897, %f7900, %f7357;
	shfl.sync.idx.b32	%r4371|%p3761, %r6806, %r3035, 31, -1;
	mov.b32 	%f7902, %r4371;
	fma.rn.f32 	%f7903, %f7897, %f7902, %f7359;
	shfl.sync.idx.b32	%r4372|%p3762, %r6807, %r3035, 31, -1;
	mov.b32 	%f7904, %r4372;
	fma.rn.f32 	%f7905, %f7897, %f7904, %f7361;
	shfl.sync.idx.b32	%r4373|%p3763, %r6808, %r3035, 31, -1;
	mov.b32 	%f7906, %r4373;
	fma.rn.f32 	%f7907, %f7897, %f7906, %f7363;
	shfl.sync.idx.b32	%r4374|%p3764, %r6809, %r3035, 31, -1;
	mov.b32 	%f7908, %r4374;
	fma.rn.f32 	%f7909, %f7897, %f7908, %f7365;
	shfl.sync.idx.b32	%r4375|%p3765, %r6810, %r3035, 31, -1;
	mov.b32 	%f7910, %r4375;
	fma.rn.f32 	%f7911, %f7897, %f7910, %f7367;
	shfl.sync.idx.b32	%r4376|%p3766, %r6811, %r3035, 31, -1;
	mov.b32 	%f7912, %r4376;
	fma.rn.f32 	%f7913, %f7897, %f7912, %f7369;
	shfl.sync.idx.b32	%r4377|%p3767, %r6793, 0, 31, -1;
	mov.b32 	%f7914, %r4377;
	shfl.sync.idx.b32	%r4378|%p3768, %r6804, %r3035, 31, -1;
	mov.b32 	%f7915, %r4378;
	fma.rn.f32 	%f7916, %f7914, %f7915, %f7372;
	shfl.sync.idx.b32	%r4379|%p3769, %r6805, %r3035, 31, -1;
	mov.b32 	%f7917, %r4379;
	fma.rn.f32 	%f7918, %f7914, %f7917, %f7374;
	shfl.sync.idx.b32	%r4380|%p3770, %r6806, %r3035, 31, -1;
	mov.b32 	%f7919, %r4380;
	fma.rn.f32 	%f7920, %f7914, %f7919, %f7376;
	shfl.sync.idx.b32	%r4381|%p3771, %r6807, %r3035, 31, -1;
	mov.b32 	%f7921, %r4381;
	fma.rn.f32 	%f7922, %f7914, %f7921, %f7378;
	shfl.sync.idx.b32	%r4382|%p3772, %r6808, %r3035, 31, -1;
	mov.b32 	%f7923, %r4382;
	fma.rn.f32 	%f7924, %f7914, %f7923, %f7380;
	shfl.sync.idx.b32	%r4383|%p3773, %r6809, %r3035, 31, -1;
	mov.b32 	%f7925, %r4383;
	fma.rn.f32 	%f7926, %f7914, %f7925, %f7382;
	shfl.sync.idx.b32	%r4384|%p3774, %r6810, %r3035, 31, -1;
	mov.b32 	%f7927, %r4384;
	fma.rn.f32 	%f7928, %f7914, %f7927, %f7384;
	shfl.sync.idx.b32	%r4385|%p3775, %r6811, %r3035, 31, -1;
	mov.b32 	%f7929, %r4385;
	fma.rn.f32 	%f7930, %f7914, %f7929, %f7386;
	shfl.sync.idx.b32	%r4386|%p3776, %r6794, 0, 31, -1;
	mov.b32 	%f7931, %r4386;
	shfl.sync.idx.b32	%r4387|%p3777, %r6804, %r3035, 31, -1;
	mov.b32 	%f7932, %r4387;
	fma.rn.f32 	%f7933, %f7931, %f7932, %f7389;
	shfl.sync.idx.b32	%r4388|%p3778, %r6805, %r3035, 31, -1;
	mov.b32 	%f7934, %r4388;
	fma.rn.f32 	%f7935, %f7931, %f7934, %f7391;
	shfl.sync.idx.b32	%r4389|%p3779, %r6806, %r3035, 31, -1;
	mov.b32 	%f7936, %r4389;
	fma.rn.f32 	%f7937, %f7931, %f7936, %f7393;
	shfl.sync.idx.b32	%r4390|%p3780, %r6807, %r3035, 31, -1;
	mov.b32 	%f7938, %r4390;
	fma.rn.f32 	%f7939, %f7931, %f7938, %f7395;
	shfl.sync.idx.b32	%r4391|%p3781, %r6808, %r3035, 31, -1;
	mov.b32 	%f7940, %r4391;
	fma.rn.f32 	%f7941, %f7931, %f7940, %f7397;
	shfl.sync.idx.b32	%r4392|%p3782, %r6809, %r3035, 31, -1;
	mov.b32 	%f7942, %r4392;
	fma.rn.f32 	%f7943, %f7931, %f7942, %f7399;
	shfl.sync.idx.b32	%r4393|%p3783, %r6810, %r3035, 31, -1;
	mov.b32 	%f7944, %r4393;
	fma.rn.f32 	%f7945, %f7931, %f7944, %f7401;
	shfl.sync.idx.b32	%r4394|%p3784, %r6811, %r3035, 31, -1;
	mov.b32 	%f7946, %r4394;
	fma.rn.f32 	%f7947, %f7931, %f7946, %f7403;
	shfl.sync.idx.b32	%r4395|%p3785, %r6795, 0, 31, -1;
	mov.b32 	%f7948, %r4395;
	shfl.sync.idx.b32	%r4396|%p3786, %r6804, %r3035, 31, -1;
	mov.b32 	%f7949, %r4396;
	fma.rn.f32 	%f7950, %f7948, %f7949, %f7406;
	shfl.sync.idx.b32	%r4397|%p3787, %r6805, %r3035, 31, -1;
	mov.b32 	%f7951, %r4397;
	fma.rn.f32 	%f7952, %f7948, %f7951, %f7408;
	shfl.sync.idx.b32	%r4398|%p3788, %r6806, %r3035, 31, -1;
	mov.b32 	%f7953, %r4398;
	fma.rn.f32 	%f7954, %f7948, %f7953, %f7410;
	shfl.sync.idx.b32	%r4399|%p3789, %r6807, %r3035, 31, -1;
	mov.b32 	%f7955, %r4399;
	fma.rn.f32 	%f7956, %f7948, %f7955, %f7412;
	shfl.sync.idx.b32	%r4400|%p3790, %r6808, %r3035, 31, -1;
	mov.b32 	%f7957, %r4400;
	fma.rn.f32 	%f7958, %f7948, %f7957, %f7414;
	shfl.sync.idx.b32	%r4401|%p3791, %r6809, %r3035, 31, -1;
	mov.b32 	%f7959, %r4401;
	fma.rn.f32 	%f7960, %f7948, %f7959, %f7416;
	shfl.sync.idx.b32	%r4402|%p3792, %r6810, %r3035, 31, -1;
	mov.b32 	%f7961, %r4402;
	fma.rn.f32 	%f7962, %f7948, %f7961, %f7418;
	shfl.sync.idx.b32	%r4403|%p3793, %r6811, %r3035, 31, -1;
	mov.b32 	%f7963, %r4403;
	fma.rn.f32 	%f7964, %f7948, %f7963, %f7420;
	shfl.sync.idx.b32	%r4404|%p3794, %r6796, 0, 31, -1;
	mov.b32 	%f7965, %r4404;
	shfl.sync.idx.b32	%r4405|%p3795, %r6804, %r3035, 31, -1;
	mov.b32 	%f7966, %r4405;
	fma.rn.f32 	%f7967, %f7965, %f7966, %f7423;
	shfl.sync.idx.b32	%r4406|%p3796, %r6805, %r3035, 31, -1;
	mov.b32 	%f7968, %r4406;
	fma.rn.f32 	%f7969, %f7965, %f7968, %f7425;
	shfl.sync.idx.b32	%r4407|%p3797, %r6806, %r3035, 31, -1;
	mov.b32 	%f7970, %r4407;
	fma.rn.f32 	%f7971, %f7965, %f7970, %f7427;
	shfl.sync.idx.b32	%r4408|%p3798, %r6807, %r3035, 31, -1;
	mov.b32 	%f7972, %r4408;
	fma.rn.f32 	%f7973, %f7965, %f7972, %f7429;
	shfl.sync.idx.b32	%r4409|%p3799, %r6808, %r3035, 31, -1;
	mov.b32 	%f7974, %r4409;
	fma.rn.f32 	%f7975, %f7965, %f7974, %f7431;
	shfl.sync.idx.b32	%r4410|%p3800, %r6809, %r3035, 31, -1;
	mov.b32 	%f7976, %r4410;
	fma.rn.f32 	%f7977, %f7965, %f7976, %f7433;
	shfl.sync.idx.b32	%r4411|%p3801, %r6810, %r3035, 31, -1;
	mov.b32 	%f7978, %r4411;
	fma.rn.f32 	%f7979, %f7965, %f7978, %f7435;
	shfl.sync.idx.b32	%r4412|%p3802, %r6811, %r3035, 31, -1;
	mov.b32 	%f7980, %r4412;
	fma.rn.f32 	%f7981, %f7965, %f7980, %f7437;
	shfl.sync.idx.b32	%r4413|%p3803, %r6797, 0, 31, -1;
	mov.b32 	%f7982, %r4413;
	shfl.sync.idx.b32	%r4414|%p3804, %r6804, %r3035, 31, -1;
	mov.b32 	%f7983, %r4414;
	fma.rn.f32 	%f7984, %f7982, %f7983, %f7440;
	shfl.sync.idx.b32	%r4415|%p3805, %r6805, %r3035, 31, -1;
	mov.b32 	%f7985, %r4415;
	fma.rn.f32 	%f7986, %f7982, %f7985, %f7442;
	shfl.sync.idx.b32	%r4416|%p3806, %r6806, %r3035, 31, -1;
	mov.b32 	%f7987, %r4416;
	fma.rn.f32 	%f7988, %f7982, %f7987, %f7444;
	shfl.sync.idx.b32	%r4417|%p3807, %r6807, %r3035, 31, -1;
	mov.b32 	%f7989, %r4417;
	fma.rn.f32 	%f7990, %f7982, %f7989, %f7446;
	shfl.sync.idx.b32	%r4418|%p3808, %r6808, %r3035, 31, -1;
	mov.b32 	%f7991, %r4418;
	fma.rn.f32 	%f7992, %f7982, %f7991, %f7448;
	shfl.sync.idx.b32	%r4419|%p3809, %r6809, %r3035, 31, -1;
	mov.b32 	%f7993, %r4419;
	fma.rn.f32 	%f7994, %f7982, %f7993, %f7450;
	shfl.sync.idx.b32	%r4420|%p3810, %r6810, %r3035, 31, -1;
	mov.b32 	%f7995, %r4420;
	fma.rn.f32 	%f7996, %f7982, %f7995, %f7452;
	shfl.sync.idx.b32	%r4421|%p3811, %r6811, %r3035, 31, -1;
	mov.b32 	%f7997, %r4421;
	fma.rn.f32 	%f7998, %f7982, %f7997, %f7454;
	shfl.sync.idx.b32	%r4422|%p3812, %r6798, 0, 31, -1;
	mov.b32 	%f7999, %r4422;
	shfl.sync.idx.b32	%r4423|%p3813, %r6804, %r3035, 31, -1;
	mov.b32 	%f8000, %r4423;
	fma.rn.f32 	%f8001, %f7999, %f8000, %f7457;
	shfl.sync.idx.b32	%r4424|%p3814, %r6805, %r3035, 31, -1;
	mov.b32 	%f8002, %r4424;
	fma.rn.f32 	%f8003, %f7999, %f8002, %f7459;
	shfl.sync.idx.b32	%r4425|%p3815, %r6806, %r3035, 31, -1;
	mov.b32 	%f8004, %r4425;
	fma.rn.f32 	%f8005, %f7999, %f8004, %f7461;
	shfl.sync.idx.b32	%r4426|%p3816, %r6807, %r3035, 31, -1;
	mov.b32 	%f8006, %r4426;
	fma.rn.f32 	%f8007, %f7999, %f8006, %f7463;
	shfl.sync.idx.b32	%r4427|%p3817, %r6808, %r3035, 31, -1;
	mov.b32 	%f8008, %r4427;
	fma.rn.f32 	%f8009, %f7999, %f8008, %f7465;
	shfl.sync.idx.b32	%r4428|%p3818, %r6809, %r3035, 31, -1;
	mov.b32 	%f8010, %r4428;
	fma.rn.f32 	%f8011, %f7999, %f8010, %f7467;
	shfl.sync.idx.b32	%r4429|%p3819, %r6810, %r3035, 31, -1;
	mov.b32 	%f8012, %r4429;
	fma.rn.f32 	%f8013, %f7999, %f8012, %f7469;
	shfl.sync.idx.b32	%r4430|%p3820, %r6811, %r3035, 31, -1;
	mov.b32 	%f8014, %r4430;
	fma.rn.f32 	%f8015, %f7999, %f8014, %f7471;
	shfl.sync.idx.b32	%r4431|%p3821, %r6799, 0, 31, -1;
	mov.b32 	%f8016, %r4431;
	shfl.sync.idx.b32	%r4432|%p3822, %r6804, %r3035, 31, -1;
	mov.b32 	%f8017, %r4432;
	fma.rn.f32 	%f8018, %f8016, %f8017, %f7474;
	shfl.sync.idx.b32	%r4433|%p3823, %r6805, %r3035, 31, -1;
	mov.b32 	%f8019, %r4433;
	fma.rn.f32 	%f8020, %f8016, %f8019, %f7476;
	shfl.sync.idx.b32	%r4434|%p3824, %r6806, %r3035, 31, -1;
	mov.b32 	%f8021, %r4434;
	fma.rn.f32 	%f8022, %f8016, %f8021, %f7478;
	shfl.sync.idx.b32	%r4435|%p3825, %r6807, %r3035, 31, -1;
	mov.b32 	%f8023, %r4435;
	fma.rn.f32 	%f8024, %f8016, %f8023, %f7480;
	shfl.sync.idx.b32	%r4436|%p3826, %r6808, %r3035, 31, -1;
	mov.b32 	%f8025, %r4436;
	fma.rn.f32 	%f8026, %f8016, %f8025, %f7482;
	shfl.sync.idx.b32	%r4437|%p3827, %r6809, %r3035, 31, -1;
	mov.b32 	%f8027, %r4437;
	fma.rn.f32 	%f8028, %f8016, %f8027, %f7484;
	shfl.sync.idx.b32	%r4438|%p3828, %r6810, %r3035, 31, -1;
	mov.b32 	%f8029, %r4438;
	fma.rn.f32 	%f8030, %f8016, %f8029, %f7486;
	shfl.sync.idx.b32	%r4439|%p3829, %r6811, %r3035, 31, -1;
	mov.b32 	%f8031, %r4439;
	fma.rn.f32 	%f8032, %f8016, %f8031, %f7488;
	shfl.sync.idx.b32	%r4440|%p3830, %r6800, 0, 31, -1;
	mov.b32 	%f8033, %r4440;
	shfl.sync.idx.b32	%r4441|%p3831, %r6804, %r3035, 31, -1;
	mov.b32 	%f8034, %r4441;
	fma.rn.f32 	%f8035, %f8033, %f8034, %f7491;
	shfl.sync.idx.b32	%r4442|%p3832, %r6805, %r3035, 31, -1;
	mov.b32 	%f8036, %r4442;
	fma.rn.f32 	%f8037, %f8033, %f8036, %f7493;
	shfl.sync.idx.b32	%r4443|%p3833, %r6806, %r3035, 31, -1;
	mov.b32 	%f8038, %r4443;
	fma.rn.f32 	%f8039, %f8033, %f8038, %f7495;
	shfl.sync.idx.b32	%r4444|%p3834, %r6807, %r3035, 31, -1;
	mov.b32 	%f8040, %r4444;
	fma.rn.f32 	%f8041, %f8033, %f8040, %f7497;
	shfl.sync.idx.b32	%r4445|%p3835, %r6808, %r3035, 31, -1;
	mov.b32 	%f8042, %r4445;
	fma.rn.f32 	%f8043, %f8033, %f8042, %f7499;
	shfl.sync.idx.b32	%r4446|%p3836, %r6809, %r3035, 31, -1;
	mov.b32 	%f8044, %r4446;
	fma.rn.f32 	%f8045, %f8033, %f8044, %f7501;
	shfl.sync.idx.b32	%r4447|%p3837, %r6810, %r3035, 31, -1;
	mov.b32 	%f8046, %r4447;
	fma.rn.f32 	%f8047, %f8033, %f8046, %f7503;
	shfl.sync.idx.b32	%r4448|%p3838, %r6811, %r3035, 31, -1;
	mov.b32 	%f8048, %r4448;
	fma.rn.f32 	%f8049, %f8033, %f8048, %f7505;
	shfl.sync.idx.b32	%r4449|%p3839, %r6801, 0, 31, -1;
	mov.b32 	%f8050, %r4449;
	shfl.sync.idx.b32	%r4450|%p3840, %r6804, %r3035, 31, -1;
	mov.b32 	%f8051, %r4450;
	fma.rn.f32 	%f8052, %f8050, %f8051, %f7508;
	shfl.sync.idx.b32	%r4451|%p3841, %r6805, %r3035, 31, -1;
	mov.b32 	%f8053, %r4451;
	fma.rn.f32 	%f8054, %f8050, %f8053, %f7510;
	shfl.sync.idx.b32	%r4452|%p3842, %r6806, %r3035, 31, -1;
	mov.b32 	%f8055, %r4452;
	fma.rn.f32 	%f8056, %f8050, %f8055, %f7512;
	shfl.sync.idx.b32	%r4453|%p3843, %r6807, %r3035, 31, -1;
	mov.b32 	%f8057, %r4453;
	fma.rn.f32 	%f8058, %f8050, %f8057, %f7514;
	shfl.sync.idx.b32	%r4454|%p3844, %r6808, %r3035, 31, -1;
	mov.b32 	%f8059, %r4454;
	fma.rn.f32 	%f8060, %f8050, %f8059, %f7516;
	shfl.sync.idx.b32	%r4455|%p3845, %r6809, %r3035, 31, -1;
	mov.b32 	%f8061, %r4455;
	fma.rn.f32 	%f8062, %f8050, %f8061, %f7518;
	shfl.sync.idx.b32	%r4456|%p3846, %r6810, %r3035, 31, -1;
	mov.b32 	%f8063, %r4456;
	fma.rn.f32 	%f8064, %f8050, %f8063, %f7520;
	shfl.sync.idx.b32	%r4457|%p3847, %r6811, %r3035, 31, -1;
	mov.b32 	%f8065, %r4457;
	fma.rn.f32 	%f8066, %f8050, %f8065, %f7522;
	shfl.sync.idx.b32	%r4458|%p3848, %r6802, 0, 31, -1;
	mov.b32 	%f8067, %r4458;
	shfl.sync.idx.b32	%r4459|%p3849, %r6804, %r3035, 31, -1;
	mov.b32 	%f8068, %r4459;
	fma.rn.f32 	%f8069, %f8067, %f8068, %f7525;
	shfl.sync.idx.b32	%r4460|%p3850, %r6805, %r3035, 31, -1;
	mov.b32 	%f8070, %r4460;
	fma.rn.f32 	%f8071, %f8067, %f8070, %f7527;
	shfl.sync.idx.b32	%r4461|%p3851, %r6806, %r3035, 31, -1;
	mov.b32 	%f8072, %r4461;
	fma.rn.f32 	%f8073, %f8067, %f8072, %f7529;
	shfl.sync.idx.b32	%r4462|%p3852, %r6807, %r3035, 31, -1;
	mov.b32 	%f8074, %r4462;
	fma.rn.f32 	%f8075, %f8067, %f8074, %f7531;
	shfl.sync.idx.b32	%r4463|%p3853, %r6808, %r3035, 31, -1;
	mov.b32 	%f8076, %r4463;
	fma.rn.f32 	%f8077, %f8067, %f8076, %f7533;
	shfl.sync.idx.b32	%r4464|%p3854, %r6809, %r3035, 31, -1;
	mov.b32 	%f8078, %r4464;
	fma.rn.f32 	%f8079, %f8067, %f8078, %f7535;
	shfl.sync.idx.b32	%r4465|%p3855, %r6810, %r3035, 31, -1;
	mov.b32 	%f8080, %r4465;
	fma.rn.f32 	%f8081, %f8067, %f8080, %f7537;
	shfl.sync.idx.b32	%r4466|%p3856, %r6811, %r3035, 31, -1;
	mov.b32 	%f8082, %r4466;
	fma.rn.f32 	%f8083, %f8067, %f8082, %f7539;
	shfl.sync.idx.b32	%r4467|%p3857, %r6803, 0, 31, -1;
	mov.b32 	%f8084, %r4467;
	shfl.sync.idx.b32	%r4468|%p3858, %r6804, %r3035, 31, -1;
	mov.b32 	%f8085, %r4468;
	fma.rn.f32 	%f8086, %f8084, %f8085, %f7542;
	shfl.sync.idx.b32	%r4469|%p3859, %r6805, %r3035, 31, -1;
	mov.b32 	%f8087, %r4469;
	fma.rn.f32 	%f8088, %f8084, %f8087, %f7544;
	shfl.sync.idx.b32	%r4470|%p3860, %r6806, %r3035, 31, -1;
	mov.b32 	%f8089, %r4470;
	fma.rn.f32 	%f8090, %f8084, %f8089, %f7546;
	shfl.sync.idx.b32	%r4471|%p3861, %r6807, %r3035, 31, -1;
	mov.b32 	%f8091, %r4471;
	fma.rn.f32 	%f8092, %f8084, %f8091, %f7548;
	shfl.sync.idx.b32	%r4472|%p3862, %r6808, %r3035, 31, -1;
	mov.b32 	%f8093, %r4472;
	fma.rn.f32 	%f8094, %f8084, %f8093, %f7550;
	shfl.sync.idx.b32	%r4473|%p3863, %r6809, %r3035, 31, -1;
	mov.b32 	%f8095, %r4473;
	fma.rn.f32 	%f8096, %f8084, %f8095, %f7552;
	shfl.sync.idx.b32	%r4474|%p3864, %r6810, %r3035, 31, -1;
	mov.b32 	%f8097, %r4474;
	fma.rn.f32 	%f8098, %f8084, %f8097, %f7554;
	shfl.sync.idx.b32	%r4475|%p3865, %r6811, %r3035, 31, -1;
	mov.b32 	%f8099, %r4475;
	fma.rn.f32 	%f8100, %f8084, %f8099, %f7556;
	shfl.sync.idx.b32	%r4476|%p3866, %r6772, 1, 31, -1;
	mov.b32 	%f8101, %r4476;
	shfl.sync.idx.b32	%r4477|%p3867, %r6804, %r3035, 31, -1;
	mov.b32 	%f8102, %r4477;
	fma.rn.f32 	%f8103, %f8101, %f8102, %f7559;
	shfl.sync.idx.b32	%r4478|%p3868, %r6805, %r3035, 31, -1;
	mov.b32 	%f8104, %r4478;
	fma.rn.f32 	%f8105, %f8101, %f8104, %f7561;
	shfl.sync.idx.b32	%r4479|%p3869, %r6806, %r3035, 31, -1;
	mov.b32 	%f8106, %r4479;
	fma.rn.f32 	%f8107, %f8101, %f8106, %f7563;
	shfl.sync.idx.b32	%r4480|%p3870, %r6807, %r3035, 31, -1;
	mov.b32 	%f8108, %r4480;
	fma.rn.f32 	%f8109, %f8101, %f8108, %f7565;
	shfl.sync.idx.b32	%r4481|%p3871, %r6808, %r3035, 31, -1;
	mov.b32 	%f8110, %r4481;
	fma.rn.f32 	%f8111, %f8101, %f8110, %f7567;
	shfl.sync.idx.b32	%r4482|%p3872, %r6809, %r3035, 31, -1;
	mov.b32 	%f8112, %r4482;
	fma.rn.f32 	%f8113, %f8101, %f8112, %f7569;
	shfl.sync.idx.b32	%r4483|%p3873, %r6810, %r3035, 31, -1;
	mov.b32 	%f8114, %r4483;
	fma.rn.f32 	%f8115, %f8101, %f8114, %f7571;
	shfl.sync.idx.b32	%r4484|%p3874, %r6811, %r3035, 31, -1;
	mov.b32 	%f8116, %r4484;
	fma.rn.f32 	%f8117, %f8101, %f8116, %f7573;
	shfl.sync.idx.b32	%r4485|%p3875, %r6773, 1, 31, -1;
	mov.b32 	%f8118, %r4485;
	shfl.sync.idx.b32	%r4486|%p3876, %r6804, %r3035, 31, -1;
	mov.b32 	%f8119, %r4486;
	fma.rn.f32 	%f8120, %f8118, %f8119, %f7576;
	shfl.sync.idx.b32	%r4487|%p3877, %r6805, %r3035, 31, -1;
	mov.b32 	%f8121, %r4487;
	fma.rn.f32 	%f8122, %f8118, %f8121, %f7578;
	shfl.sync.idx.b32	%r4488|%p3878, %r6806, %r3035, 31, -1;
	mov.b32 	%f8123, %r4488;
	fma.rn.f32 	%f8124, %f8118, %f8123, %f7580;
	shfl.sync.idx.b32	%r4489|%p3879, %r6807, %r3035, 31, -1;
	mov.b32 	%f8125, %r4489;
	fma.rn.f32 	%f8126, %f8118, %f8125, %f7582;
	shfl.sync.idx.b32	%r4490|%p3880, %r6808, %r3035, 31, -1;
	mov.b32 	%f8127, %r4490;
	fma.rn.f32 	%f8128, %f8118, %f8127, %f7584;
	shfl.sync.idx.b32	%r4491|%p3881, %r6809, %r3035, 31, -1;
	mov.b32 	%f8129, %r4491;
	fma.rn.f32 	%f8130, %f8118, %f8129, %f7586;
	shfl.sync.idx.b32	%r4492|%p3882, %r6810, %r3035, 31, -1;
	mov.b32 	%f8131, %r4492;
	fma.rn.f32 	%f8132, %f8118, %f8131, %f7588;
	shfl.sync.idx.b32	%r4493|%p3883, %r6811, %r3035, 31, -1;
	mov.b32 	%f8133, %r4493;
	fma.rn.f32 	%f8134, %f8118, %f8133, %f7590;
	shfl.sync.idx.b32	%r4494|%p3884, %r6774, 1, 31, -1;
	mov.b32 	%f8135, %r4494;
	shfl.sync.idx.b32	%r4495|%p3885, %r6804, %r3035, 31, -1;
	mov.b32 	%f8136, %r4495;
	fma.rn.f32 	%f8137, %f8135, %f8136, %f7593;
	shfl.sync.idx.b32	%r4496|%p3886, %r6805, %r3035, 31, -1;
	mov.b32 	%f8138, %r4496;
	fma.rn.f32 	%f8139, %f8135, %f8138, %f7595;
	shfl.sync.idx.b32	%r4497|%p3887, %r6806, %r3035, 31, -1;
	mov.b32 	%f8140, %r4497;
	fma.rn.f32 	%f8141, %f8135, %f8140, %f7597;
	shfl.sync.idx.b32	%r4498|%p3888, %r6807, %r3035, 31, -1;
	mov.b32 	%f8142, %r4498;
	fma.rn.f32 	%f8143, %f8135, %f8142, %f7599;
	shfl.sync.idx.b32	%r4499|%p3889, %r6808, %r3035, 31, -1;
	mov.b32 	%f8144, %r4499;
	fma.rn.f32 	%f8145, %f8135, %f8144, %f7601;
	shfl.sync.idx.b32	%r4500|%p3890, %r6809, %r3035, 31, -1;
	mov.b32 	%f8146, %r4500;
	fma.rn.f32 	%f8147, %f8135, %f8146, %f7603;
	shfl.sync.idx.b32	%r4501|%p3891, %r6810, %r3035, 31, -1;
	mov.b32 	%f8148, %r4501;
	fma.rn.f32 	%f8149, %f8135, %f8148, %f7605;
	shfl.sync.idx.b32	%r4502|%p3892, %r6811, %r3035, 31, -1;
	mov.b32 	%f8150, %r4502;
	fma.rn.f32 	%f8151, %f8135, %f8150, %f7607;
	shfl.sync.idx.b32	%r4503|%p3893, %r6775, 1, 31, -1;
	mov.b32 	%f8152, %r4503;
	shfl.sync.idx.b32	%r4504|%p3894, %r6804, %r3035, 31, -1;
	mov.b32 	%f8153, %r4504;
	fma.rn.f32 	%f8154, %f8152, %f8153, %f7610;
	shfl.sync.idx.b32	%r4505|%p3895, %r6805, %r3035, 31, -1;
	mov.b32 	%f8155, %r4505;
	fma.rn.f32 	%f8156, %f8152, %f8155, %f7612;
	shfl.sync.idx.b32	%r4506|%p3896, %r6806, %r3035, 31, -1;
	mov.b32 	%f8157, %r4506;
	fma.rn.f32 	%f8158, %f8152, %f8157, %f7614;
	shfl.sync.idx.b32	%r4507|%p3897, %r6807, %r3035, 31, -1;
	mov.b32 	%f8159, %r4507;
	fma.rn.f32 	%f8160, %f8152, %f8159, %f7616;
	shfl.sync.idx.b32	%r4508|%p3898, %r6808, %r3035, 31, -1;
	mov.b32 	%f8161, %r4508;
	fma.rn.f32 	%f8162, %f8152, %f8161, %f7618;
	shfl.sync.idx.b32	%r4509|%p3899, %r6809, %r3035, 31, -1;
	mov.b32 	%f8163, %r4509;
	fma.rn.f32 	%f8164, %f8152, %f8163, %f7620;
	shfl.sync.idx.b32	%r4510|%p3900, %r6810, %r3035, 31, -1;
	mov.b32 	%f8165, %r4510;
	fma.rn.f32 	%f8166, %f8152, %f8165, %f7622;
	shfl.sync.idx.b32	%r4511|%p3901, %r6811, %r3035, 31, -1;
	mov.b32 	%f8167, %r4511;
	fma.rn.f32 	%f8168, %f8152, %f8167, %f7624;
	shfl.sync.idx.b32	%r4512|%p3902, %r6776, 1, 31, -1;
	mov.b32 	%f8169, %r4512;
	shfl.sync.idx.b32	%r4513|%p3903, %r6804, %r3035, 31, -1;
	mov.b32 	%f8170, %r4513;
	fma.rn.f32 	%f8171, %f8169, %f8170, %f7627;
	shfl.sync.idx.b32	%r4514|%p3904, %r6805, %r3035, 31, -1;
	mov.b32 	%f8172, %r4514;
	fma.rn.f32 	%f8173, %f8169, %f8172, %f7629;
	shfl.sync.idx.b32	%r4515|%p3905, %r6806, %r3035, 31, -1;
	mov.b32 	%f8174, %r4515;
	fma.rn.f32 	%f8175, %f8169, %f8174, %f7631;
	shfl.sync.idx.b32	%r4516|%p3906, %r6807, %r3035, 31, -1;
	mov.b32 	%f8176, %r4516;
	fma.rn.f32 	%f8177, %f8169, %f8176, %f7633;
	shfl.sync.idx.b32	%r4517|%p3907, %r6808, %r3035, 31, -1;
	mov.b32 	%f8178, %r4517;
	fma.rn.f32 	%f8179, %f8169, %f8178, %f7635;
	shfl.sync.idx.b32	%r4518|%p3908, %r6809, %r3035, 31, -1;
	mov.b32 	%f8180, %r4518;
	fma.rn.f32 	%f8181, %f8169, %f8180, %f7637;
	shfl.sync.idx.b32	%r4519|%p3909, %r6810, %r3035, 31, -1;
	mov.b32 	%f8182, %r4519;
	fma.rn.f32 	%f8183, %f8169, %f8182, %f7639;
	shfl.sync.idx.b32	%r4520|%p3910, %r6811, %r3035, 31, -1;
	mov.b32 	%f8184, %r4520;
	fma.rn.f32 	%f8185, %f8169, %f8184, %f7641;
	shfl.sync.idx.b32	%r4521|%p3911, %r6777, 1, 31, -1;
	mov.b32 	%f8186, %r4521;
	shfl.sync.idx.b32	%r4522|%p3912, %r6804, %r3035, 31, -1;
	mov.b32 	%f8187, %r4522;
	fma.rn.f32 	%f8188, %f8186, %f8187, %f7644;
	shfl.sync.idx.b32	%r4523|%p3913, %r6805, %r3035, 31, -1;
	mov.b32 	%f8189, %r4523;
	fma.rn.f32 	%f8190, %f8186, %f8189, %f7646;
	shfl.sync.idx.b32	%r4524|%p3914, %r6806, %r3035, 31, -1;
	mov.b32 	%f8191, %r4524;
	fma.rn.f32 	%f8192, %f8186, %f8191, %f7648;
	shfl.sync.idx.b32	%r4525|%p3915, %r6807, %r3035, 31, -1;
	mov.b32 	%f8193, %r4525;
	fma.rn.f32 	%f8194, %f8186, %f8193, %f7650;
	shfl.sync.idx.b32	%r4526|%p3916, %r6808, %r3035, 31, -1;
	mov.b32 	%f8195, %r4526;
	fma.rn.f32 	%f8196, %f8186, %f8195, %f7652;
	shfl.sync.idx.b32	%r4527|%p3917, %r6809, %r3035, 31, -1;
	mov.b32 	%f8197, %r4527;
	fma.rn.f32 	%f8198, %f8186, %f8197, %f7654;
	shfl.sync.idx.b32	%r4528|%p3918, %r6810, %r3035, 31, -1;
	mov.b32 	%f8199, %r4528;
	fma.rn.f32 	%f8200, %f8186, %f8199, %f7656;
	shfl.sync.idx.b32	%r4529|%p3919, %r6811, %r3035, 31, -1;
	mov.b32 	%f8201, %r4529;
	fma.rn.f32 	%f8202, %f8186, %f8201, %f7658;
	shfl.sync.idx.b32	%r4530|%p3920, %r6778, 1, 31, -1;
	mov.b32 	%f8203, %r4530;
	shfl.sync.idx.b32	%r4531|%p3921, %r6804, %r3035, 31, -1;
	mov.b32 	%f8204, %r4531;
	fma.rn.f32 	%f8205, %f8203, %f8204, %f7661;
	shfl.sync.idx.b32	%r4532|%p3922, %r6805, %r3035, 31, -1;
	mov.b32 	%f8206, %r4532;
	fma.rn.f32 	%f8207, %f8203, %f8206, %f7663;
	shfl.sync.idx.b32	%r4533|%p3923, %r6806, %r3035, 31, -1;
	mov.b32 	%f8208, %r4533;
	fma.rn.f32 	%f8209, %f8203, %f8208, %f7665;
	shfl.sync.idx.b32	%r4534|%p3924, %r6807, %r3035, 31, -1;
	mov.b32 	%f8210, %r4534;
	fma.rn.f32 	%f8211, %f8203, %f8210, %f7667;
	shfl.sync.idx.b32	%r4535|%p3925, %r6808, %r3035, 31, -1;
	mov.b32 	%f8212, %r4535;
	fma.rn.f32 	%f8213, %f8203, %f8212, %f7669;
	shfl.sync.idx.b32	%r4536|%p3926, %r6809, %r3035, 31, -1;
	mov.b32 	%f8214, %r4536;
	fma.rn.f32 	%f8215, %f8203, %f8214, %f7671;
	shfl.sync.idx.b32	%r4537|%p3927, %r6810, %r3035, 31, -1;
	mov.b32 	%f8216, %r4537;
	fma.rn.f32 	%f8217, %f8203, %f8216, %f7673;
	shfl.sync.idx.b32	%r4538|%p3928, %r6811, %r3035, 31, -1;
	mov.b32 	%f8218, %r4538;
	fma.rn.f32 	%f8219, %f8203, %f8218, %f7675;
	shfl.sync.idx.b32	%r4539|%p3929, %r6779, 1, 31, -1;
	mov.b32 	%f8220, %r4539;
	shfl.sync.idx.b32	%r4540|%p3930, %r6804, %r3035, 31, -1;
	mov.b32 	%f8221, %r4540;
	fma.rn.f32 	%f8222, %f8220, %f8221, %f7678;
	shfl.sync.idx.b32	%r4541|%p3931, %r6805, %r3035, 31, -1;
	mov.b32 	%f8223, %r4541;
	fma.rn.f32 	%f8224, %f8220, %f8223, %f7680;
	shfl.sync.idx.b32	%r4542|%p3932, %r6806, %r3035, 31, -1;
	mov.b32 	%f8225, %r4542;
	fma.rn.f32 	%f8226, %f8220, %f8225, %f7682;
	shfl.sync.idx.b32	%r4543|%p3933, %r6807, %r3035, 31, -1;
	mov.b32 	%f8227, %r4543;
	fma.rn.f32 	%f8228, %f8220, %f8227, %f7684;
	shfl.sync.idx.b32	%r4544|%p3934, %r6808, %r3035, 31, -1;
	mov.b32 	%f8229, %r4544;
	fma.rn.f32 	%f8230, %f8220, %f8229, %f7686;
	shfl.sync.idx.b32	%r4545|%p3935, %r6809, %r3035, 31, -1;
	mov.b32 	%f8231, %r4545;
	fma.rn.f32 	%f8232, %f8220, %f8231, %f7688;
	shfl.sync.idx.b32	%r4546|%p3936, %r6810, %r3035, 31, -1;
	mov.b32 	%f8233, %r4546;
	fma.rn.f32 	%f8234, %f8220, %f8233, %f7690;
	shfl.sync.idx.b32	%r4547|%p3937, %r6811, %r3035, 31, -1;
	mov.b32 	%f8235, %r4547;
	fma.rn.f32 	%f8236, %f8220, %f8235, %f7692;
	shfl.sync.idx.b32	%r4548|%p3938, %r6780, 1, 31, -1;
	mov.b32 	%f8237, %r4548;
	shfl.sync.idx.b32	%r4549|%p3939, %r6804, %r3035, 31, -1;
	mov.b32 	%f8238, %r4549;
	fma.rn.f32 	%f8239, %f8237, %f8238, %f7695;
	shfl.sync.idx.b32	%r4550|%p3940, %r6805, %r3035, 31, -1;
	mov.b32 	%f8240, %r4550;
	fma.rn.f32 	%f8241, %f8237, %f8240, %f7697;
	shfl.sync.idx.b32	%r4551|%p3941, %r6806, %r3035, 31, -1;
	mov.b32 	%f8242, %r4551;
	fma.rn.f32 	%f8243, %f8237, %f8242, %f7699;
	shfl.sync.idx.b32	%r4552|%p3942, %r6807, %r3035, 31, -1;
	mov.b32 	%f8244, %r4552;
	fma.rn.f32 	%f8245, %f8237, %f8244, %f7701;
	shfl.sync.idx.b32	%r4553|%p3943, %r6808, %r3035, 31, -1;
	mov.b32 	%f8246, %r4553;
	fma.rn.f32 	%f8247, %f8237, %f8246, %f7703;
	shfl.sync.idx.b32	%r4554|%p3944, %r6809, %r3035, 31, -1;
	mov.b32 	%f8248, %r4554;
	fma.rn.f32 	%f8249, %f8237, %f8248, %f7705;
	shfl.sync.idx.b32	%r4555|%p3945, %r6810, %r3035, 31, -1;
	mov.b32 	%f8250, %r4555;
	fma.rn.f32 	%f8251, %f8237, %f8250, %f7707;
	shfl.sync.idx.b32	%r4556|%p3946, %r6811, %r3035, 31, -1;
	mov.b32 	%f8252, %r4556;
	fma.rn.f32 	%f8253, %f8237, %f8252, %f7709;
	shfl.sync.idx.b32	%r4557|%p3947, %r6781, 1, 31, -1;
	mov.b32 	%f8254, %r4557;
	shfl.sync.idx.b32	%r4558|%p3948, %r6804, %r3035, 31, -1;
	mov.b32 	%f8255, %r4558;
	fma.rn.f32 	%f8256, %f8254, %f8255, %f7712;
	shfl.sync.idx.b32	%r4559|%p3949, %r6805, %r3035, 31, -1;
	mov.b32 	%f8257, %r4559;
	fma.rn.f32 	%f8258, %f8254, %f8257, %f7714;
	shfl.sync.idx.b32	%r4560|%p3950, %r6806, %r3035, 31, -1;
	mov.b32 	%f8259, %r4560;
	fma.rn.f32 	%f8260, %f8254, %f8259, %f7716;
	shfl.sync.idx.b32	%r4561|%p3951, %r6807, %r3035, 31, -1;
	mov.b32 	%f8261, %r4561;
	fma.rn.f32 	%f8262, %f8254, %f8261, %f7718;
	shfl.sync.idx.b32	%r4562|%p3952, %r6808, %r3035, 31, -1;
	mov.b32 	%f8263, %r4562;
	fma.rn.f32 	%f8264, %f8254, %f8263, %f7720;
	shfl.sync.idx.b32	%r4563|%p3953, %r6809, %r3035, 31, -1;
	mov.b32 	%f8265, %r4563;
	fma.rn.f32 	%f8266, %f8254, %f8265, %f7722;
	shfl.sync.idx.b32	%r4564|%p3954, %r6810, %r3035, 31, -1;
	mov.b32 	%f8267, %r4564;
	fma.rn.f32 	%f8268, %f8254, %f8267, %f7724;
	shfl.sync.idx.b32	%r4565|%p3955, %r6811, %r3035, 31, -1;
	mov.b32 	%f8269, %r4565;
	fma.rn.f32 	%f8270, %f8254, %f8269, %f7726;
	shfl.sync.idx.b32	%r4566|%p3956, %r6782, 1, 31, -1;
	mov.b32 	%f8271, %r4566;
	shfl.sync.idx.b32	%r4567|%p3957, %r6804, %r3035, 31, -1;
	mov.b32 	%f8272, %r4567;
	fma.rn.f32 	%f8273, %f8271, %f8272, %f7729;
	shfl.sync.idx.b32	%r4568|%p3958, %r6805, %r3035, 31, -1;
	mov.b32 	%f8274, %r4568;
	fma.rn.f32 	%f8275, %f8271, %f8274, %f7731;
	shfl.sync.idx.b32	%r4569|%p3959, %r6806, %r3035, 31, -1;
	mov.b32 	%f8276, %r4569;
	fma.rn.f32 	%f8277, %f8271, %f8276, %f7733;
	shfl.sync.idx.b32	%r4570|%p3960, %r6807, %r3035, 31, -1;
	mov.b32 	%f8278, %r4570;
	fma.rn.f32 	%f8279, %f8271, %f8278, %f7735;
	shfl.sync.idx.b32	%r4571|%p3961, %r6808, %r3035, 31, -1;
	mov.b32 	%f8280, %r4571;
	fma.rn.f32 	%f8281, %f8271, %f8280, %f7737;
	shfl.sync.idx.b32	%r4572|%p3962, %r6809, %r3035, 31, -1;
	mov.b32 	%f8282, %r4572;
	fma.rn.f32 	%f8283, %f8271, %f8282, %f7739;
	shfl.sync.idx.b32	%r4573|%p3963, %r6810, %r3035, 31, -1;
	mov.b32 	%f8284, %r4573;
	fma.rn.f32 	%f8285, %f8271, %f8284, %f7741;
	shfl.sync.idx.b32	%r4574|%p3964, %r6811, %r3035, 31, -1;
	mov.b32 	%f8286, %r4574;
	fma.rn.f32 	%f8287, %f8271, %f8286, %f7743;
	shfl.sync.idx.b32	%r4575|%p3965, %r6783, 1, 31, -1;
	mov.b32 	%f8288, %r4575;
	shfl.sync.idx.b32	%r4576|%p3966, %r6804, %r3035, 31, -1;
	mov.b32 	%f8289, %r4576;
	fma.rn.f32 	%f8290, %f8288, %f8289, %f7746;
	shfl.sync.idx.b32	%r4577|%p3967, %r6805, %r3035, 31, -1;
	mov.b32 	%f8291, %r4577;
	fma.rn.f32 	%f8292, %f8288, %f8291, %f7748;
	shfl.sync.idx.b32	%r4578|%p3968, %r6806, %r3035, 31, -1;
	mov.b32 	%f8293, %r4578;
	fma.rn.f32 	%f8294, %f8288, %f8293, %f7750;
	shfl.sync.idx.b32	%r4579|%p3969, %r6807, %r3035, 31, -1;
	mov.b32 	%f8295, %r4579;
	fma.rn.f32 	%f8296, %f8288, %f8295, %f7752;
	shfl.sync.idx.b32	%r4580|%p3970, %r6808, %r3035, 31, -1;
	mov.b32 	%f8297, %r4580;
	fma.rn.f32 	%f8298, %f8288, %f8297, %f7754;
	shfl.sync.idx.b32	%r4581|%p3971, %r6809, %r3035, 31, -1;
	mov.b32 	%f8299, %r4581;
	fma.rn.f32 	%f8300, %f8288, %f8299, %f7756;
	shfl.sync.idx.b32	%r4582|%p3972, %r6810, %r3035, 31, -1;
	mov.b32 	%f8301, %r4582;
	fma.rn.f32 	%f8302, %f8288, %f8301, %f7758;
	shfl.sync.idx.b32	%r4583|%p3973, %r6811, %r3035, 31, -1;
	mov.b32 	%f8303, %r4583;
	fma.rn.f32 	%f8304, %f8288, %f8303, %f7760;
	shfl.sync.idx.b32	%r4584|%p3974, %r6784, 1, 31, -1;
	mov.b32 	%f8305, %r4584;
	shfl.sync.idx.b32	%r4585|%p3975, %r6804, %r3035, 31, -1;
	mov.b32 	%f8306, %r4585;
	fma.rn.f32 	%f8307, %f8305, %f8306, %f7763;
	shfl.sync.idx.b32	%r4586|%p3976, %r6805, %r3035, 31, -1;
	mov.b32 	%f8308, %r4586;
	fma.rn.f32 	%f8309, %f8305, %f8308, %f7765;
	shfl.sync.idx.b32	%r4587|%p3977, %r6806, %r3035, 31, -1;
	mov.b32 	%f8310, %r4587;
	fma.rn.f32 	%f8311, %f8305, %f8310, %f7767;
	shfl.sync.idx.b32	%r4588|%p3978, %r6807, %r3035, 31, -1;
	mov.b32 	%f8312, %r4588;
	fma.rn.f32 	%f8313, %f8305, %f8312, %f7769;
	shfl.sync.idx.b32	%r4589|%p3979, %r6808, %r3035, 31, -1;
	mov.b32 	%f8314, %r4589;
	fma.rn.f32 	%f8315, %f8305, %f8314, %f7771;
	shfl.sync.idx.b32	%r4590|%p3980, %r6809, %r3035, 31, -1;
	mov.b32 	%f8316, %r4590;
	fma.rn.f32 	%f8317, %f8305, %f8316, %f7773;
	shfl.sync.idx.b32	%r4591|%p3981, %r6810, %r3035, 31, -1;
	mov.b32 	%f8318, %r4591;
	fma.rn.f32 	%f8319, %f8305, %f8318, %f7775;
	shfl.sync.idx.b32	%r4592|%p3982, %r6811, %r3035, 31, -1;
	mov.b32 	%f8320, %r4592;
	fma.rn.f32 	%f8321, %f8305, %f8320, %f7777;
	shfl.sync.idx.b32	%r4593|%p3983, %r6785, 1, 31, -1;
	mov.b32 	%f8322, %r4593;
	shfl.sync.idx.b32	%r4594|%p3984, %r6804, %r3035, 31, -1;
	mov.b32 	%f8323, %r4594;
	fma.rn.f32 	%f8324, %f8322, %f8323, %f7780;
	shfl.sync.idx.b32	%r4595|%p3985, %r6805, %r3035, 31, -1;
	mov.b32 	%f8325, %r4595;
	fma.rn.f32 	%f8326, %f8322, %f8325, %f7782;
	shfl.sync.idx.b32	%r4596|%p3986, %r6806, %r3035, 31, -1;
	mov.b32 	%f8327, %r4596;
	fma.rn.f32 	%f8328, %f8322, %f8327, %f7784;
	shfl.sync.idx.b32	%r4597|%p3987, %r6807, %r3035, 31, -1;
	mov.b32 	%f8329, %r4597;
	fma.rn.f32 	%f8330, %f8322, %f8329, %f7786;
	shfl.sync.idx.b32	%r4598|%p3988, %r6808, %r3035, 31, -1;
	mov.b32 	%f8331, %r4598;
	fma.rn.f32 	%f8332, %f8322, %f8331, %f7788;
	shfl.sync.idx.b32	%r4599|%p3989, %r6809, %r3035, 31, -1;
	mov.b32 	%f8333, %r4599;
	fma.rn.f32 	%f8334, %f8322, %f8333, %f7790;
	shfl.sync.idx.b32	%r4600|%p3990, %r6810, %r3035, 31, -1;
	mov.b32 	%f8335, %r4600;
	fma.rn.f32 	%f8336, %f8322, %f8335, %f7792;
	shfl.sync.idx.b32	%r4601|%p3991, %r6811, %r3035, 31, -1;
	mov.b32 	%f8337, %r4601;
	fma.rn.f32 	%f8338, %f8322, %f8337, %f7794;
	shfl.sync.idx.b32	%r4602|%p3992, %r6786, 1, 31, -1;
	mov.b32 	%f8339, %r4602;
	shfl.sync.idx.b32	%r4603|%p3993, %r6804, %r3035, 31, -1;
	mov.b32 	%f8340, %r4603;
	fma.rn.f32 	%f8341, %f8339, %f8340, %f7797;
	shfl.sync.idx.b32	%r4604|%p3994, %r6805, %r3035, 31, -1;
	mov.b32 	%f8342, %r4604;
	fma.rn.f32 	%f8343, %f8339, %f8342, %f7799;
	shfl.sync.idx.b32	%r4605|%p3995, %r6806, %r3035, 31, -1;
	mov.b32 	%f8344, %r4605;
	fma.rn.f32 	%f8345, %f8339, %f8344, %f7801;
	shfl.sync.idx.b32	%r4606|%p3996, %r6807, %r3035, 31, -1;
	mov.b32 	%f8346, %r4606;
	fma.rn.f32 	%f8347, %f8339, %f8346, %f7803;
	shfl.sync.idx.b32	%r4607|%p3997, %r6808, %r3035, 31, -1;
	mov.b32 	%f8348, %r4607;
	fma.rn.f32 	%f8349, %f8339, %f8348, %f7805;
	shfl.sync.idx.b32	%r4608|%p3998, %r6809, %r3035, 31, -1;
	mov.b32 	%f8350, %r4608;
	fma.rn.f32 	%f8351, %f8339, %f8350, %f7807;
	shfl.sync.idx.b32	%r4609|%p3999, %r6810, %r3035, 31, -1;
	mov.b32 	%f8352, %r4609;
	fma.rn.f32 	%f8353, %f8339, %f8352, %f7809;
	shfl.sync.idx.b32	%r4610|%p4000, %r6811, %r3035, 31, -1;
	mov.b32 	%f8354, %r4610;
	fma.rn.f32 	%f8355, %f8339, %f8354, %f7811;
	shfl.sync.idx.b32	%r4611|%p4001, %r6787, 1, 31, -1;
	mov.b32 	%f8356, %r4611;
	shfl.sync.idx.b32	%r4612|%p4002, %r6804, %r3035, 31, -1;
	mov.b32 	%f8357, %r4612;
	fma.rn.f32 	%f8358, %f8356, %f8357, %f7814;
	shfl.sync.idx.b32	%r4613|%p4003, %r6805, %r3035, 31, -1;
	mov.b32 	%f8359, %r4613;
	fma.rn.f32 	%f8360, %f8356, %f8359, %f7816;
	shfl.sync.idx.b32	%r4614|%p4004, %r6806, %r3035, 31, -1;
	mov.b32 	%f8361, %r4614;
	fma.rn.f32 	%f8362, %f8356, %f8361, %f7818;
	shfl.sync.idx.b32	%r4615|%p4005, %r6807, %r3035, 31, -1;
	mov.b32 	%f8363, %r4615;
	fma.rn.f32 	%f8364, %f8356, %f8363, %f7820;
	shfl.sync.idx.b32	%r4616|%p4006, %r6808, %r3035, 31, -1;
	mov.b32 	%f8365, %r4616;
	fma.rn.f32 	%f8366, %f8356, %f8365, %f7822;
	shfl.sync.idx.b32	%r4617|%p4007, %r6809, %r3035, 31, -1;
	mov.b32 	%f8367, %r4617;
	fma.rn.f32 	%f8368, %f8356, %f8367, %f7824;
	shfl.sync.idx.b32	%r4618|%p4008, %r6810, %r3035, 31, -1;
	mov.b32 	%f8369, %r4618;
	fma.rn.f32 	%f8370, %f8356, %f8369, %f7826;
	shfl.sync.idx.b32	%r4619|%p4009, %r6811, %r3035, 31, -1;
	mov.b32 	%f8371, %r4619;
	fma.rn.f32 	%f8372, %f8356, %f8371, %f7828;
	shfl.sync.idx.b32	%r4620|%p4010, %r6788, 1, 31, -1;
	mov.b32 	%f8373, %r4620;
	shfl.sync.idx.b32	%r4621|%p4011, %r6804, %r3035, 31, -1;
	mov.b32 	%f8374, %r4621;
	fma.rn.f32 	%f8375, %f8373, %f8374, %f7831;
	shfl.sync.idx.b32	%r4622|%p4012, %r6805, %r3035, 31, -1;
	mov.b32 	%f8376, %r4622;
	fma.rn.f32 	%f8377, %f8373, %f8376, %f7833;
	shfl.sync.idx.b32	%r4623|%p4013, %r6806, %r3035, 31, -1;
	mov.b32 	%f8378, %r4623;
	fma.rn.f32 	%f8379, %f8373, %f8378, %f7835;
	shfl.sync.idx.b32	%r4624|%p4014, %r6807, %r3035, 31, -1;
	mov.b32 	%f8380, %r4624;
	fma.rn.f32 	%f8381, %f8373, %f8380, %f7837;
	shfl.sync.idx.b32	%r4625|%p4015, %r6808, %r3035, 31, -1;
	mov.b32 	%f8382, %r4625;
	fma.rn.f32 	%f8383, %f8373, %f8382, %f7839;
	shfl.sync.idx.b32	%r4626|%p4016, %r6809, %r3035, 31, -1;
	mov.b32 	%f8384, %r4626;
	fma.rn.f32 	%f8385, %f8373, %f8384, %f7841;
	shfl.sync.idx.b32	%r4627|%p4017, %r6810, %r3035, 31, -1;
	mov.b32 	%f8386, %r4627;
	fma.rn.f32 	%f8387, %f8373, %f8386, %f7843;
	shfl.sync.idx.b32	%r4628|%p4018, %r6811, %r3035, 31, -1;
	mov.b32 	%f8388, %r4628;
	fma.rn.f32 	%f8389, %f8373, %f8388, %f7845;
	shfl.sync.idx.b32	%r4629|%p4019, %r6789, 1, 31, -1;
	mov.b32 	%f8390, %r4629;
	shfl.sync.idx.b32	%r4630|%p4020, %r6804, %r3035, 31, -1;
	mov.b32 	%f8391, %r4630;
	fma.rn.f32 	%f8392, %f8390, %f8391, %f7848;
	shfl.sync.idx.b32	%r4631|%p4021, %r6805, %r3035, 31, -1;
	mov.b32 	%f8393, %r4631;
	fma.rn.f32 	%f8394, %f8390, %f8393, %f7850;
	shfl.sync.idx.b32	%r4632|%p4022, %r6806, %r3035, 31, -1;
	mov.b32 	%f8395, %r4632;
	fma.rn.f32 	%f8396, %f8390, %f8395, %f7852;
	shfl.sync.idx.b32	%r4633|%p4023, %r6807, %r3035, 31, -1;
	mov.b32 	%f8397, %r4633;
	fma.rn.f32 	%f8398, %f8390, %f8397, %f7854;
	shfl.sync.idx.b32	%r4634|%p4024, %r6808, %r3035, 31, -1;
	mov.b32 	%f8399, %r4634;
	fma.rn.f32 	%f8400, %f8390, %f8399, %f7856;
	shfl.sync.idx.b32	%r4635|%p4025, %r6809, %r3035, 31, -1;
	mov.b32 	%f8401, %r4635;
	fma.rn.f32 	%f8402, %f8390, %f8401, %f7858;
	shfl.sync.idx.b32	%r4636|%p4026, %r6810, %r3035, 31, -1;
	mov.b32 	%f8403, %r4636;
	fma.rn.f32 	%f8404, %f8390, %f8403, %f7860;
	shfl.sync.idx.b32	%r4637|%p4027, %r6811, %r3035, 31, -1;
	mov.b32 	%f8405, %r4637;
	fma.rn.f32 	%f8406, %f8390, %f8405, %f7862;
	shfl.sync.idx.b32	%r4638|%p4028, %r6790, 1, 31, -1;
	mov.b32 	%f8407, %r4638;
	shfl.sync.idx.b32	%r4639|%p4029, %r6804, %r3035, 31, -1;
	mov.b32 	%f8408, %r4639;
	fma.rn.f32 	%f8409, %f8407, %f8408, %f7865;
	shfl.sync.idx.b32	%r4640|%p4030, %r6805, %r3035, 31, -1;
	mov.b32 	%f8410, %r4640;
	fma.rn.f32 	%f8411, %f8407, %f8410, %f7867;
	shfl.sync.idx.b32	%r4641|%p4031, %r6806, %r3035, 31, -1;
	mov.b32 	%f8412, %r4641;
	fma.rn.f32 	%f8413, %f8407, %f8412, %f7869;
	shfl.sync.idx.b32	%r4642|%p4032, %r6807, %r3035, 31, -1;
	mov.b32 	%f8414, %r4642;
	fma.rn.f32 	%f8415, %f8407, %f8414, %f7871;
	shfl.sync.idx.b32	%r4643|%p4033, %r6808, %r3035, 31, -1;
	mov.b32 	%f8416, %r4643;
	fma.rn.f32 	%f8417, %f8407, %f8416, %f7873;
	shfl.sync.idx.b32	%r4644|%p4034, %r6809, %r3035, 31, -1;
	mov.b32 	%f8418, %r4644;
	fma.rn.f32 	%f8419, %f8407, %f8418, %f7875;
	shfl.sync.idx.b32	%r4645|%p4035, %r6810, %r3035, 31, -1;
	mov.b32 	%f8420, %r4645;
	fma.rn.f32 	%f8421, %f8407, %f8420, %f7877;
	shfl.sync.idx.b32	%r4646|%p4036, %r6811, %r3035, 31, -1;
	mov.b32 	%f8422, %r4646;
	fma.rn.f32 	%f8423, %f8407, %f8422, %f7879;
	shfl.sync.idx.b32	%r4647|%p4037, %r6791, 1, 31, -1;
	mov.b32 	%f8424, %r4647;
	shfl.sync.idx.b32	%r4648|%p4038, %r6804, %r3035, 31, -1;
	mov.b32 	%f8425, %r4648;
	fma.rn.f32 	%f8426, %f8424, %f8425, %f7882;
	shfl.sync.idx.b32	%r4649|%p4039, %r6805, %r3035, 31, -1;
	mov.b32 	%f8427, %r4649;
	fma.rn.f32 	%f8428, %f8424, %f8427, %f7884;
	shfl.sync.idx.b32	%r4650|%p4040, %r6806, %r3035, 31, -1;
	mov.b32 	%f8429, %r4650;
	fma.rn.f32 	%f8430, %f8424, %f8429, %f7886;
	shfl.sync.idx.b32	%r4651|%p4041, %r6807, %r3035, 31, -1;
	mov.b32 	%f8431, %r4651;
	fma.rn.f32 	%f8432, %f8424, %f8431, %f7888;
	shfl.sync.idx.b32	%r4652|%p4042, %r6808, %r3035, 31, -1;
	mov.b32 	%f8433, %r4652;
	fma.rn.f32 	%f8434, %f8424, %f8433, %f7890;
	shfl.sync.idx.b32	%r4653|%p4043, %r6809, %r3035, 31, -1;
	mov.b32 	%f8435, %r4653;
	fma.rn.f32 	%f8436, %f8424, %f8435, %f7892;
	shfl.sync.idx.b32	%r4654|%p4044, %r6810, %r3035, 31, -1;
	mov.b32 	%f8437, %r4654;
	fma.rn.f32 	%f8438, %f8424, %f8437, %f7894;
	shfl.sync.idx.b32	%r4655|%p4045, %r6811, %r3035, 31, -1;
	mov.b32 	%f8439, %r4655;
	fma.rn.f32 	%f8440, %f8424, %f8439, %f7896;
	shfl.sync.idx.b32	%r4656|%p4046, %r6792, 1, 31, -1;
	mov.b32 	%f8441, %r4656;
	shfl.sync.idx.b32	%r4657|%p4047, %r6804, %r3035, 31, -1;
	mov.b32 	%f8442, %r4657;
	fma.rn.f32 	%f8443, %f8441, %f8442, %f7899;
	shfl.sync.idx.b32	%r4658|%p4048, %r6805, %r3035, 31, -1;
	mov.b32 	%f8444, %r4658;
	fma.rn.f32 	%f8445, %f8441, %f8444, %f7901;
	shfl.sync.idx.b32	%r4659|%p4049, %r6806, %r3035, 31, -1;
	mov.b32 	%f8446, %r4659;
	fma.rn.f32 	%f8447, %f8441, %f8446, %f7903;
	shfl.sync.idx.b32	%r4660|%p4050, %r6807, %r3035, 31, -1;
	mov.b32 	%f8448, %r4660;
	fma.rn.f32 	%f8449, %f8441, %f8448, %f7905;
	shfl.sync.idx.b32	%r4661|%p4051, %r6808, %r3035, 31, -1;
	mov.b32 	%f8450, %r4661;
	fma.rn.f32 	%f8451, %f8441, %f8450, %f7907;
	shfl.sync.idx.b32	%r4662|%p4052, %r6809, %r3035, 31, -1;
	mov.b32 	%f8452, %r4662;
	fma.rn.f32 	%f8453, %f8441, %f8452, %f7909;
	shfl.sync.idx.b32	%r4663|%p4053, %r6810, %r3035, 31, -1;
	mov.b32 	%f8454, %r4663;
	fma.rn.f32 	%f8455, %f8441, %f8454, %f7911;
	shfl.sync.idx.b32	%r4664|%p4054, %r6811, %r3035, 31, -1;
	mov.b32 	%f8456, %r4664;
	fma.rn.f32 	%f8457, %f8441, %f8456, %f7913;
	shfl.sync.idx.b32	%r4665|%p4055, %r6793, 1, 31, -1;
	mov.b32 	%f8458, %r4665;
	shfl.sync.idx.b32	%r4666|%p4056, %r6804, %r3035, 31, -1;
	mov.b32 	%f8459, %r4666;
	fma.rn.f32 	%f8460, %f8458, %f8459, %f7916;
	shfl.sync.idx.b32	%r4667|%p4057, %r6805, %r3035, 31, -1;
	mov.b32 	%f8461, %r4667;
	fma.rn.f32 	%f8462, %f8458, %f8461, %f7918;
	shfl.sync.idx.b32	%r4668|%p4058, %r6806, %r3035, 31, -1;
	mov.b32 	%f8463, %r4668;
	fma.rn.f32 	%f8464, %f8458, %f8463, %f7920;
	shfl.sync.idx.b32	%r4669|%p4059, %r6807, %r3035, 31, -1;
	mov.b32 	%f8465, %r4669;
	fma.rn.f32 	%f8466, %f8458, %f8465, %f7922;
	shfl.sync.idx.b32	%r4670|%p4060, %r6808, %r3035, 31, -1;
	mov.b32 	%f8467, %r4670;
	fma.rn.f32 	%f8468, %f8458, %f8467, %f7924;
	shfl.sync.idx.b32	%r4671|%p4061, %r6809, %r3035, 31, -1;
	mov.b32 	%f8469, %r4671;
	fma.rn.f32 	%f8470, %f8458, %f8469, %f7926;
	shfl.sync.idx.b32	%r4672|%p4062, %r6810, %r3035, 31, -1;
	mov.b32 	%f8471, %r4672;
	fma.rn.f32 	%f8472, %f8458, %f8471, %f7928;
	shfl.sync.idx.b32	%r4673|%p4063, %r6811, %r3035, 31, -1;
	mov.b32 	%f8473, %r4673;
	fma.rn.f32 	%f8474, %f8458, %f8473, %f7930;
	shfl.sync.idx.b32	%r4674|%p4064, %r6794, 1, 31, -1;
	mov.b32 	%f8475, %r4674;
	shfl.sync.idx.b32	%r4675|%p4065, %r6804, %r3035, 31, -1;
	mov.b32 	%f8476, %r4675;
	fma.rn.f32 	%f8477, %f8475, %f8476, %f7933;
	shfl.sync.idx.b32	%r4676|%p4066, %r6805, %r3035, 31, -1;
	mov.b32 	%f8478, %r4676;
	fma.rn.f32 	%f8479, %f8475, %f8478, %f7935;
	shfl.sync.idx.b32	%r4677|%p4067, %r6806, %r3035, 31, -1;
	mov.b32 	%f8480, %r4677;
	fma.rn.f32 	%f8481, %f8475, %f8480, %f7937;
	shfl.sync.idx.b32	%r4678|%p4068, %r6807, %r3035, 31, -1;
	mov.b32 	%f8482, %r4678;
	fma.rn.f32 	%f8483, %f8475, %f8482, %f7939;
	shfl.sync.idx.b32	%r4679|%p4069, %r6808, %r3035, 31, -1;
	mov.b32 	%f8484, %r4679;
	fma.rn.f32 	%f8485, %f8475, %f8484, %f7941;
	shfl.sync.idx.b32	%r4680|%p4070, %r6809, %r3035, 31, -1;
	mov.b32 	%f8486, %r4680;
	fma.rn.f32 	%f8487, %f8475, %f8486, %f7943;
	shfl.sync.idx.b32	%r4681|%p4071, %r6810, %r3035, 31, -1;
	mov.b32 	%f8488, %r4681;
	fma.rn.f32 	%f8489, %f8475, %f8488, %f7945;
	shfl.sync.idx.b32	%r4682|%p4072, %r6811, %r3035, 31, -1;
	mov.b32 	%f8490, %r4682;
	fma.rn.f32 	%f8491, %f8475, %f8490, %f7947;
	shfl.sync.idx.b32	%r4683|%p4073, %r6795, 1, 31, -1;
	mov.b32 	%f8492, %r4683;
	shfl.sync.idx.b32	%r4684|%p4074, %r6804, %r3035, 31, -1;
	mov.b32 	%f8493, %r4684;
	fma.rn.f32 	%f8494, %f8492, %f8493, %f7950;
	shfl.sync.idx.b32	%r4685|%p4075, %r6805, %r3035, 31, -1;
	mov.b32 	%f8495, %r4685;
	fma.rn.f32 	%f8496, %f8492, %f8495, %f7952;
	shfl.sync.idx.b32	%r4686|%p4076, %r6806, %r3035, 31, -1;
	mov.b32 	%f8497, %r4686;
	fma.rn.f32 	%f8498, %f8492, %f8497, %f7954;
	shfl.sync.idx.b32	%r4687|%p4077, %r6807, %r3035, 31, -1;
	mov.b32 	%f8499, %r4687;
	fma.rn.f32 	%f8500, %f8492, %f8499, %f7956;
	shfl.sync.idx.b32	%r4688|%p4078, %r6808, %r3035, 31, -1;
	mov.b32 	%f8501, %r4688;
	fma.rn.f32 	%f8502, %f8492, %f8501, %f7958;
	shfl.sync.idx.b32	%r4689|%p4079, %r6809, %r3035, 31, -1;
	mov.b32 	%f8503, %r4689;
	fma.rn.f32 	%f8504, %f8492, %f8503, %f7960;
	shfl.sync.idx.b32	%r4690|%p4080, %r6810, %r3035, 31, -1;
	mov.b32 	%f8505, %r4690;
	fma.rn.f32 	%f8506, %f8492, %f8505, %f7962;
	shfl.sync.idx.b32	%r4691|%p4081, %r6811, %r3035, 31, -1;
	mov.b32 	%f8507, %r4691;
	fma.rn.f32 	%f8508, %f8492, %f8507, %f7964;
	shfl.sync.idx.b32	%r4692|%p4082, %r6796, 1, 31, -1;
	mov.b32 	%f8509, %r4692;
	shfl.sync.idx.b32	%r4693|%p4083, %r6804, %r3035, 31, -1;
	mov.b32 	%f8510, %r4693;
	fma.rn.f32 	%f8511, %f8509, %f8510, %f7967;
	shfl.sync.idx.b32	%r4694|%p4084, %r6805, %r3035, 31, -1;
	mov.b32 	%f8512, %r4694;
	fma.rn.f32 	%f8513, %f8509, %f8512, %f7969;
	shfl.sync.idx.b32	%r4695|%p4085, %r6806, %r3035, 31, -1;
	mov.b32 	%f8514, %r4695;
	fma.rn.f32 	%f8515, %f8509, %f8514, %f7971;
	shfl.sync.idx.b32	%r4696|%p4086, %r6807, %r3035, 31, -1;
	mov.b32 	%f8516, %r4696;
	fma.rn.f32 	%f8517, %f8509, %f8516, %f7973;
	shfl.sync.idx.b32	%r4697|%p4087, %r6808, %r3035, 31, -1;
	mov.b32 	%f8518, %r4697;
	fma.rn.f32 	%f8519, %f8509, %f8518, %f7975;
	shfl.sync.idx.b32	%r4698|%p4088, %r6809, %r3035, 31, -1;
	mov.b32 	%f8520, %r4698;
	fma.rn.f32 	%f8521, %f8509, %f8520, %f7977;
	shfl.sync.idx.b32	%r4699|%p4089, %r6810, %r3035, 31, -1;
	mov.b32 	%f8522, %r4699;
	fma.rn.f32 	%f8523, %f8509, %f8522, %f7979;
	shfl.sync.idx.b32	%r4700|%p4090, %r6811, %r3035, 31, -1;
	mov.b32 	%f8524, %r4700;
	fma.rn.f32 	%f8525, %f8509, %f8524, %f7981;
	shfl.sync.idx.b32	%r4701|%p4091, %r6797, 1, 31, -1;
	mov.b32 	%f8526, %r4701;
	shfl.sync.idx.b32	%r4702|%p4092, %r6804, %r3035, 31, -1;
	mov.b32 	%f8527, %r4702;
	fma.rn.f32 	%f8528, %f8526, %f8527, %f7984;
	shfl.sync.idx.b32	%r4703|%p4093, %r6805, %r3035, 31, -1;
	mov.b32 	%f8529, %r4703;
	fma.rn.f32 	%f8530, %f8526, %f8529, %f7986;
	shfl.sync.idx.b32	%r4704|%p4094, %r6806, %r3035, 31, -1;
	mov.b32 	%f8531, %r4704;
	fma.rn.f32 	%f8532, %f8526, %f8531, %f7988;
	shfl.sync.idx.b32	%r4705|%p4095, %r6807, %r3035, 31, -1;
	mov.b32 	%f8533, %r4705;
	fma.rn.f32 	%f8534, %f8526, %f8533, %f7990;
	shfl.sync.idx.b32	%r4706|%p4096, %r6808, %r3035, 31, -1;
	mov.b32 	%f8535, %r4706;
	fma.rn.f32 	%f8536, %f8526, %f8535, %f7992;
	shfl.sync.idx.b32	%r4707|%p4097, %r6809, %r3035, 31, -1;
	mov.b32 	%f8537, %r4707;
	fma.rn.f32 	%f8538, %f8526, %f8537, %f7994;
	shfl.sync.idx.b32	%r4708|%p4098, %r6810, %r3035, 31, -1;
	mov.b32 	%f8539, %r4708;
	fma.rn.f32 	%f8540, %f8526, %f8539, %f7996;
	shfl.sync.idx.b32	%r4709|%p4099, %r6811, %r3035, 31, -1;
	mov.b32 	%f8541, %r4709;
	fma.rn.f32 	%f8542, %f8526, %f8541, %f7998;
	shfl.sync.idx.b32	%r4710|%p4100, %r6798, 1, 31, -1;
	mov.b32 	%f8543, %r4710;
	shfl.sync.idx.b32	%r4711|%p4101, %r6804, %r3035, 31, -1;
	mov.b32 	%f8544, %r4711;
	fma.rn.f32 	%f8545, %f8543, %f8544, %f8001;
	shfl.sync.idx.b32	%r4712|%p4102, %r6805, %r3035, 31, -1;
	mov.b32 	%f8546, %r4712;
	fma.rn.f32 	%f8547, %f8543, %f8546, %f8003;
	shfl.sync.idx.b32	%r4713|%p4103, %r6806, %r3035, 31, -1;
	mov.b32 	%f8548, %r4713;
	fma.rn.f32 	%f8549, %f8543, %f8548, %f8005;
	shfl.sync.idx.b32	%r4714|%p4104, %r6807, %r3035, 31, -1;
	mov.b32 	%f8550, %r4714;
	fma.rn.f32 	%f8551, %f8543, %f8550, %f8007;
	shfl.sync.idx.b32	%r4715|%p4105, %r6808, %r3035, 31, -1;
	mov.b32 	%f8552, %r4715;
	fma.rn.f32 	%f8553, %f8543, %f8552, %f8009;
	shfl.sync.idx.b32	%r4716|%p4106, %r6809, %r3035, 31, -1;
	mov.b32 	%f8554, %r4716;
	fma.rn.f32 	%f8555, %f8543, %f8554, %f8011;
	shfl.sync.idx.b32	%r4717|%p4107, %r6810, %r3035, 31, -1;
	mov.b32 	%f8556, %r4717;
	fma.rn.f32 	%f8557, %f8543, %f8556, %f8013;
	shfl.sync.idx.b32	%r4718|%p4108, %r6811, %r3035, 31, -1;
	mov.b32 	%f8558, %r4718;
	fma.rn.f32 	%f8559, %f8543, %f8558, %f8015;
	shfl.sync.idx.b32	%r4719|%p4109, %r6799, 1, 31, -1;
	mov.b32 	%f8560, %r4719;
	shfl.sync.idx.b32	%r4720|%p4110, %r6804, %r3035, 31, -1;
	mov.b32 	%f8561, %r4720;
	fma.rn.f32 	%f8562, %f8560, %f8561, %f8018;
	shfl.sync.idx.b32	%r4721|%p4111, %r6805, %r3035, 31, -1;
	mov.b32 	%f8563, %r4721;
	fma.rn.f32 	%f8564, %f8560, %f8563, %f8020;
	shfl.sync.idx.b32	%r4722|%p4112, %r6806, %r3035, 31, -1;
	mov.b32 	%f8565, %r4722;
	fma.rn.f32 	%f8566, %f8560, %f8565, %f8022;
	shfl.sync.idx.b32	%r4723|%p4113, %r6807, %r3035, 31, -1;
	mov.b32 	%f8567, %r4723;
	fma.rn.f32 	%f8568, %f8560, %f8567, %f8024;
	shfl.sync.idx.b32	%r4724|%p4114, %r6808, %r3035, 31, -1;
	mov.b32 	%f8569, %r4724;
	fma.rn.f32 	%f8570, %f8560, %f8569, %f8026;
	shfl.sync.idx.b32	%r4725|%p4115, %r6809, %r3035, 31, -1;
	mov.b32 	%f8571, %r4725;
	fma.rn.f32 	%f8572, %f8560, %f8571, %f8028;
	shfl.sync.idx.b32	%r4726|%p4116, %r6810, %r3035, 31, -1;
	mov.b32 	%f8573, %r4726;
	fma.rn.f32 	%f8574, %f8560, %f8573, %f8030;
	shfl.sync.idx.b32	%r4727|%p4117, %r6811, %r3035, 31, -1;
	mov.b32 	%f8575, %r4727;
	fma.rn.f32 	%f8576, %f8560, %f8575, %f8032;
	shfl.sync.idx.b32	%r4728|%p4118, %r6800, 1, 31, -1;
	mov.b32 	%f8577, %r4728;
	shfl.sync.idx.b32	%r4729|%p4119, %r6804, %r3035, 31, -1;
	mov.b32 	%f8578, %r4729;
	fma.rn.f32 	%f8579, %f8577, %f8578, %f8035;
	shfl.sync.idx.b32	%r4730|%p4120, %r6805, %r3035, 31, -1;
	mov.b32 	%f8580, %r4730;
	fma.rn.f32 	%f8581, %f8577, %f8580, %f8037;
	shfl.sync.idx.b32	%r4731|%p4121, %r6806, %r3035, 31, -1;
	mov.b32 	%f8582, %r4731;
	fma.rn.f32 	%f8583, %f8577, %f8582, %f8039;
	shfl.sync.idx.b32	%r4732|%p4122, %r6807, %r3035, 31, -1;
	mov.b32 	%f8584, %r4732;
	fma.rn.f32 	%f8585, %f8577, %f8584, %f8041;
	shfl.sync.idx.b32	%r4733|%p4123, %r6808, %r3035, 31, -1;
	mov.b32 	%f8586, %r4733;
	fma.rn.f32 	%f8587, %f8577, %f8586, %f8043;
	shfl.sync.idx.b32	%r4734|%p4124, %r6809, %r3035, 31, -1;
	mov.b32 	%f8588, %r4734;
	fma.rn.f32 	%f8589, %f8577, %f8588, %f8045;
	shfl.sync.idx.b32	%r4735|%p4125, %r6810, %r3035, 31, -1;
	mov.b32 	%f8590, %r4735;
	fma.rn.f32 	%f8591, %f8577, %f8590, %f8047;
	shfl.sync.idx.b32	%r4736|%p4126, %r6811, %r3035, 31, -1;
	mov.b32 	%f8592, %r4736;
	fma.rn.f32 	%f8593, %f8577, %f8592, %f8049;
	shfl.sync.idx.b32	%r4737|%p4127, %r6801, 1, 31, -1;
	mov.b32 	%f8594, %r4737;
	shfl.sync.idx.b32	%r4738|%p4128, %r6804, %r3035, 31, -1;
	mov.b32 	%f8595, %r4738;
	fma.rn.f32 	%f8596, %f8594, %f8595, %f8052;
	shfl.sync.idx.b32	%r4739|%p4129, %r6805, %r3035, 31, -1;
	mov.b32 	%f8597, %r4739;
	fma.rn.f32 	%f8598, %f8594, %f8597, %f8054;
	shfl.sync.idx.b32	%r4740|%p4130, %r6806, %r3035, 31, -1;
	mov.b32 	%f8599, %r4740;
	fma.rn.f32 	%f8600, %f8594, %f8599, %f8056;
	shfl.sync.idx.b32	%r4741|%p4131, %r6807, %r3035, 31, -1;
	mov.b32 	%f8601, %r4741;
	fma.rn.f32 	%f8602, %f8594, %f8601, %f8058;
	shfl.sync.idx.b32	%r4742|%p4132, %r6808, %r3035, 31, -1;
	mov.b32 	%f8603, %r4742;
	fma.rn.f32 	%f8604, %f8594, %f8603, %f8060;
	shfl.sync.idx.b32	%r4743|%p4133, %r6809, %r3035, 31, -1;
	mov.b32 	%f8605, %r4743;
	fma.rn.f32 	%f8606, %f8594, %f8605, %f8062;
	shfl.sync.idx.b32	%r4744|%p4134, %r6810, %r3035, 31, -1;
	mov.b32 	%f8607, %r4744;
	fma.rn.f32 	%f8608, %f8594, %f8607, %f8064;
	shfl.sync.idx.b32	%r4745|%p4135, %r6811, %r3035, 31, -1;
	mov.b32 	%f8609, %r4745;
	fma.rn.f32 	%f8610, %f8594, %f8609, %f8066;
	shfl.sync.idx.b32	%r4746|%p4136, %r6802, 1, 31, -1;
	mov.b32 	%f8611, %r4746;
	shfl.sync.idx.b32	%r4747|%p4137, %r6804, %r3035, 31, -1;
	mov.b32 	%f8612, %r4747;
	fma.rn.f32 	%f8613, %f8611, %f8612, %f8069;
	shfl.sync.idx.b32	%r4748|%p4138, %r6805, %r3035, 31, -1;
	mov.b32 	%f8614, %r4748;
	fma.rn.f32 	%f8615, %f8611, %f8614, %f8071;
	shfl.sync.idx.b32	%r4749|%p4139, %r6806, %r3035, 31, -1;
	mov.b32 	%f8616, %r4749;
	fma.rn.f32 	%f8617, %f8611, %f8616, %f8073;
	shfl.sync.idx.b32	%r4750|%p4140, %r6807, %r3035, 31, -1;
	mov.b32 	%f8618, %r4750;
	fma.rn.f32 	%f8619, %f8611, %f8618, %f8075;
	shfl.sync.idx.b32	%r4751|%p4141, %r6808, %r3035, 31, -1;
	mov.b32 	%f8620, %r4751;
	fma.rn.f32 	%f8621, %f8611, %f8620, %f8077;
	shfl.sync.idx.b32	%r4752|%p4142, %r6809, %r3035, 31, -1;
	mov.b32 	%f8622, %r4752;
	fma.rn.f32 	%f8623, %f8611, %f8622, %f8079;
	shfl.sync.idx.b32	%r4753|%p4143, %r6810, %r3035, 31, -1;
	mov.b32 	%f8624, %r4753;
	fma.rn.f32 	%f8625, %f8611, %f8624, %f8081;
	shfl.sync.idx.b32	%r4754|%p4144, %r6811, %r3035, 31, -1;
	mov.b32 	%f8626, %r4754;
	fma.rn.f32 	%f8627, %f8611, %f8626, %f8083;
	shfl.sync.idx.b32	%r4755|%p4145, %r6803, 1, 31, -1;
	mov.b32 	%f8628, %r4755;
	shfl.sync.idx.b32	%r4756|%p4146, %r6804, %r3035, 31, -1;
	mov.b32 	%f8629, %r4756;
	fma.rn.f32 	%f8630, %f8628, %f8629, %f8086;
	shfl.sync.idx.b32	%r4757|%p4147, %r6805, %r3035, 31, -1;
	mov.b32 	%f8631, %r4757;
	fma.rn.f32 	%f8632, %f8628, %f8631, %f8088;
	shfl.sync.idx.b32	%r4758|%p4148, %r6806, %r3035, 31, -1;
	mov.b32 	%f8633, %r4758;
	fma.rn.f32 	%f8634, %f8628, %f8633, %f8090;
	shfl.sync.idx.b32	%r4759|%p4149, %r6807, %r3035, 31, -1;
	mov.b32 	%f8635, %r4759;
	fma.rn.f32 	%f8636, %f8628, %f8635, %f8092;
	shfl.sync.idx.b32	%r4760|%p4150, %r6808, %r3035, 31, -1;
	mov.b32 	%f8637, %r4760;
	fma.rn.f32 	%f8638, %f8628, %f8637, %f8094;
	shfl.sync.idx.b32	%r4761|%p4151, %r6809, %r3035, 31, -1;
	mov.b32 	%f8639, %r4761;
	fma.rn.f32 	%f8640, %f8628, %f8639, %f8096;
	shfl.sync.idx.b32	%r4762|%p4152, %r6810, %r3035, 31, -1;
	mov.b32 	%f8641, %r4762;
	fma.rn.f32 	%f8642, %f8628, %f8641, %f8098;
	shfl.sync.idx.b32	%r4763|%p4153, %r6811, %r3035, 31, -1;
	mov.b32 	%f8643, %r4763;
	fma.rn.f32 	%f8644, %f8628, %f8643, %f8100;
	shfl.sync.idx.b32	%r4764|%p4154, %r6772, 2, 31, -1;
	mov.b32 	%f8645, %r4764;
	shfl.sync.idx.b32	%r4765|%p4155, %r6804, %r3035, 31, -1;
	mov.b32 	%f8646, %r4765;
	fma.rn.f32 	%f8647, %f8645, %f8646, %f8103;
	shfl.sync.idx.b32	%r4766|%p4156, %r6805, %r3035, 31, -1;
	mov.b32 	%f8648, %r4766;
	fma.rn.f32 	%f8649, %f8645, %f8648, %f8105;
	shfl.sync.idx.b32	%r4767|%p4157, %r6806, %r3035, 31, -1;
	mov.b32 	%f8650, %r4767;
	fma.rn.f32 	%f8651, %f8645, %f8650, %f8107;
	shfl.sync.idx.b32	%r4768|%p4158, %r6807, %r3035, 31, -1;
	mov.b32 	%f8652, %r4768;
	fma.rn.f32 	%f8653, %f8645, %f8652, %f8109;
	shfl.sync.idx.b32	%r4769|%p4159, %r6808, %r3035, 31, -1;
	mov.b32 	%f8654, %r4769;
	fma.rn.f32 	%f8655, %f8645, %f8654, %f8111;
	shfl.sync.idx.b32	%r4770|%p4160, %r6809, %r3035, 31, -1;
	mov.b32 	%f8656, %r4770;
	fma.rn.f32 	%f8657, %f8645, %f8656, %f8113;
	shfl.sync.idx.b32	%r4771|%p4161, %r6810, %r3035, 31, -1;
	mov.b32 	%f8658, %r4771;
	fma.rn.f32 	%f8659, %f8645, %f8658, %f8115;
	shfl.sync.idx.b32	%r4772|%p4162, %r6811, %r3035, 31, -1;
	mov.b32 	%f8660, %r4772;
	fma.rn.f32 	%f8661, %f8645, %f8660, %f8117;
	shfl.sync.idx.b32	%r4773|%p4163, %r6773, 2, 31, -1;
	mov.b32 	%f8662, %r4773;
	shfl.sync.idx.b32	%r4774|%p4164, %r6804, %r3035, 31, -1;
	mov.b32 	%f8663, %r4774;
	fma.rn.f32 	%f8664, %f8662, %f8663, %f8120;
	shfl.sync.idx.b32	%r4775|%p4165, %r6805, %r3035, 31, -1;
	mov.b32 	%f8665, %r4775;
	fma.rn.f32 	%f8666, %f8662, %f8665, %f8122;
	shfl.sync.idx.b32	%r4776|%p4166, %r6806, %r3035, 31, -1;
	mov.b32 	%f8667, %r4776;
	fma.rn.f32 	%f8668, %f8662, %f8667, %f8124;
	shfl.sync.idx.b32	%r4777|%p4167, %r6807, %r3035, 31, -1;
	mov.b32 	%f8669, %r4777;
	fma.rn.f32 	%f8670, %f8662, %f8669, %f8126;
	shfl.sync.idx.b32	%r4778|%p4168, %r6808, %r3035, 31, -1;
	mov.b32 	%f8671, %r4778;
	fma.rn.f32 	%f8672, %f8662, %f8671, %f8128;
	shfl.sync.idx.b32	%r4779|%p4169, %r6809, %r3035, 31, -1;
	mov.b32 	%f8673, %r4779;
	fma.rn.f32 	%f8674, %f8662, %f8673, %f8130;
	shfl.sync.idx.b32	%r4780|%p4170, %r6810, %r3035, 31, -1;
	mov.b32 	%f8675, %r4780;
	fma.rn.f32 	%f8676, %f8662, %f8675, %f8132;
	shfl.sync.idx.b32	%r4781|%p4171, %r6811, %r3035, 31, -1;
	mov.b32 	%f8677, %r4781;
	fma.rn.f32 	%f8678, %f8662, %f8677, %f8134;
	shfl.sync.idx.b32	%r4782|%p4172, %r6774, 2, 31, -1;
	mov.b32 	%f8679, %r4782;
	shfl.sync.idx.b32	%r4783|%p4173, %r6804, %r3035, 31, -1;
	mov.b32 	%f8680, %r4783;
	fma.rn.f32 	%f8681, %f8679, %f8680, %f8137;
	shfl.sync.idx.b32	%r4784|%p4174, %r6805, %r3035, 31, -1;
	mov.b32 	%f8682, %r4784;
	fma.rn.f32 	%f8683, %f8679, %f8682, %f8139;
	shfl.sync.idx.b32	%r4785|%p4175, %r6806, %r3035, 31, -1;
	mov.b32 	%f8684, %r4785;
	fma.rn.f32 	%f8685, %f8679, %f8684, %f8141;
	shfl.sync.idx.b32	%r4786|%p4176, %r6807, %r3035, 31, -1;
	mov.b32 	%f8686, %r4786;
	fma.rn.f32 	%f8687, %f8679, %f8686, %f8143;
	shfl.sync.idx.b32	%r4787|%p4177, %r6808, %r3035, 31, -1;
	mov.b32 	%f8688, %r4787;
	fma.rn.f32 	%f8689, %f8679, %f8688, %f8145;
	shfl.sync.idx.b32	%r4788|%p4178, %r6809, %r3035, 31, -1;
	mov.b32 	%f8690, %r4788;
	fma.rn.f32 	%f8691, %f8679, %f8690, %f8147;
	shfl.sync.idx.b32	%r4789|%p4179, %r6810, %r3035, 31, -1;
	mov.b32 	%f8692, %r4789;
	fma.rn.f32 	%f8693, %f8679, %f8692, %f8149;
	shfl.sync.idx.b32	%r4790|%p4180, %r6811, %r3035, 31, -1;
	mov.b32 	%f8694, %r4790;
	fma.rn.f32 	%f8695, %f8679, %f8694, %f8151;
	shfl.sync.idx.b32	%r4791|%p4181, %r6775, 2, 31, -1;
	mov.b32 	%f8696, %r4791;
	shfl.sync.idx.b32	%r4792|%p4182, %r6804, %r3035, 31, -1;
	mov.b32 	%f8697, %r4792;
	fma.rn.f32 	%f8698, %f8696, %f8697, %f8154;
	shfl.sync.idx.b32	%r4793|%p4183, %r6805, %r3035, 31, -1;
	mov.b32 	%f8699, %r4793;
	fma.rn.f32 	%f8700, %f8696, %f8699, %f8156;
	shfl.sync.idx.b32	%r4794|%p4184, %r6806, %r3035, 31, -1;
	mov.b32 	%f8701, %r4794;
	fma.rn.f32 	%f8702, %f8696, %f8701, %f8158;
	shfl.sync.idx.b32	%r4795|%p4185, %r6807, %r3035, 31, -1;
	mov.b32 	%f8703, %r4795;
	fma.rn.f32 	%f8704, %f8696, %f8703, %f8160;
	shfl.sync.idx.b32	%r4796|%p4186, %r6808, %r3035, 31, -1;
	mov.b32 	%f8705, %r4796;
	fma.rn.f32 	%f8706, %f8696, %f8705, %f8162;
	shfl.sync.idx.b32	%r4797|%p4187, %r6809, %r3035, 31, -1;
	mov.b32 	%f8707, %r4797;
	fma.rn.f32 	%f8708, %f8696, %f8707, %f8164;
	shfl.sync.idx.b32	%r4798|%p4188, %r6810, %r3035, 31, -1;
	mov.b32 	%f8709, %r4798;
	fma.rn.f32 	%f8710, %f8696, %f8709, %f8166;
	shfl.sync.idx.b32	%r4799|%p4189, %r6811, %r3035, 31, -1;
	mov.b32 	%f8711, %r4799;
	fma.rn.f32 	%f8712, %f8696, %f8711, %f8168;
	shfl.sync.idx.b32	%r4800|%p4190, %r6776, 2, 31, -1;
	mov.b32 	%f8713, %r4800;
	shfl.sync.idx.b32	%r4801|%p4191, %r6804, %r3035, 31, -1;
	mov.b32 	%f8714, %r4801;
	fma.rn.f32 	%f8715, %f8713, %f8714, %f8171;
	shfl.sync.idx.b32	%r4802|%p4192, %r6805, %r3035, 31, -1;
	mov.b32 	%f8716, %r4802;
	fma.rn.f32 	%f8717, %f8713, %f8716, %f8173;
	shfl.sync.idx.b32	%r4803|%p4193, %r6806, %r3035, 31, -1;
	mov.b32 	%f8718, %r4803;
	fma.rn.f32 	%f8719, %f8713, %f8718, %f8175;
	shfl.sync.idx.b32	%r4804|%p4194, %r6807, %r3035, 31, -1;
	mov.b32 	%f8720, %r4804;
	fma.rn.f32 	%f8721, %f8713, %f8720, %f8177;
	shfl.sync.idx.b32	%r4805|%p4195, %r6808, %r3035, 31, -1;
	mov.b32 	%f8722, %r4805;
	fma.rn.f32 	%f8723, %f8713, %f8722, %f8179;
	shfl.sync.idx.b32	%r4806|%p4196, %r6809, %r3035, 31, -1;
	mov.b32 	%f8724, %r4806;
	fma.rn.f32 	%f8725, %f8713, %f8724, %f8181;
	shfl.sync.idx.b32	%r4807|%p4197, %r6810, %r3035, 31, -1;
	mov.b32 	%f8726, %r4807;
	fma.rn.f32 	%f8727, %f8713, %f8726, %f8183;
	shfl.sync.idx.b32	%r4808|%p4198, %r6811, %r3035, 31, -1;
	mov.b32 	%f8728, %r4808;
	fma.rn.f32 	%f8729, %f8713, %f8728, %f8185;
	shfl.sync.idx.b32	%r4809|%p4199, %r6777, 2, 31, -1;
	mov.b32 	%f8730, %r4809;
	shfl.sync.idx.b32	%r4810|%p4200, %r6804, %r3035, 31, -1;
	mov.b32 	%f8731, %r4810;
	fma.rn.f32 	%f8732, %f8730, %f8731, %f8188;
	shfl.sync.idx.b32	%r4811|%p4201, %r6805, %r3035, 31, -1;
	mov.b32 	%f8733, %r4811;
	fma.rn.f32 	%f8734, %f8730, %f8733, %f8190;
	shfl.sync.idx.b32	%r4812|%p4202, %r6806, %r3035, 31, -1;
	mov.b32 	%f8735, %r4812;
	fma.rn.f32 	%f8736, %f8730, %f8735, %f8192;
	shfl.sync.idx.b32	%r4813|%p4203, %r6807, %r3035, 31, -1;
	mov.b32 	%f8737, %r4813;
	fma.rn.f32 	%f8738, %f8730, %f8737, %f8194;
	shfl.sync.idx.b32	%r4814|%p4204, %r6808, %r3035, 31, -1;
	mov.b32 	%f8739, %r4814;
	fma.rn.f32 	%f8740, %f8730, %f8739, %f8196;
	shfl.sync.idx.b32	%r4815|%p4205, %r6809, %r3035, 31, -1;
	mov.b32 	%f8741, %r4815;
	fma.rn.f32 	%f8742, %f8730, %f8741, %f8198;
	shfl.sync.idx.b32	%r4816|%p4206, %r6810, %r3035, 31, -1;
	mov.b32 	%f8743, %r4816;
	fma.rn.f32 	%f8744, %f8730, %f8743, %f8200;
	shfl.sync.idx.b32	%r4817|%p4207, %r6811, %r3035, 31, -1;
	mov.b32 	%f8745, %r4817;
	fma.rn.f32 	%f8746, %f8730, %f8745, %f8202;
	shfl.sync.idx.b32	%r4818|%p4208, %r6778, 2, 31, -1;
	mov.b32 	%f8747, %r4818;
	shfl.sync.idx.b32	%r4819|%p4209, %r6804, %r3035, 31, -1;
	mov.b32 	%f8748, %r4819;
	fma.rn.f32 	%f8749, %f8747, %f8748, %f8205;
	shfl.sync.idx.b32	%r4820|%p4210, %r6805, %r3035, 31, -1;
	mov.b32 	%f8750, %r4820;
	fma.rn.f32 	%f8751, %f8747, %f8750, %f8207;
	shfl.sync.idx.b32	%r4821|%p4211, %r6806, %r3035, 31, -1;
	mov.b32 	%f8752, %r4821;
	fma.rn.f32 	%f8753, %f8747, %f8752, %f8209;
	shfl.sync.idx.b32	%r4822|%p4212, %r6807, %r3035, 31, -1;
	mov.b32 	%f8754, %r4822;
	fma.rn.f32 	%f8755, %f8747, %f8754, %f8211;
	shfl.sync.idx.b32	%r4823|%p4213, %r6808, %r3035, 31, -1;
	mov.b32 	%f8756, %r4823;
	fma.rn.f32 	%f8757, %f8747, %f8756, %f8213;
	shfl.sync.idx.b32	%r4824|%p4214, %r6809, %r3035, 31, -1;
	mov.b32 	%f8758, %r4824;
	fma.rn.f32 	%f8759, %f8747, %f8758, %f8215;
	shfl.sync.idx.b32	%r4825|%p4215, %r6810, %r3035, 31, -1;
	mov.b32 	%f8760, %r4825;
	fma.rn.f32 	%f8761, %f8747, %f8760, %f8217;
	shfl.sync.idx.b32	%r4826|%p4216, %r6811, %r3035, 31, -1;
	mov.b32 	%f8762, %r4826;
	fma.rn.f32 	%f8763, %f8747, %f8762, %f8219;
	shfl.sync.idx.b32	%r4827|%p4217, %r6779, 2, 31, -1;
	mov.b32 	%f8764, %r4827;
	shfl.sync.idx.b32	%r4828|%p4218, %r6804, %r3035, 31, -1;
	mov.b32 	%f8765, %r4828;
	fma.rn.f32 	%f8766, %f8764, %f8765, %f8222;
	shfl.sync.idx.b32	%r4829|%p4219, %r6805, %r3035, 31, -1;
	mov.b32 	%f8767, %r4829;
	fma.rn.f32 	%f8768, %f8764, %f8767, %f8224;
	shfl.sync.idx.b32	%r4830|%p4220, %r6806, %r3035, 31, -1;
	mov.b32 	%f8769, %r4830;
	fma.rn.f32 	%f8770, %f8764, %f8769, %f8226;
	shfl.sync.idx.b32	%r4831|%p4221, %r6807, %r3035, 31, -1;
	mov.b32 	%f8771, %r4831;
	fma.rn.f32 	%f8772, %f8764, %f8771, %f8228;
	shfl.sync.idx.b32	%r4832|%p4222, %r6808, %r3035, 31, -1;
	mov.b32 	%f8773, %r4832;
	fma.rn.f32 	%f8774, %f8764, %f8773, %f8230;
	shfl.sync.idx.b32	%r4833|%p4223, %r6809, %r3035, 31, -1;
	mov.b32 	%f8775, %r4833;
	fma.rn.f32 	%f8776, %f8764, %f8775, %f8232;
	shfl.sync.idx.b32	%r4834|%p4224, %r6810, %r3035, 31, -1;
	mov.b32 	%f8777, %r4834;
	fma.rn.f32 	%f8778, %f8764, %f8777, %f8234;
	shfl.sync.idx.b32	%r4835|%p4225, %r6811, %r3035, 31, -1;
	mov.b32 	%f8779, %r4835;
	fma.rn.f32 	%f8780, %f8764, %f8779, %f8236;
	shfl.sync.idx.b32	%r4836|%p4226, %r6780, 2, 31, -1;
	mov.b32 	%f8781, %r4836;
	shfl.sync.idx.b32	%r4837|%p4227, %r6804, %r3035, 31, -1;
	mov.b32 	%f8782, %r4837;
	fma.rn.f32 	%f8783, %f8781, %f8782, %f8239;
	shfl.sync.idx.b32	%r4838|%p4228, %r6805, %r3035, 31, -1;
	mov.b32 	%f8784, %r4838;
	fma.rn.f32 	%f8785, %f8781, %f8784, %f8241;
	shfl.sync.idx.b32	%r4839|%p4229, %r6806, %r3035, 31, -1;
	mov.b32 	%f8786, %r4839;
	fma.rn.f32 	%f8787, %f8781, %f8786, %f8243;
	shfl.sync.idx.b32	%r4840|%p4230, %r6807, %r3035, 31, -1;
	mov.b32 	%f8788, %r4840;
	fma.rn.f32 	%f8789, %f8781, %f8788, %f8245;
	shfl.sync.idx.b32	%r4841|%p4231, %r6808, %r3035, 31, -1;
	mov.b32 	%f8790, %r4841;
	fma.rn.f32 	%f8791, %f8781, %f8790, %f8247;
	shfl.sync.idx.b32	%r4842|%p4232, %r6809, %r3035, 31, -1;
	mov.b32 	%f8792, %r4842;
	fma.rn.f32 	%f8793, %f8781, %f8792, %f8249;
	shfl.sync.idx.b32	%r4843|%p4233, %r6810, %r3035, 31, -1;
	mov.b32 	%f8794, %r4843;
	fma.rn.f32 	%f8795, %f8781, %f8794, %f8251;
	shfl.sync.idx.b32	%r4844|%p4234, %r6811, %r3035, 31, -1;
	mov.b32 	%f8796, %r4844;
	fma.rn.f32 	%f8797, %f8781, %f8796, %f8253;
	shfl.sync.idx.b32	%r4845|%p4235, %r6781, 2, 31, -1;
	mov.b32 	%f8798, %r4845;
	shfl.sync.idx.b32	%r4846|%p4236, %r6804, %r3035, 31, -1;
	mov.b32 	%f8799, %r4846;
	fma.rn.f32 	%f8800, %f8798, %f8799, %f8256;
	shfl.sync.idx.b32	%r4847|%p4237, %r6805, %r3035, 31, -1;
	mov.b32 	%f8801, %r4847;
	fma.rn.f32 	%f8802, %f8798, %f8801, %f8258;
	shfl.sync.idx.b32	%r4848|%p4238, %r6806, %r3035, 31, -1;
	mov.b32 	%f8803, %r4848;
	fma.rn.f32 	%f8804, %f8798, %f8803, %f8260;
	shfl.sync.idx.b32	%r4849|%p4239, %r6807, %r3035, 31, -1;
	mov.b32 	%f8805, %r4849;
	fma.rn.f32 	%f8806, %f8798, %f8805, %f8262;
	shfl.sync.idx.b32	%r4850|%p4240, %r6808, %r3035, 31, -1;
	mov.b32 	%f8807, %r4850;
	fma.rn.f32 	%f8808, %f8798, %f8807, %f8264;
	shfl.sync.idx.b32	%r4851|%p4241, %r6809, %r3035, 31, -1;
	mov.b32 	%f8809, %r4851;
	fma.rn.f32 	%f8810, %f8798, %f8809, %f8266;
	shfl.sync.idx.b32	%r4852|%p4242, %r6810, %r3035, 31, -1;
	mov.b32 	%f8811, %r4852;
	fma.rn.f32 	%f8812, %f8798, %f8811, %f8268;
	shfl.sync.idx.b32	%r4853|%p4243, %r6811, %r3035, 31, -1;
	mov.b32 	%f8813, %r4853;
	fma.rn.f32 	%f8814, %f8798, %f8813, %f8270;
	shfl.sync.idx.b32	%r4854|%p4244, %r6782, 2, 31, -1;
	mov.b32 	%f8815, %r4854;
	shfl.sync.idx.b32	%r4855|%p4245, %r6804, %r3035, 31, -1;
	mov.b32 	%f8816, %r4855;
	fma.rn.f32 	%f8817, %f8815, %f8816, %f8273;
	shfl.sync.idx.b32	%r4856|%p4246, %r6805, %r3035, 31, -1;
	mov.b32 	%f8818, %r4856;
	fma.rn.f32 	%f8819, %f8815, %f8818, %f8275;
	shfl.sync.idx.b32	%r4857|%p4247, %r6806, %r3035, 31, -1;
	mov.b32 	%f8820, %r4857;
	fma.rn.f32 	%f8821, %f8815, %f8820, %f8277;
	shfl.sync.idx.b32	%r4858|%p4248, %r6807, %r3035, 31, -1;
	mov.b32 	%f8822, %r4858;
	fma.rn.f32 	%f8823, %f8815, %f8822, %f8279;
	shfl.sync.idx.b32	%r4859|%p4249, %r6808, %r3035, 31, -1;
	mov.b32 	%f8824, %r4859;
	fma.rn.f32 	%f8825, %f8815, %f8824, %f8281;
	shfl.sync.idx.b32	%r4860|%p4250, %r6809, %r3035, 31, -1;
	mov.b32 	%f8826, %r4860;
	fma.rn.f32 	%f8827, %f8815, %f8826, %f8283;
	shfl.sync.idx.b32	%r4861|%p4251, %r6810, %r3035, 31, -1;
	mov.b32 	%f8828, %r4861;
	fma.rn.f32 	%f8829, %f8815, %f8828, %f8285;
	shfl.sync.idx.b32	%r4862|%p4252, %r6811, %r3035, 31, -1;
	mov.b32 	%f8830, %r4862;
	fma.rn.f32 	%f8831, %f8815, %f8830, %f8287;
	shfl.sync.idx.b32	%r4863|%p4253, %r6783, 2, 31, -1;
	mov.b32 	%f8832, %r4863;
	shfl.sync.idx.b32	%r4864|%p4254, %r6804, %r3035, 31, -1;
	mov.b32 	%f8833, %r4864;
	fma.rn.f32 	%f8834, %f8832, %f8833, %f8290;
	shfl.sync.idx.b32	%r4865|%p4255, %r6805, %r3035, 31, -1;
	mov.b32 	%f8835, %r4865;
	fma.rn.f32 	%f8836, %f8832, %f8835, %f8292;
	shfl.sync.idx.b32	%r4866|%p4256, %r6806, %r3035, 31, -1;
	mov.b32 	%f8837, %r4866;
	fma.rn.f32 	%f8838, %f8832, %f8837, %f8294;
	shfl.sync.idx.b32	%r4867|%p4257, %r6807, %r3035, 31, -1;
	mov.b32 	%f8839, %r4867;
	fma.rn.f32 	%f8840, %f8832, %f8839, %f8296;
	shfl.sync.idx.b32	%r4868|%p4258, %r6808, %r3035, 31, -1;
	mov.b32 	%f8841, %r4868;
	fma.rn.f32 	%f8842, %f8832, %f8841, %f8298;
	shfl.sync.idx.b32	%r4869|%p4259, %r6809, %r3035, 31, -1;
	mov.b32 	%f8843, %r4869;
	fma.rn.f32 	%f8844, %f8832, %f8843, %f8300;
	shfl.sync.idx.b32	%r4870|%p4260, %r6810, %r3035, 31, -1;
	mov.b32 	%f8845, %r4870;
	fma.rn.f32 	%f8846, %f8832, %f8845, %f8302;
	shfl.sync.idx.b32	%r4871|%p4261, %r6811, %r3035, 31, -1;
	mov.b32 	%f8847, %r4871;
	fma.rn.f32 	%f8848, %f8832, %f8847, %f8304;
	shfl.sync.idx.b32	%r4872|%p4262, %r6784, 2, 31, -1;
	mov.b32 	%f8849, %r4872;
	shfl.sync.idx.b32	%r4873|%p4263, %r6804, %r3035, 31, -1;
	mov.b32 	%f8850, %r4873;
	fma.rn.f32 	%f8851, %f8849, %f8850, %f8307;
	shfl.sync.idx.b32	%r4874|%p4264, %r6805, %r3035, 31, -1;
	mov.b32 	%f8852, %r4874;
	fma.rn.f32 	%f8853, %f8849, %f8852, %f8309;
	shfl.sync.idx.b32	%r4875|%p4265, %r6806, %r3035, 31, -1;
	mov.b32 	%f8854, %r4875;
	fma.rn.f32 	%f8855, %f8849, %f8854, %f8311;
	shfl.sync.idx.b32	%r4876|%p4266, %r6807, %r3035, 31, -1;
	mov.b32 	%f8856, %r4876;
	fma.rn.f32 	%f8857, %f8849, %f8856, %f8313;
	shfl.sync.idx.b32	%r4877|%p4267, %r6808, %r3035, 31, -1;
	mov.b32 	%f8858, %r4877;
	fma.rn.f32 	%f8859, %f8849, %f8858, %f8315;
	shfl.sync.idx.b32	%r4878|%p4268, %r6809, %r3035, 31, -1;
	mov.b32 	%f8860, %r4878;
	fma.rn.f32 	%f8861, %f8849, %f8860, %f8317;
	shfl.sync.idx.b32	%r4879|%p4269, %r6810, %r3035, 31, -1;
	mov.b32 	%f8862, %r4879;
	fma.rn.f32 	%f8863, %f8849, %f8862, %f8319;
	shfl.sync.idx.b32	%r4880|%p4270, %r6811, %r3035, 31, -1;
	mov.b32 	%f8864, %r4880;
	fma.rn.f32 	%f8865, %f8849, %f8864, %f8321;
	shfl.sync.idx.b32	%r4881|%p4271, %r6785, 2, 31, -1;
	mov.b32 	%f8866, %r4881;
	shfl.sync.idx.b32	%r4882|%p4272, %r6804, %r3035, 31, -1;
	mov.b32 	%f8867, %r4882;
	fma.rn.f32 	%f8868, %f8866, %f8867, %f8324;
	shfl.sync.idx.b32	%r4883|%p4273, %r6805, %r3035, 31, -1;
	mov.b32 	%f8869, %r4883;
	fma.rn.f32 	%f8870, %f8866, %f8869, %f8326;
	shfl.sync.idx.b32	%r4884|%p4274, %r6806, %r3035, 31, -1;
	mov.b32 	%f8871, %r4884;
	fma.rn.f32 	%f8872, %f8866, %f8871, %f8328;
	shfl.sync.idx.b32	%r4885|%p4275, %r6807, %r3035, 31, -1;
	mov.b32 	%f8873, %r4885;
	fma.rn.f32 	%f8874, %f8866, %f8873, %f8330;
	shfl.sync.idx.b32	%r4886|%p4276, %r6808, %r3035, 31, -1;
	mov.b32 	%f8875, %r4886;
	fma.rn.f32 	%f8876, %f8866, %f8875, %f8332;
	shfl.sync.idx.b32	%r4887|%p4277, %r6809, %r3035, 31, -1;
	mov.b32 	%f8877, %r4887;
	fma.rn.f32 	%f8878, %f8866, %f8877, %f8334;
	shfl.sync.idx.b32	%r4888|%p4278, %r6810, %r3035, 31, -1;
	mov.b32 	%f8879, %r4888;
	fma.rn.f32 	%f8880, %f8866, %f8879, %f8336;
	shfl.sync.idx.b32	%r4889|%p4279, %r6811, %r3035, 31, -1;
	mov.b32 	%f8881, %r4889;
	fma.rn.f32 	%f8882, %f8866, %f8881, %f8338;
	shfl.sync.idx.b32	%r4890|%p4280, %r6786, 2, 31, -1;
	mov.b32 	%f8883, %r4890;
	shfl.sync.idx.b32	%r4891|%p4281, %r6804, %r3035, 31, -1;
	mov.b32 	%f8884, %r4891;
	fma.rn.f32 	%f8885, %f8883, %f8884, %f8341;
	shfl.sync.idx.b32	%r4892|%p4282, %r6805, %r3035, 31, -1;
	mov.b32 	%f8886, %r4892;
	fma.rn.f32 	%f8887, %f8883, %f8886, %f8343;
	shfl.sync.idx.b32	%r4893|%p4283, %r6806, %r3035, 31, -1;
	mov.b32 	%f8888, %r4893;
	fma.rn.f32 	%f8889, %f8883, %f8888, %f8345;
	shfl.sync.idx.b32	%r4894|%p4284, %r6807, %r3035, 31, -1;
	mov.b32 	%f8890, %r4894;
	fma.rn.f32 	%f8891, %f8883, %f8890, %f8347;
	shfl.sync.idx.b32	%r4895|%p4285, %r6808, %r3035, 31, -1;
	mov.b32 	%f8892, %r4895;
	fma.rn.f32 	%f8893, %f8883, %f8892, %f8349;
	shfl.sync.idx.b32	%r4896|%p4286, %r6809, %r3035, 31, -1;
	mov.b32 	%f8894, %r4896;
	fma.rn.f32 	%f8895, %f8883, %f8894, %f8351;
	shfl.sync.idx.b32	%r4897|%p4287, %r6810, %r3035, 31, -1;
	mov.b32 	%f8896, %r4897;
	fma.rn.f32 	%f8897, %f8883, %f8896, %f8353;
	shfl.sync.idx.b32	%r4898|%p4288, %r6811, %r3035, 31, -1;
	mov.b32 	%f8898, %r4898;
	fma.rn.f32 	%f8899, %f8883, %f8898, %f8355;
	shfl.sync.idx.b32	%r4899|%p4289, %r6787, 2, 31, -1;
	mov.b32 	%f8900, %r4899;
	shfl.sync.idx.b32	%r4900|%p4290, %r6804, %r3035, 31, -1;
	mov.b32 	%f8901, %r4900;
	fma.rn.f32 	%f8902, %f8900, %f8901, %f8358;
	shfl.sync.idx.b32	%r4901|%p4291, %r6805, %r3035, 31, -1;
	mov.b32 	%f8903, %r4901;
	fma.rn.f32 	%f8904, %f8900, %f8903, %f8360;
	shfl.sync.idx.b32	%r4902|%p4292, %r6806, %r3035, 31, -1;
	mov.b32 	%f8905, %r4902;
	fma.rn.f32 	%f8906, %f8900, %f8905, %f8362;
	shfl.sync.idx.b32	%r4903|%p4293, %r6807, %r3035, 31, -1;
	mov.b32 	%f8907, %r4903;
	fma.rn.f32 	%f8908, %f8900, %f8907, %f8364;
	shfl.sync.idx.b32	%r4904|%p4294, %r6808, %r3035, 31, -1;
	mov.b32 	%f8909, %r4904;
	fma.rn.f32 	%f8910, %f8900, %f8909, %f8366;
	shfl.sync.idx.b32	%r4905|%p4295, %r6809, %r3035, 31, -1;
	mov.b32 	%f8911, %r4905;
	fma.rn.f32 	%f8912, %f8900, %f8911, %f8368;
	shfl.sync.idx.b32	%r4906|%p4296, %r6810, %r3035, 31, -1;
	mov.b32 	%f8913, %r4906;
	fma.rn.f32 	%f8914, %f8900, %f8913, %f8370;
	shfl.sync.idx.b32	%r4907|%p4297, %r6811, %r3035, 31, -1;
	mov.b32 	%f8915, %r4907;
	fma.rn.f32 	%f8916, %f8900, %f8915, %f8372;
	shfl.sync.idx.b32	%r4908|%p4298, %r6788, 2, 31, -1;
	mov.b32 	%f8917, %r4908;
	shfl.sync.idx.b32	%r4909|%p4299, %r6804, %r3035, 31, -1;
	mov.b32 	%f8918, %r4909;
	fma.rn.f32 	%f8919, %f8917, %f8918, %f8375;
	shfl.sync.idx.b32	%r4910|%p4300, %r6805, %r3035, 31, -1;
	mov.b32 	%f8920, %r4910;
	fma.rn.f32 	%f8921, %f8917, %f8920, %f8377;
	shfl.sync.idx.b32	%r4911|%p4301, %r6806, %r3035, 31, -1;
	mov.b32 	%f8922, %r4911;
	fma.rn.f32 	%f8923, %f8917, %f8922, %f8379;
	shfl.sync.idx.b32	%r4912|%p4302, %r6807, %r3035, 31, -1;
	mov.b32 	%f8924, %r4912;
	fma.rn.f32 	%f8925, %f8917, %f8924, %f8381;
	shfl.sync.idx.b32	%r4913|%p4303, %r6808, %r3035, 31, -1;
	mov.b32 	%f8926, %r4913;
	fma.rn.f32 	%f8927, %f8917, %f8926, %f8383;
	shfl.sync.idx.b32	%r4914|%p4304, %r6809, %r3035, 31, -1;
	mov.b32 	%f8928, %r4914;
	fma.rn.f32 	%f8929, %f8917, %f8928, %f8385;
	shfl.sync.idx.b32	%r4915|%p4305, %r6810, %r3035, 31, -1;
	mov.b32 	%f8930, %r4915;
	fma.rn.f32 	%f8931, %f8917, %f8930, %f8387;
	shfl.sync.idx.b32	%r4916|%p4306, %r6811, %r3035, 31, -1;
	mov.b32 	%f8932, %r4916;
	fma.rn.f32 	%f8933, %f8917, %f8932, %f8389;
	shfl.sync.idx.b32	%r4917|%p4307, %r6789, 2, 31, -1;
	mov.b32 	%f8934, %r4917;
	shfl.sync.idx.b32	%r4918|%p4308, %r6804, %r3035, 31, -1;
	mov.b32 	%f8935, %r4918;
	fma.rn.f32 	%f8936, %f8934, %f8935, %f8392;
	shfl.sync.idx.b32	%r4919|%p4309, %r6805, %r3035, 31, -1;
	mov.b32 	%f8937, %r4919;
	fma.rn.f32 	%f8938, %f8934, %f8937, %f8394;
	shfl.sync.idx.b32	%r4920|%p4310, %r6806, %r3035, 31, -1;
	mov.b32 	%f8939, %r4920;
	fma.rn.f32 	%f8940, %f8934, %f8939, %f8396;
	shfl.sync.idx.b32	%r4921|%p4311, %r6807, %r3035, 31, -1;
	mov.b32 	%f8941, %r4921;
	fma.rn.f32 	%f8942, %f8934, %f8941, %f8398;
	shfl.sync.idx.b32	%r4922|%p4312, %r6808, %r3035, 31, -1;
	mov.b32 	%f8943, %r4922;
	fma.rn.f32 	%f8944, %f8934, %f8943, %f8400;
	shfl.sync.idx.b32	%r4923|%p4313, %r6809, %r3035, 31, -1;
	mov.b32 	%f8945, %r4923;
	fma.rn.f32 	%f8946, %f8934, %f8945, %f8402;
	shfl.sync.idx.b32	%r4924|%p4314, %r6810, %r3035, 31, -1;
	mov.b32 	%f8947, %r4924;
	fma.rn.f32 	%f8948, %f8934, %f8947, %f8404;
	shfl.sync.idx.b32	%r4925|%p4315, %r6811, %r3035, 31, -1;
	mov.b32 	%f8949, %r4925;
	fma.rn.f32 	%f8950, %f8934, %f8949, %f8406;
	shfl.sync.idx.b32	%r4926|%p4316, %r6790, 2, 31, -1;
	mov.b32 	%f8951, %r4926;
	shfl.sync.idx.b32	%r4927|%p4317, %r6804, %r3035, 31, -1;
	mov.b32 	%f8952, %r4927;
	fma.rn.f32 	%f8953, %f8951, %f8952, %f8409;
	shfl.sync.idx.b32	%r4928|%p4318, %r6805, %r3035, 31, -1;
	mov.b32 	%f8954, %r4928;
	fma.rn.f32 	%f8955, %f8951, %f8954, %f8411;
	shfl.sync.idx.b32	%r4929|%p4319, %r6806, %r3035, 31, -1;
	mov.b32 	%f8956, %r4929;
	fma.rn.f32 	%f8957, %f8951, %f8956, %f8413;
	shfl.sync.idx.b32	%r4930|%p4320, %r6807, %r3035, 31, -1;
	mov.b32 	%f8958, %r4930;
	fma.rn.f32 	%f8959, %f8951, %f8958, %f8415;
	shfl.sync.idx.b32	%r4931|%p4321, %r6808, %r3035, 31, -1;
	mov.b32 	%f8960, %r4931;
	fma.rn.f32 	%f8961, %f8951, %f8960, %f8417;
	shfl.sync.idx.b32	%r4932|%p4322, %r6809, %r3035, 31, -1;
	mov.b32 	%f8962, %r4932;
	fma.rn.f32 	%f8963, %f8951, %f8962, %f8419;
	shfl.sync.idx.b32	%r4933|%p4323, %r6810, %r3035, 31, -1;
	mov.b32 	%f8964, %r4933;
	fma.rn.f32 	%f8965, %f8951, %f8964, %f8421;
	shfl.sync.idx.b32	%r4934|%p4324, %r6811, %r3035, 31, -1;
	mov.b32 	%f8966, %r4934;
	fma.rn.f32 	%f8967, %f8951, %f8966, %f8423;
	shfl.sync.idx.b32	%r4935|%p4325, %r6791, 2, 31, -1;
	mov.b32 	%f8968, %r4935;
	shfl.sync.idx.b32	%r4936|%p4326, %r6804, %r3035, 31, -1;
	mov.b32 	%f8969, %r4936;
	fma.rn.f32 	%f8970, %f8968, %f8969, %f8426;
	shfl.sync.idx.b32	%r4937|%p4327, %r6805, %r3035, 31, -1;
	mov.b32 	%f8971, %r4937;
	fma.rn.f32 	%f8972, %f8968, %f8971, %f8428;
	shfl.sync.idx.b32	%r4938|%p4328, %r6806, %r3035, 31, -1;
	mov.b32 	%f8973, %r4938;
	fma.rn.f32 	%f8974, %f8968, %f8973, %f8430;
	shfl.sync.idx.b32	%r4939|%p4329, %r6807, %r3035, 31, -1;
	mov.b32 	%f8975, %r4939;
	fma.rn.f32 	%f8976, %f8968, %f8975, %f8432;
	shfl.sync.idx.b32	%r4940|%p4330, %r6808, %r3035, 31, -1;
	mov.b32 	%f8977, %r4940;
	fma.rn.f32 	%f8978, %f8968, %f8977, %f8434;
	shfl.sync.idx.b32	%r4941|%p4331, %r6809, %r3035, 31, -1;
	mov.b32 	%f8979, %r4941;
	fma.rn.f32 	%f8980, %f8968, %f8979, %f8436;
	shfl.sync.idx.b32	%r4942|%p4332, %r6810, %r3035, 31, -1;
	mov.b32 	%f8981, %r4942;
	fma.rn.f32 	%f8982, %f8968, %f8981, %f8438;
	shfl.sync.idx.b32	%r4943|%p4333, %r6811, %r3035, 31, -1;
	mov.b32 	%f8983, %r4943;
	fma.rn.f32 	%f8984, %f8968, %f8983, %f8440;
	shfl.sync.idx.b32	%r4944|%p4334, %r6792, 2, 31, -1;
	mov.b32 	%f8985, %r4944;
	shfl.sync.idx.b32	%r4945|%p4335, %r6804, %r3035, 31, -1;
	mov.b32 	%f8986, %r4945;
	fma.rn.f32 	%f8987, %f8985, %f8986, %f8443;
	shfl.sync.idx.b32	%r4946|%p4336, %r6805, %r3035, 31, -1;
	mov.b32 	%f8988, %r4946;
	fma.rn.f32 	%f8989, %f8985, %f8988, %f8445;
	shfl.sync.idx.b32	%r4947|%p4337, %r6806, %r3035, 31, -1;
	mov.b32 	%f8990, %r4947;
	fma.rn.f32 	%f8991, %f8985, %f8990, %f8447;
	shfl.sync.idx.b32	%r4948|%p4338, %r6807, %r3035, 31, -1;
	mov.b32 	%f8992, %r4948;
	fma.rn.f32 	%f8993, %f8985, %f8992, %f8449;
	shfl.sync.idx.b32	%r4949|%p4339, %r6808, %r3035, 31, -1;
	mov.b32 	%f8994, %r4949;
	fma.rn.f32 	%f8995, %f8985, %f8994, %f8451;
	shfl.sync.idx.b32	%r4950|%p4340, %r6809, %r3035, 31, -1;
	mov.b32 	%f8996, %r4950;
	fma.rn.f32 	%f8997, %f8985, %f8996, %f8453;
	shfl.sync.idx.b32	%r4951|%p4341, %r6810, %r3035, 31, -1;
	mov.b32 	%f8998, %r4951;
	fma.rn.f32 	%f8999, %f8985, %f8998, %f8455;
	shfl.sync.idx.b32	%r4952|%p4342, %r6811, %r3035, 31, -1;
	mov.b32 	%f9000, %r4952;
	fma.rn.f32 	%f9001, %f8985, %f9000, %f8457;
	shfl.sync.idx.b32	%r4953|%p4343, %r6793, 2, 31, -1;
	mov.b32 	%f9002, %r4953;
	shfl.sync.idx.b32	%r4954|%p4344, %r6804, %r3035, 31, -1;
	mov.b32 	%f9003, %r4954;
	fma.rn.f32 	%f9004, %f9002, %f9003, %f8460;
	shfl.sync.idx.b32	%r4955|%p4345, %r6805, %r3035, 31, -1;
	mov.b32 	%f9005, %r4955;
	fma.rn.f32 	%f9006, %f9002, %f9005, %f8462;
	shfl.sync.idx.b32	%r4956|%p4346, %r6806, %r3035, 31, -1;
	mov.b32 	%f9007, %r4956;
	fma.rn.f32 	%f9008, %f9002, %f9007, %f8464;
	shfl.sync.idx.b32	%r4957|%p4347, %r6807, %r3035, 31, -1;
	mov.b32 	%f9009, %r4957;
	fma.rn.f32 	%f9010, %f9002, %f9009, %f8466;
	shfl.sync.idx.b32	%r4958|%p4348, %r6808, %r3035, 31, -1;
	mov.b32 	%f9011, %r4958;
	fma.rn.f32 	%f9012, %f9002, %f9011, %f8468;
	shfl.sync.idx.b32	%r4959|%p4349, %r6809, %r3035, 31, -1;
	mov.b32 	%f9013, %r4959;
	fma.rn.f32 	%f9014, %f9002, %f9013, %f8470;
	shfl.sync.idx.b32	%r4960|%p4350, %r6810, %r3035, 31, -1;
	mov.b32 	%f9015, %r4960;
	fma.rn.f32 	%f9016, %f9002, %f9015, %f8472;
	shfl.sync.idx.b32	%r4961|%p4351, %r6811, %r3035, 31, -1;
	mov.b32 	%f9017, %r4961;
	fma.rn.f32 	%f9018, %f9002, %f9017, %f8474;
	shfl.sync.idx.b32	%r4962|%p4352, %r6794, 2, 31, -1;
	mov.b32 	%f9019, %r4962;
	shfl.sync.idx.b32	%r4963|%p4353, %r6804, %r3035, 31, -1;
	mov.b32 	%f9020, %r4963;
	fma.rn.f32 	%f9021, %f9019, %f9020, %f8477;
	shfl.sync.idx.b32	%r4964|%p4354, %r6805, %r3035, 31, -1;
	mov.b32 	%f9022, %r4964;
	fma.rn.f32 	%f9023, %f9019, %f9022, %f8479;
	shfl.sync.idx.b32	%r4965|%p4355, %r6806, %r3035, 31, -1;
	mov.b32 	%f9024, %r4965;
	fma.rn.f32 	%f9025, %f9019, %f9024, %f8481;
	shfl.sync.idx.b32	%r4966|%p4356, %r6807, %r3035, 31, -1;
	mov.b32 	%f9026, %r4966;
	fma.rn.f32 	%f9027, %f9019, %f9026, %f8483;
	shfl.sync.idx.b32	%r4967|%p4357, %r6808, %r3035, 31, -1;
	mov.b32 	%f9028, %r4967;
	fma.rn.f32 	%f9029, %f9019, %f9028, %f8485;
	shfl.sync.idx.b32	%r4968|%p4358, %r6809, %r3035, 31, -1;
	mov.b32 	%f9030, %r4968;
	fma.rn.f32 	%f9031, %f9019, %f9030, %f8487;
	shfl.sync.idx.b32	%r4969|%p4359, %r6810, %r3035, 31, -1;
	mov.b32 	%f9032, %r4969;
	fma.rn.f32 	%f9033, %f9019, %f9032, %f8489;
	shfl.sync.idx.b32	%r4970|%p4360, %r6811, %r3035, 31, -1;
	mov.b32 	%f9034, %r4970;
	fma.rn.f32 	%f9035, %f9019, %f9034, %f8491;
	shfl.sync.idx.b32	%r4971|%p4361, %r6795, 2, 31, -1;
	mov.b32 	%f9036, %r4971;
	shfl.sync.idx.b32	%r4972|%p4362, %r6804, %r3035, 31, -1;
	mov.b32 	%f9037, %r4972;
	fma.rn.f32 	%f9038, %f9036, %f9037, %f8494;
	shfl.sync.idx.b32	%r4973|%p4363, %r6805, %r3035, 31, -1;
	mov.b32 	%f9039, %r4973;
	fma.rn.f32 	%f9040, %f9036, %f9039, %f8496;
	shfl.sync.idx.b32	%r4974|%p4364, %r6806, %r3035, 31, -1;
	mov.b32 	%f9041, %r4974;
	fma.rn.f32 	%f9042, %f9036, %f9041, %f8498;
	shfl.sync.idx.b32	%r4975|%p4365, %r6807, %r3035, 31, -1;
	mov.b32 	%f9043, %r4975;
	fma.rn.f32 	%f9044, %f9036, %f9043, %f8500;
	shfl.sync.idx.b32	%r4976|%p4366, %r6808, %r3035, 31, -1;
	mov.b32 	%f9045, %r4976;
	fma.rn.f32 	%f9046, %f9036, %f9045, %f8502;
	shfl.sync.idx.b32	%r4977|%p4367, %r6809, %r3035, 31, -1;
	mov.b32 	%f9047, %r4977;
	fma.rn.f32 	%f9048, %f9036, %f9047, %f8504;
	shfl.sync.idx.b32	%r4978|%p4368, %r6810, %r3035, 31, -1;
	mov.b32 	%f9049, %r4978;
	fma.rn.f32 	%f9050, %f9036, %f9049, %f8506;
	shfl.sync.idx.b32	%r4979|%p4369, %r6811, %r3035, 31, -1;
	mov.b32 	%f9051, %r4979;
	fma.rn.f32 	%f9052, %f9036, %f9051, %f8508;
	shfl.sync.idx.b32	%r4980|%p4370, %r6796, 2, 31, -1;
	mov.b32 	%f9053, %r4980;
	shfl.sync.idx.b32	%r4981|%p4371, %r6804, %r3035, 31, -1;
	mov.b32 	%f9054, %r4981;
	fma.rn.f32 	%f9055, %f9053, %f9054, %f8511;
	shfl.sync.idx.b32	%r4982|%p4372, %r6805, %r3035, 31, -1;
	mov.b32 	%f9056, %r4982;
	fma.rn.f32 	%f9057, %f9053, %f9056, %f8513;
	shfl.sync.idx.b32	%r4983|%p4373, %r6806, %r3035, 31, -1;
	mov.b32 	%f9058, %r4983;
	fma.rn.f32 	%f9059, %f9053, %f9058, %f8515;
	shfl.sync.idx.b32	%r4984|%p4374, %r6807, %r3035, 31, -1;
	mov.b32 	%f9060, %r4984;
	fma.rn.f32 	%f9061, %f9053, %f9060, %f8517;
	shfl.sync.idx.b32	%r4985|%p4375, %r6808, %r3035, 31, -1;
	mov.b32 	%f9062, %r4985;
	fma.rn.f32 	%f9063, %f9053, %f9062, %f8519;
	shfl.sync.idx.b32	%r4986|%p4376, %r6809, %r3035, 31, -1;
	mov.b32 	%f9064, %r4986;
	fma.rn.f32 	%f9065, %f9053, %f9064, %f8521;
	shfl.sync.idx.b32	%r4987|%p4377, %r6810, %r3035, 31, -1;
	mov.b32 	%f9066, %r4987;
	fma.rn.f32 	%f9067, %f9053, %f9066, %f8523;
	shfl.sync.idx.b32	%r4988|%p4378, %r6811, %r3035, 31, -1;
	mov.b32 	%f9068, %r4988;
	fma.rn.f32 	%f9069, %f9053, %f9068, %f8525;
	shfl.sync.idx.b32	%r4989|%p4379, %r6797, 2, 31, -1;
	mov.b32 	%f9070, %r4989;
	shfl.sync.idx.b32	%r4990|%p4380, %r6804, %r3035, 31, -1;
	mov.b32 	%f9071, %r4990;
	fma.rn.f32 	%f9072, %f9070, %f9071, %f8528;
	shfl.sync.idx.b32	%r4991|%p4381, %r6805, %r3035, 31, -1;
	mov.b32 	%f9073, %r4991;
	fma.rn.f32 	%f9074, %f9070, %f9073, %f8530;
	shfl.sync.idx.b32	%r4992|%p4382, %r6806, %r3035, 31, -1;
	mov.b32 	%f9075, %r4992;
	fma.rn.f32 	%f9076, %f9070, %f9075, %f8532;
	shfl.sync.idx.b32	%r4993|%p4383, %r6807, %r3035, 31, -1;
	mov.b32 	%f9077, %r4993;
	fma.rn.f32 	%f9078, %f9070, %f9077, %f8534;
	shfl.sync.idx.b32	%r4994|%p4384, %r6808, %r3035, 31, -1;
	mov.b32 	%f9079, %r4994;
	fma.rn.f32 	%f9080, %f9070, %f9079, %f8536;
	shfl.sync.idx.b32	%r4995|%p4385, %r6809, %r3035, 31, -1;
	mov.b32 	%f9081, %r4995;
	fma.rn.f32 	%f9082, %f9070, %f9081, %f8538;
	shfl.sync.idx.b32	%r4996|%p4386, %r6810, %r3035, 31, -1;
	mov.b32 	%f9083, %r4996;
	fma.rn.f32 	%f9084, %f9070, %f9083, %f8540;
	shfl.sync.idx.b32	%r4997|%p4387, %r6811, %r3035, 31, -1;
	mov.b32 	%f9085, %r4997;
	fma.rn.f32 	%f9086, %f9070, %f9085, %f8542;
	shfl.sync.idx.b32	%r4998|%p4388, %r6798, 2, 31, -1;
	mov.b32 	%f9087, %r4998;
	shfl.sync.idx.b32	%r4999|%p4389, %r6804, %r3035, 31, -1;
	mov.b32 	%f9088, %r4999;
	fma.rn.f32 	%f9089, %f9087, %f9088, %f8545;
	shfl.sync.idx.b32	%r5000|%p4390, %r6805, %r3035, 31, -1;
	mov.b32 	%f9090, %r5000;
	fma.rn.f32 	%f9091, %f9087, %f9090, %f8547;
	shfl.sync.idx.b32	%r5001|%p4391, %r6806, %r3035, 31, -1;
	mov.b32 	%f9092, %r5001;
	fma.rn.f32 	%f9093, %f9087, %f9092, %f8549;
	shfl.sync.idx.b32	%r5002|%p4392, %r6807, %r3035, 31, -1;
	mov.b32 	%f9094, %r5002;
	fma.rn.f32 	%f9095, %f9087, %f9094, %f8551;
	shfl.sync.idx.b32	%r5003|%p4393, %r6808, %r3035, 31, -1;
	mov.b32 	%f9096, %r5003;
	fma.rn.f32 	%f9097, %f9087, %f9096, %f8553;
	shfl.sync.idx.b32	%r5004|%p4394, %r6809, %r3035, 31, -1;
	mov.b32 	%f9098, %r5004;
	fma.rn.f32 	%f9099, %f9087, %f9098, %f8555;
	shfl.sync.idx.b32	%r5005|%p4395, %r6810, %r3035, 31, -1;
	mov.b32 	%f9100, %r5005;
	fma.rn.f32 	%f9101, %f9087, %f9100, %f8557;
	shfl.sync.idx.b32	%r5006|%p4396, %r6811, %r3035, 31, -1;
	mov.b32 	%f9102, %r5006;
	fma.rn.f32 	%f9103, %f9087, %f9102, %f8559;
	shfl.sync.idx.b32	%r5007|%p4397, %r6799, 2, 31, -1;
	mov.b32 	%f9104, %r5007;
	shfl.sync.idx.b32	%r5008|%p4398, %r6804, %r3035, 31, -1;
	mov.b32 	%f9105, %r5008;
	fma.rn.f32 	%f9106, %f9104, %f9105, %f8562;
	shfl.sync.idx.b32	%r5009|%p4399, %r6805, %r3035, 31, -1;
	mov.b32 	%f9107, %r5009;
	fma.rn.f32 	%f9108, %f9104, %f9107, %f8564;
	shfl.sync.idx.b32	%r5010|%p4400, %r6806, %r3035, 31, -1;
	mov.b32 	%f9109, %r5010;
	fma.rn.f32 	%f9110, %f9104, %f9109, %f8566;
	shfl.sync.idx.b32	%r5011|%p4401, %r6807, %r3035, 31, -1;
	mov.b32 	%f9111, %r5011;
	fma.rn.f32 	%f9112, %f9104, %f9111, %f8568;
	shfl.sync.idx.b32	%r5012|%p4402, %r6808, %r3035, 31, -1;
	mov.b32 	%f9113, %r5012;
	fma.rn.f32 	%f9114, %f9104, %f9113, %f8570;
	shfl.sync.idx.b32	%r5013|%p4403, %r6809, %r3035, 31, -1;
	mov.b32 	%f9115, %r5013;
	fma.rn.f32 	%f9116, %f9104, %f9115, %f8572;
	shfl.sync.idx.b32	%r5014|%p4404, %r6810, %r3035, 31, -1;
	mov.b32 	%f9117, %r5014;
	fma.rn.f32 	%f9118, %f9104, %f9117, %f8574;
	shfl.sync.idx.b32	%r5015|%p4405, %r6811, %r3035, 31, -1;
	mov.b32 	%f9119, %r5015;
	fma.rn.f32 	%f9120, %f9104, %f9119, %f8576;
	shfl.sync.idx.b32	%r5016|%p4406, %r6800, 2, 31, -1;
	mov.b32 	%f9121, %r5016;
	shfl.sync.idx.b32	%r5017|%p4407, %r6804, %r3035, 31, -1;
	mov.b32 	%f9122, %r5017;
	fma.rn.f32 	%f9123, %f9121, %f9122, %f8579;
	shfl.sync.idx.b32	%r5018|%p4408, %r6805, %r3035, 31, -1;
	mov.b32 	%f9124, %r5018;
	fma.rn.f32 	%f9125, %f9121, %f9124, %f8581;
	shfl.sync.idx.b32	%r5019|%p4409, %r6806, %r3035, 31, -1;
	mov.b32 	%f9126, %r5019;
	fma.rn.f32 	%f9127, %f9121, %f9126, %f8583;
	shfl.sync.idx.b32	%r5020|%p4410, %r6807, %r3035, 31, -1;
	mov.b32 	%f9128, %r5020;
	fma.rn.f32 	%f9129, %f9121, %f9128, %f8585;
	shfl.sync.idx.b32	%r5021|%p4411, %r6808, %r3035, 31, -1;
	mov.b32 	%f9130, %r5021;
	fma.rn.f32 	%f9131, %f9121, %f9130, %f8587;
	shfl.sync.idx.b32	%r5022|%p4412, %r6809, %r3035, 31, -1;
	mov.b32 	%f9132, %r5022;
	fma.rn.f32 	%f9133, %f9121, %f9132, %f8589;
	shfl.sync.idx.b32	%r5023|%p4413, %r6810, %r3035, 31, -1;
	mov.b32 	%f9134, %r5023;
	fma.rn.f32 	%f9135, %f9121, %f9134, %f8591;
	shfl.sync.idx.b32	%r5024|%p4414, %r6811, %r3035, 31, -1;
	mov.b32 	%f9136, %r5024;
	fma.rn.f32 	%f9137, %f9121, %f9136, %f8593;
	shfl.sync.idx.b32	%r5025|%p4415, %r6801, 2, 31, -1;
	mov.b32 	%f9138, %r5025;
	shfl.sync.idx.b32	%r5026|%p4416, %r6804, %r3035, 31, -1;
	mov.b32 	%f9139, %r5026;
	fma.rn.f32 	%f9140, %f9138, %f9139, %f8596;
	shfl.sync.idx.b32	%r5027|%p4417, %r6805, %r3035, 31, -1;
	mov.b32 	%f9141, %r5027;
	fma.rn.f32 	%f9142, %f9138, %f9141, %f8598;
	shfl.sync.idx.b32	%r5028|%p4418, %r6806, %r3035, 31, -1;
	mov.b32 	%f9143, %r5028;
	fma.rn.f32 	%f9144, %f9138, %f9143, %f8600;
	shfl.sync.idx.b32	%r5029|%p4419, %r6807, %r3035, 31, -1;
	mov.b32 	%f9145, %r5029;
	fma.rn.f32 	%f9146, %f9138, %f9145, %f8602;
	shfl.sync.idx.b32	%r5030|%p4420, %r6808, %r3035, 31, -1;
	mov.b32 	%f9147, %r5030;
	fma.rn.f32 	%f9148, %f9138, %f9147, %f8604;
	shfl.sync.idx.b32	%r5031|%p4421, %r6809, %r3035, 31, -1;
	mov.b32 	%f9149, %r5031;
	fma.rn.f32 	%f9150, %f9138, %f9149, %f8606;
	shfl.sync.idx.b32	%r5032|%p4422, %r6810, %r3035, 31, -1;
	mov.b32 	%f9151, %r5032;
	fma.rn.f32 	%f9152, %f9138, %f9151, %f8608;
	shfl.sync.idx.b32	%r5033|%p4423, %r6811, %r3035, 31, -1;
	mov.b32 	%f9153, %r5033;
	fma.rn.f32 	%f9154, %f9138, %f9153, %f8610;
	shfl.sync.idx.b32	%r5034|%p4424, %r6802, 2, 31, -1;
	mov.b32 	%f9155, %r5034;
	shfl.sync.idx.b32	%r5035|%p4425, %r6804, %r3035, 31, -1;
	mov.b32 	%f9156, %r5035;
	fma.rn.f32 	%f9157, %f9155, %f9156, %f8613;
	shfl.sync.idx.b32	%r5036|%p4426, %r6805, %r3035, 31, -1;
	mov.b32 	%f9158, %r5036;
	fma.rn.f32 	%f9159, %f9155, %f9158, %f8615;
	shfl.sync.idx.b32	%r5037|%p4427, %r6806, %r3035, 31, -1;
	mov.b32 	%f9160, %r5037;
	fma.rn.f32 	%f9161, %f9155, %f9160, %f8617;
	shfl.sync.idx.b32	%r5038|%p4428, %r6807, %r3035, 31, -1;
	mov.b32 	%f9162, %r5038;
	fma.rn.f32 	%f9163, %f9155, %f9162, %f8619;
	shfl.sync.idx.b32	%r5039|%p4429, %r6808, %r3035, 31, -1;
	mov.b32 	%f9164, %r5039;
	fma.rn.f32 	%f9165, %f9155, %f9164, %f8621;
	shfl.sync.idx.b32	%r5040|%p4430, %r6809, %r3035, 31, -1;
	mov.b32 	%f9166, %r5040;
	fma.rn.f32 	%f9167, %f9155, %f9166, %f8623;
	shfl.sync.idx.b32	%r5041|%p4431, %r6810, %r3035, 31, -1;
	mov.b32 	%f9168, %r5041;
	fma.rn.f32 	%f9169, %f9155, %f9168, %f8625;
	shfl.sync.idx.b32	%r5042|%p4432, %r6811, %r3035, 31, -1;
	mov.b32 	%f9170, %r5042;
	fma.rn.f32 	%f9171, %f9155, %f9170, %f8627;
	shfl.sync.idx.b32	%r5043|%p4433, %r6803, 2, 31, -1;
	mov.b32 	%f9172, %r5043;
	shfl.sync.idx.b32	%r5044|%p4434, %r6804, %r3035, 31, -1;
	mov.b32 	%f9173, %r5044;
	fma.rn.f32 	%f9174, %f9172, %f9173, %f8630;
	shfl.sync.idx.b32	%r5045|%p4435, %r6805, %r3035, 31, -1;
	mov.b32 	%f9175, %r5045;
	fma.rn.f32 	%f9176, %f9172, %f9175, %f8632;
	shfl.sync.idx.b32	%r5046|%p4436, %r6806, %r3035, 31, -1;
	mov.b32 	%f9177, %r5046;
	fma.rn.f32 	%f9178, %f9172, %f9177, %f8634;
	shfl.sync.idx.b32	%r5047|%p4437, %r6807, %r3035, 31, -1;
	mov.b32 	%f9179, %r5047;
	fma.rn.f32 	%f9180, %f9172, %f9179, %f8636;
	shfl.sync.idx.b32	%r5048|%p4438, %r6808, %r3035, 31, -1;
	mov.b32 	%f9181, %r5048;
	fma.rn.f32 	%f9182, %f9172, %f9181, %f8638;
	shfl.sync.idx.b32	%r5049|%p4439, %r6809, %r3035, 31, -1;
	mov.b32 	%f9183, %r5049;
	fma.rn.f32 	%f9184, %f9172, %f9183, %f8640;
	shfl.sync.idx.b32	%r5050|%p4440, %r6810, %r3035, 31, -1;
	mov.b32 	%f9185, %r5050;
	fma.rn.f32 	%f9186, %f9172, %f9185, %f8642;
	shfl.sync.idx.b32	%r5051|%p4441, %r6811, %r3035, 31, -1;
	mov.b32 	%f9187, %r5051;
	fma.rn.f32 	%f9188, %f9172, %f9187, %f8644;
	shfl.sync.idx.b32	%r5052|%p4442, %r6772, 3, 31, -1;
	mov.b32 	%f9189, %r5052;
	shfl.sync.idx.b32	%r5053|%p4443, %r6804, %r3035, 31, -1;
	mov.b32 	%f9190, %r5053;
	fma.rn.f32 	%f11268, %f9189, %f9190, %f8647;
	shfl.sync.idx.b32	%r5054|%p4444, %r6805, %r3035, 31, -1;
	mov.b32 	%f9191, %r5054;
	fma.rn.f32 	%f11267, %f9189, %f9191, %f8649;
	shfl.sync.idx.b32	%r5055|%p4445, %r6806, %r3035, 31, -1;
	mov.b32 	%f9192, %r5055;
	fma.rn.f32 	%f11266, %f9189, %f9192, %f8651;
	shfl.sync.idx.b32	%r5056|%p4446, %r6807, %r3035, 31, -1;
	mov.b32 	%f9193, %r5056;
	fma.rn.f32 	%f11265, %f9189, %f9193, %f8653;
	shfl.sync.idx.b32	%r5057|%p4447, %r6808, %r3035, 31, -1;
	mov.b32 	%f9194, %r5057;
	fma.rn.f32 	%f11264, %f9189, %f9194, %f8655;
	shfl.sync.idx.b32	%r5058|%p4448, %r6809, %r3035, 31, -1;
	mov.b32 	%f9195, %r5058;
	fma.rn.f32 	%f11263, %f9189, %f9195, %f8657;
	shfl.sync.idx.b32	%r5059|%p4449, %r6810, %r3035, 31, -1;
	mov.b32 	%f9196, %r5059;
	fma.rn.f32 	%f11262, %f9189, %f9196, %f8659;
	shfl.sync.idx.b32	%r5060|%p4450, %r6811, %r3035, 31, -1;
	mov.b32 	%f9197, %r5060;
	fma.rn.f32 	%f11261, %f9189, %f9197, %f8661;
	shfl.sync.idx.b32	%r5061|%p4451, %r6773, 3, 31, -1;
	mov.b32 	%f9198, %r5061;
	shfl.sync.idx.b32	%r5062|%p4452, %r6804, %r3035, 31, -1;
	mov.b32 	%f9199, %r5062;
	fma.rn.f32 	%f11260, %f9198, %f9199, %f8664;
	shfl.sync.idx.b32	%r5063|%p4453, %r6805, %r3035, 31, -1;
	mov.b32 	%f9200, %r5063;
	fma.rn.f32 	%f11259, %f9198, %f9200, %f8666;
	shfl.sync.idx.b32	%r5064|%p4454, %r6806, %r3035, 31, -1;
	mov.b32 	%f9201, %r5064;
	fma.rn.f32 	%f11258, %f9198, %f9201, %f8668;
	shfl.sync.idx.b32	%r5065|%p4455, %r6807, %r3035, 31, -1;
	mov.b32 	%f9202, %r5065;
	fma.rn.f32 	%f11257, %f9198, %f9202, %f8670;
	shfl.sync.idx.b32	%r5066|%p4456, %r6808, %r3035, 31, -1;
	mov.b32 	%f9203, %r5066;
	fma.rn.f32 	%f11256, %f9198, %f9203, %f8672;
	shfl.sync.idx.b32	%r5067|%p4457, %r6809, %r3035, 31, -1;
	mov.b32 	%f9204, %r5067;
	fma.rn.f32 	%f11255, %f9198, %f9204, %f8674;
	shfl.sync.idx.b32	%r5068|%p4458, %r6810, %r3035, 31, -1;
	mov.b32 	%f9205, %r5068;
	fma.rn.f32 	%f11254, %f9198, %f9205, %f8676;
	shfl.sync.idx.b32	%r5069|%p4459, %r6811, %r3035, 31, -1;
	mov.b32 	%f9206, %r5069;
	fma.rn.f32 	%f11253, %f9198, %f9206, %f8678;
	shfl.sync.idx.b32	%r5070|%p4460, %r6774, 3, 31, -1;
	mov.b32 	%f9207, %r5070;
	shfl.sync.idx.b32	%r5071|%p4461, %r6804, %r3035, 31, -1;
	mov.b32 	%f9208, %r5071;
	fma.rn.f32 	%f11252, %f9207, %f9208, %f8681;
	shfl.sync.idx.b32	%r5072|%p4462, %r6805, %r3035, 31, -1;
	mov.b32 	%f9209, %r5072;
	fma.rn.f32 	%f11251, %f9207, %f9209, %f8683;
	shfl.sync.idx.b32	%r5073|%p4463, %r6806, %r3035, 31, -1;
	mov.b32 	%f9210, %r5073;
	fma.rn.f32 	%f11250, %f9207, %f9210, %f8685;
	shfl.sync.idx.b32	%r5074|%p4464, %r6807, %r3035, 31, -1;
	mov.b32 	%f9211, %r5074;
	fma.rn.f32 	%f11249, %f9207, %f9211, %f8687;
	shfl.sync.idx.b32	%r5075|%p4465, %r6808, %r3035, 31, -1;
	mov.b32 	%f9212, %r5075;
	fma.rn.f32 	%f11248, %f9207, %f9212, %f8689;
	shfl.sync.idx.b32	%r5076|%p4466, %r6809, %r3035, 31, -1;
	mov.b32 	%f9213, %r5076;
	fma.rn.f32 	%f11247, %f9207, %f9213, %f8691;
	shfl.sync.idx.b32	%r5077|%p4467, %r6810, %r3035, 31, -1;
	mov.b32 	%f9214, %r5077;
	fma.rn.f32 	%f11246, %f9207, %f9214, %f8693;
	shfl.sync.idx.b32	%r5078|%p4468, %r6811, %r3035, 31, -1;
	mov.b32 	%f9215, %r5078;
	fma.rn.f32 	%f11245, %f9207, %f9215, %f8695;
	shfl.sync.idx.b32	%r5079|%p4469, %r6775, 3, 31, -1;
	mov.b32 	%f9216, %r5079;
	shfl.sync.idx.b32	%r5080|%p4470, %r6804, %r3035, 31, -1;
	mov.b32 	%f9217, %r5080;
	fma.rn.f32 	%f11244, %f9216, %f9217, %f8698;
	shfl.sync.idx.b32	%r5081|%p4471, %r6805, %r3035, 31, -1;
	mov.b32 	%f9218, %r5081;
	fma.rn.f32 	%f11243, %f9216, %f9218, %f8700;
	shfl.sync.idx.b32	%r5082|%p4472, %r6806, %r3035, 31, -1;
	mov.b32 	%f9219, %r5082;
	fma.rn.f32 	%f11242, %f9216, %f9219, %f8702;
	shfl.sync.idx.b32	%r5083|%p4473, %r6807, %r3035, 31, -1;
	mov.b32 	%f9220, %r5083;
	fma.rn.f32 	%f11241, %f9216, %f9220, %f8704;
	shfl.sync.idx.b32	%r5084|%p4474, %r6808, %r3035, 31, -1;
	mov.b32 	%f9221, %r5084;
	fma.rn.f32 	%f11240, %f9216, %f9221, %f8706;
	shfl.sync.idx.b32	%r5085|%p4475, %r6809, %r3035, 31, -1;
	mov.b32 	%f9222, %r5085;
	fma.rn.f32 	%f11239, %f9216, %f9222, %f8708;
	shfl.sync.idx.b32	%r5086|%p4476, %r6810, %r3035, 31, -1;
	mov.b32 	%f9223, %r5086;
	fma.rn.f32 	%f11238, %f9216, %f9223, %f8710;
	shfl.sync.idx.b32	%r5087|%p4477, %r6811, %r3035, 31, -1;
	mov.b32 	%f9224, %r5087;
	fma.rn.f32 	%f11237, %f9216, %f9224, %f8712;
	shfl.sync.idx.b32	%r5088|%p4478, %r6776, 3, 31, -1;
	mov.b32 	%f9225, %r5088;
	shfl.sync.idx.b32	%r5089|%p4479, %r6804, %r3035, 31, -1;
	mov.b32 	%f9226, %r5089;
	fma.rn.f32 	%f11236, %f9225, %f9226, %f8715;
	shfl.sync.idx.b32	%r5090|%p4480, %r6805, %r3035, 31, -1;
	mov.b32 	%f9227, %r5090;
	fma.rn.f32 	%f11235, %f9225, %f9227, %f8717;
	shfl.sync.idx.b32	%r5091|%p4481, %r6806, %r3035, 31, -1;
	mov.b32 	%f9228, %r5091;
	fma.rn.f32 	%f11234, %f9225, %f9228, %f8719;
	shfl.sync.idx.b32	%r5092|%p4482, %r6807, %r3035, 31, -1;
	mov.b32 	%f9229, %r5092;
	fma.rn.f32 	%f11233, %f9225, %f9229, %f8721;
	shfl.sync.idx.b32	%r5093|%p4483, %r6808, %r3035, 31, -1;
	mov.b32 	%f9230, %r5093;
	fma.rn.f32 	%f11232, %f9225, %f9230, %f8723;
	shfl.sync.idx.b32	%r5094|%p4484, %r6809, %r3035, 31, -1;
	mov.b32 	%f9231, %r5094;
	fma.rn.f32 	%f11231, %f9225, %f9231, %f8725;
	shfl.sync.idx.b32	%r5095|%p4485, %r6810, %r3035, 31, -1;
	mov.b32 	%f9232, %r5095;
	fma.rn.f32 	%f11230, %f9225, %f9232, %f8727;
	shfl.sync.idx.b32	%r5096|%p4486, %r6811, %r3035, 31, -1;
	mov.b32 	%f9233, %r5096;
	fma.rn.f32 	%f11229, %f9225, %f9233, %f8729;
	shfl.sync.idx.b32	%r5097|%p4487, %r6777, 3, 31, -1;
	mov.b32 	%f9234, %r5097;
	shfl.sync.idx.b32	%r5098|%p4488, %r6804, %r3035, 31, -1;
	mov.b32 	%f9235, %r5098;
	fma.rn.f32 	%f11228, %f9234, %f9235, %f8732;
	shfl.sync.idx.b32	%r5099|%p4489, %r6805, %r3035, 31, -1;
	mov.b32 	%f9236, %r5099;
	fma.rn.f32 	%f11227, %f9234, %f9236, %f8734;
	shfl.sync.idx.b32	%r5100|%p4490, %r6806, %r3035, 31, -1;
	mov.b32 	%f9237, %r5100;
	fma.rn.f32 	%f11226, %f9234, %f9237, %f8736;
	shfl.sync.idx.b32	%r5101|%p4491, %r6807, %r3035, 31, -1;
	mov.b32 	%f9238, %r5101;
	fma.rn.f32 	%f11225, %f9234, %f9238, %f8738;
	shfl.sync.idx.b32	%r5102|%p4492, %r6808, %r3035, 31, -1;
	mov.b32 	%f9239, %r5102;
	fma.rn.f32 	%f11224, %f9234, %f9239, %f8740;
	shfl.sync.idx.b32	%r5103|%p4493, %r6809, %r3035, 31, -1;
	mov.b32 	%f9240, %r5103;
	fma.rn.f32 	%f11223, %f9234, %f9240, %f8742;
	shfl.sync.idx.b32	%r5104|%p4494, %r6810, %r3035, 31, -1;
	mov.b32 	%f9241, %r5104;
	fma.rn.f32 	%f11222, %f9234, %f9241, %f8744;
	shfl.sync.idx.b32	%r5105|%p4495, %r6811, %r3035, 31, -1;
	mov.b32 	%f9242, %r5105;
	fma.rn.f32 	%f11221, %f9234, %f9242, %f8746;
	shfl.sync.idx.b32	%r5106|%p4496, %r6778, 3, 31, -1;
	mov.b32 	%f9243, %r5106;
	shfl.sync.idx.b32	%r5107|%p4497, %r6804, %r3035, 31, -1;
	mov.b32 	%f9244, %r5107;
	fma.rn.f32 	%f11220, %f9243, %f9244, %f8749;
	shfl.sync.idx.b32	%r5108|%p4498, %r6805, %r3035, 31, -1;
	mov.b32 	%f9245, %r5108;
	fma.rn.f32 	%f11219, %f9243, %f9245, %f8751;
	shfl.sync.idx.b32	%r5109|%p4499, %r6806, %r3035, 31, -1;
	mov.b32 	%f9246, %r5109;
	fma.rn.f32 	%f11218, %f9243, %f9246, %f8753;
	shfl.sync.idx.b32	%r5110|%p4500, %r6807, %r3035, 31, -1;
	mov.b32 	%f9247, %r5110;
	fma.rn.f32 	%f11217, %f9243, %f9247, %f8755;
	shfl.sync.idx.b32	%r5111|%p4501, %r6808, %r3035, 31, -1;
	mov.b32 	%f9248, %r5111;
	fma.rn.f32 	%f11216, %f9243, %f9248, %f8757;
	shfl.sync.idx.b32	%r5112|%p4502, %r6809, %r3035, 31, -1;
	mov.b32 	%f9249, %r5112;
	fma.rn.f32 	%f11215, %f9243, %f9249, %f8759;
	shfl.sync.idx.b32	%r5113|%p4503, %r6810, %r3035, 31, -1;
	mov.b32 	%f9250, %r5113;
	fma.rn.f32 	%f11214, %f9243, %f9250, %f8761;
	shfl.sync.idx.b32	%r5114|%p4504, %r6811, %r3035, 31, -1;
	mov.b32 	%f9251, %r5114;
	fma.rn.f32 	%f11213, %f9243, %f9251, %f8763;
	shfl.sync.idx.b32	%r5115|%p4505, %r6779, 3, 31, -1;
	mov.b32 	%f9252, %r5115;
	shfl.sync.idx.b32	%r5116|%p4506, %r6804, %r3035, 31, -1;
	mov.b32 	%f9253, %r5116;
	fma.rn.f32 	%f11212, %f9252, %f9253, %f8766;
	shfl.sync.idx.b32	%r5117|%p4507, %r6805, %r3035, 31, -1;
	mov.b32 	%f9254, %r5117;
	fma.rn.f32 	%f11211, %f9252, %f9254, %f8768;
	shfl.sync.idx.b32	%r5118|%p4508, %r6806, %r3035, 31, -1;
	mov.b32 	%f9255, %r5118;
	fma.rn.f32 	%f11210, %f9252, %f9255, %f8770;
	shfl.sync.idx.b32	%r5119|%p4509, %r6807, %r3035, 31, -1;
	mov.b32 	%f9256, %r5119;
	fma.rn.f32 	%f11209, %f9252, %f9256, %f8772;
	shfl.sync.idx.b32	%r5120|%p4510, %r6808, %r3035, 31, -1;
	mov.b32 	%f9257, %r5120;
	fma.rn.f32 	%f11208, %f9252, %f9257, %f8774;
	shfl.sync.idx.b32	%r5121|%p4511, %r6809, %r3035, 31, -1;
	mov.b32 	%f9258, %r5121;
	fma.rn.f32 	%f11207, %f9252, %f9258, %f8776;
	shfl.sync.idx.b32	%r5122|%p4512, %r6810, %r3035, 31, -1;
	mov.b32 	%f9259, %r5122;
	fma.rn.f32 	%f11206, %f9252, %f9259, %f8778;
	shfl.sync.idx.b32	%r5123|%p4513, %r6811, %r3035, 31, -1;
	mov.b32 	%f9260, %r5123;
	fma.rn.f32 	%f11205, %f9252, %f9260, %f8780;
	shfl.sync.idx.b32	%r5124|%p4514, %r6780, 3, 31, -1;
	mov.b32 	%f9261, %r5124;
	shfl.sync.idx.b32	%r5125|%p4515, %r6804, %r3035, 31, -1;
	mov.b32 	%f9262, %r5125;
	fma.rn.f32 	%f11204, %f9261, %f9262, %f8783;
	shfl.sync.idx.b32	%r5126|%p4516, %r6805, %r3035, 31, -1;
	mov.b32 	%f9263, %r5126;
	fma.rn.f32 	%f11203, %f9261, %f9263, %f8785;
	shfl.sync.idx.b32	%r5127|%p4517, %r6806, %r3035, 31, -1;
	mov.b32 	%f9264, %r5127;
	fma.rn.f32 	%f11202, %f9261, %f9264, %f8787;
	shfl.sync.idx.b32	%r5128|%p4518, %r6807, %r3035, 31, -1;
	mov.b32 	%f9265, %r5128;
	fma.rn.f32 	%f11201, %f9261, %f9265, %f8789;
	shfl.sync.idx.b32	%r5129|%p4519, %r6808, %r3035, 31, -1;
	mov.b32 	%f9266, %r5129;
	fma.rn.f32 	%f11200, %f9261, %f9266, %f8791;
	shfl.sync.idx.b32	%r5130|%p4520, %r6809, %r3035, 31, -1;
	mov.b32 	%f9267, %r5130;
	fma.rn.f32 	%f11199, %f9261, %f9267, %f8793;
	shfl.sync.idx.b32	%r5131|%p4521, %r6810, %r3035, 31, -1;
	mov.b32 	%f9268, %r5131;
	fma.rn.f32 	%f11198, %f9261, %f9268, %f8795;
	shfl.sync.idx.b32	%r5132|%p4522, %r6811, %r3035, 31, -1;
	mov.b32 	%f9269, %r5132;
	fma.rn.f32 	%f11197, %f9261, %f9269, %f8797;
	shfl.sync.idx.b32	%r5133|%p4523, %r6781, 3, 31, -1;
	mov.b32 	%f9270, %r5133;
	shfl.sync.idx.b32	%r5134|%p4524, %r6804, %r3035, 31, -1;
	mov.b32 	%f9271, %r5134;
	fma.rn.f32 	%f11196, %f9270, %f9271, %f8800;
	shfl.sync.idx.b32	%r5135|%p4525, %r6805, %r3035, 31, -1;
	mov.b32 	%f9272, %r5135;
	fma.rn.f32 	%f11195, %f9270, %f9272, %f8802;
	shfl.sync.idx.b32	%r5136|%p4526, %r6806, %r3035, 31, -1;
	mov.b32 	%f9273, %r5136;
	fma.rn.f32 	%f11194, %f9270, %f9273, %f8804;
	shfl.sync.idx.b32	%r5137|%p4527, %r6807, %r3035, 31, -1;
	mov.b32 	%f9274, %r5137;
	fma.rn.f32 	%f11193, %f9270, %f9274, %f8806;
	shfl.sync.idx.b32	%r5138|%p4528, %r6808, %r3035, 31, -1;
	mov.b32 	%f9275, %r5138;
	fma.rn.f32 	%f11192, %f9270, %f9275, %f8808;
	shfl.sync.idx.b32	%r5139|%p4529, %r6809, %r3035, 31, -1;
	mov.b32 	%f9276, %r5139;
	fma.rn.f32 	%f11191, %f9270, %f9276, %f8810;
	shfl.sync.idx.b32	%r5140|%p4530, %r6810, %r3035, 31, -1;
	mov.b32 	%f9277, %r5140;
	fma.rn.f32 	%f11190, %f9270, %f9277, %f8812;
	shfl.sync.idx.b32	%r5141|%p4531, %r6811, %r3035, 31, -1;
	mov.b32 	%f9278, %r5141;
	fma.rn.f32 	%f11189, %f9270, %f9278, %f8814;
	shfl.sync.idx.b32	%r5142|%p4532, %r6782, 3, 31, -1;
	mov.b32 	%f9279, %r5142;
	shfl.sync.idx.b32	%r5143|%p4533, %r6804, %r3035, 31, -1;
	mov.b32 	%f9280, %r5143;
	fma.rn.f32 	%f11188, %f9279, %f9280, %f8817;
	shfl.sync.idx.b32	%r5144|%p4534, %r6805, %r3035, 31, -1;
	mov.b32 	%f9281, %r5144;
	fma.rn.f32 	%f11187, %f9279, %f9281, %f8819;
	shfl.sync.idx.b32	%r5145|%p4535, %r6806, %r3035, 31, -1;
	mov.b32 	%f9282, %r5145;
	fma.rn.f32 	%f11186, %f9279, %f9282, %f8821;
	shfl.sync.idx.b32	%r5146|%p4536, %r6807, %r3035, 31, -1;
	mov.b32 	%f9283, %r5146;
	fma.rn.f32 	%f11185, %f9279, %f9283, %f8823;
	shfl.sync.idx.b32	%r5147|%p4537, %r6808, %r3035, 31, -1;
	mov.b32 	%f9284, %r5147;
	fma.rn.f32 	%f11184, %f9279, %f9284, %f8825;
	shfl.sync.idx.b32	%r5148|%p4538, %r6809, %r3035, 31, -1;
	mov.b32 	%f9285, %r5148;
	fma.rn.f32 	%f11183, %f9279, %f9285, %f8827;
	shfl.sync.idx.b32	%r5149|%p4539, %r6810, %r3035, 31, -1;
	mov.b32 	%f9286, %r5149;
	fma.rn.f32 	%f11182, %f9279, %f9286, %f8829;
	shfl.sync.idx.b32	%r5150|%p4540, %r6811, %r3035, 31, -1;
	mov.b32 	%f9287, %r5150;
	fma.rn.f32 	%f11181, %f9279, %f9287, %f8831;
	shfl.sync.idx.b32	%r5151|%p4541, %r6783, 3, 31, -1;
	mov.b32 	%f9288, %r5151;
	shfl.sync.idx.b32	%r5152|%p4542, %r6804, %r3035, 31, -1;
	mov.b32 	%f9289, %r5152;
	fma.rn.f32 	%f11180, %f9288, %f9289, %f8834;
	shfl.sync.idx.b32	%r5153|%p4543, %r6805, %r3035, 31, -1;
	mov.b32 	%f9290, %r5153;
	fma.rn.f32 	%f11179, %f9288, %f9290, %f8836;
	shfl.sync.idx.b32	%r5154|%p4544, %r6806, %r3035, 31, -1;
	mov.b32 	%f9291, %r5154;
	fma.rn.f32 	%f11178, %f9288, %f9291, %f8838;
	shfl.sync.idx.b32	%r5155|%p4545, %r6807, %r3035, 31, -1;
	mov.b32 	%f9292, %r5155;
	fma.rn.f32 	%f11177, %f9288, %f9292, %f8840;
	shfl.sync.idx.b32	%r5156|%p4546, %r6808, %r3035, 31, -1;
	mov.b32 	%f9293, %r5156;
	fma.rn.f32 	%f11176, %f9288, %f9293, %f8842;
	shfl.sync.idx.b32	%r5157|%p4547, %r6809, %r3035, 31, -1;
	mov.b32 	%f9294, %r5157;
	fma.rn.f32 	%f11175, %f9288, %f9294, %f8844;
	shfl.sync.idx.b32	%r5158|%p4548, %r6810, %r3035, 31, -1;
	mov.b32 	%f9295, %r5158;
	fma.rn.f32 	%f11174, %f9288, %f9295, %f8846;
	shfl.sync.idx.b32	%r5159|%p4549, %r6811, %r3035, 31, -1;
	mov.b32 	%f9296, %r5159;
	fma.rn.f32 	%f11173, %f9288, %f9296, %f8848;
	shfl.sync.idx.b32	%r5160|%p4550, %r6784, 3, 31, -1;
	mov.b32 	%f9297, %r5160;
	shfl.sync.idx.b32	%r5161|%p4551, %r6804, %r3035, 31, -1;
	mov.b32 	%f9298, %r5161;
	fma.rn.f32 	%f11172, %f9297, %f9298, %f8851;
	shfl.sync.idx.b32	%r5162|%p4552, %r6805, %r3035, 31, -1;
	mov.b32 	%f9299, %r5162;
	fma.rn.f32 	%f11171, %f9297, %f9299, %f8853;
	shfl.sync.idx.b32	%r5163|%p4553, %r6806, %r3035, 31, -1;
	mov.b32 	%f9300, %r5163;
	fma.rn.f32 	%f11170, %f9297, %f9300, %f8855;
	shfl.sync.idx.b32	%r5164|%p4554, %r6807, %r3035, 31, -1;
	mov.b32 	%f9301, %r5164;
	fma.rn.f32 	%f11169, %f9297, %f9301, %f8857;
	shfl.sync.idx.b32	%r5165|%p4555, %r6808, %r3035, 31, -1;
	mov.b32 	%f9302, %r5165;
	fma.rn.f32 	%f11168, %f9297, %f9302, %f8859;
	shfl.sync.idx.b32	%r5166|%p4556, %r6809, %r3035, 31, -1;
	mov.b32 	%f9303, %r5166;
	fma.rn.f32 	%f11167, %f9297, %f9303, %f8861;
	shfl.sync.idx.b32	%r5167|%p4557, %r6810, %r3035, 31, -1;
	mov.b32 	%f9304, %r5167;
	fma.rn.f32 	%f11166, %f9297, %f9304, %f8863;
	shfl.sync.idx.b32	%r5168|%p4558, %r6811, %r3035, 31, -1;
	mov.b32 	%f9305, %r5168;
	fma.rn.f32 	%f11165, %f9297, %f9305, %f8865;
	shfl.sync.idx.b32	%r5169|%p4559, %r6785, 3, 31, -1;
	mov.b32 	%f9306, %r5169;
	shfl.sync.idx.b32	%r5170|%p4560, %r6804, %r3035, 31, -1;
	mov.b32 	%f9307, %r5170;
	fma.rn.f32 	%f11164, %f9306, %f9307, %f8868;
	shfl.sync.idx.b32	%r5171|%p4561, %r6805, %r3035, 31, -1;
	mov.b32 	%f9308, %r5171;
	fma.rn.f32 	%f11163, %f9306, %f9308, %f8870;
	shfl.sync.idx.b32	%r5172|%p4562, %r6806, %r3035, 31, -1;
	mov.b32 	%f9309, %r5172;
	fma.rn.f32 	%f11162, %f9306, %f9309, %f8872;
	shfl.sync.idx.b32	%r5173|%p4563, %r6807, %r3035, 31, -1;
	mov.b32 	%f9310, %r5173;
	fma.rn.f32 	%f11161, %f9306, %f9310, %f8874;
	shfl.sync.idx.b32	%r5174|%p4564, %r6808, %r3035, 31, -1;
	mov.b32 	%f9311, %r5174;
	fma.rn.f32 	%f11160, %f9306, %f9311, %f8876;
	shfl.sync.idx.b32	%r5175|%p4565, %r6809, %r3035, 31, -1;
	mov.b32 	%f9312, %r5175;
	fma.rn.f32 	%f11159, %f9306, %f9312, %f8878;
	shfl.sync.idx.b32	%r5176|%p4566, %r6810, %r3035, 31, -1;
	mov.b32 	%f9313, %r5176;
	fma.rn.f32 	%f11158, %f9306, %f9313, %f8880;
	shfl.sync.idx.b32	%r5177|%p4567, %r6811, %r3035, 31, -1;
	mov.b32 	%f9314, %r5177;
	fma.rn.f32 	%f11157, %f9306, %f9314, %f8882;
	shfl.sync.idx.b32	%r5178|%p4568, %r6786, 3, 31, -1;
	mov.b32 	%f9315, %r5178;
	shfl.sync.idx.b32	%r5179|%p4569, %r6804, %r3035, 31, -1;
	mov.b32 	%f9316, %r5179;
	fma.rn.f32 	%f11156, %f9315, %f9316, %f8885;
	shfl.sync.idx.b32	%r5180|%p4570, %r6805, %r3035, 31, -1;
	mov.b32 	%f9317, %r5180;
	fma.rn.f32 	%f11155, %f9315, %f9317, %f8887;
	shfl.sync.idx.b32	%r5181|%p4571, %r6806, %r3035, 31, -1;
	mov.b32 	%f9318, %r5181;
	fma.rn.f32 	%f11154, %f9315, %f9318, %f8889;
	shfl.sync.idx.b32	%r5182|%p4572, %r6807, %r3035, 31, -1;
	mov.b32 	%f9319, %r5182;
	fma.rn.f32 	%f11153, %f9315, %f9319, %f8891;
	shfl.sync.idx.b32	%r5183|%p4573, %r6808, %r3035, 31, -1;
	mov.b32 	%f9320, %r5183;
	fma.rn.f32 	%f11152, %f9315, %f9320, %f8893;
	shfl.sync.idx.b32	%r5184|%p4574, %r6809, %r3035, 31, -1;
	mov.b32 	%f9321, %r5184;
	fma.rn.f32 	%f11151, %f9315, %f9321, %f8895;
	shfl.sync.idx.b32	%r5185|%p4575, %r6810, %r3035, 31, -1;
	mov.b32 	%f9322, %r5185;
	fma.rn.f32 	%f11150, %f9315, %f9322, %f8897;
	shfl.sync.idx.b32	%r5186|%p4576, %r6811, %r3035, 31, -1;
	mov.b32 	%f9323, %r5186;
	fma.rn.f32 	%f11149, %f9315, %f9323, %f8899;
	shfl.sync.idx.b32	%r5187|%p4577, %r6787, 3, 31, -1;
	mov.b32 	%f9324, %r5187;
	shfl.sync.idx.b32	%r5188|%p4578, %r6804, %r3035, 31, -1;
	mov.b32 	%f9325, %r5188;
	fma.rn.f32 	%f11148, %f9324, %f9325, %f8902;
	shfl.sync.idx.b32	%r5189|%p4579, %r6805, %r3035, 31, -1;
	mov.b32 	%f9326, %r5189;
	fma.rn.f32 	%f11147, %f9324, %f9326, %f8904;
	shfl.sync.idx.b32	%r5190|%p4580, %r6806, %r3035, 31, -1;
	mov.b32 	%f9327, %r5190;
	fma.rn.f32 	%f11146, %f9324, %f9327, %f8906;
	shfl.sync.idx.b32	%r5191|%p4581, %r6807, %r3035, 31, -1;
	mov.b32 	%f9328, %r5191;
	fma.rn.f32 	%f11145, %f9324, %f9328, %f8908;
	shfl.sync.idx.b32	%r5192|%p4582, %r6808, %r3035, 31, -1;
	mov.b32 	%f9329, %r5192;
	fma.rn.f32 	%f11144, %f9324, %f9329, %f8910;
	shfl.sync.idx.b32	%r5193|%p4583, %r6809, %r3035, 31, -1;
	mov.b32 	%f9330, %r5193;
	fma.rn.f32 	%f11143, %f9324, %f9330, %f8912;
	shfl.sync.idx.b32	%r5194|%p4584, %r6810, %r3035, 31, -1;
	mov.b32 	%f9331, %r5194;
	fma.rn.f32 	%f11142, %f9324, %f9331, %f8914;
	shfl.sync.idx.b32	%r5195|%p4585, %r6811, %r3035, 31, -1;
	mov.b32 	%f9332, %r5195;
	fma.rn.f32 	%f11141, %f9324, %f9332, %f8916;
	shfl.sync.idx.b32	%r5196|%p4586, %r6788, 3, 31, -1;
	mov.b32 	%f9333, %r5196;
	shfl.sync.idx.b32	%r5197|%p4587, %r6804, %r3035, 31, -1;
	mov.b32 	%f9334, %r5197;
	fma.rn.f32 	%f11140, %f9333, %f9334, %f8919;
	shfl.sync.idx.b32	%r5198|%p4588, %r6805, %r3035, 31, -1;
	mov.b32 	%f9335, %r5198;
	fma.rn.f32 	%f11139, %f9333, %f9335, %f8921;
	shfl.sync.idx.b32	%r5199|%p4589, %r6806, %r3035, 31, -1;
	mov.b32 	%f9336, %r5199;
	fma.rn.f32 	%f11138, %f9333, %f9336, %f8923;
	shfl.sync.idx.b32	%r5200|%p4590, %r6807, %r3035, 31, -1;
	mov.b32 	%f9337, %r5200;
	fma.rn.f32 	%f11137, %f9333, %f9337, %f8925;
	shfl.sync.idx.b32	%r5201|%p4591, %r6808, %r3035, 31, -1;
	mov.b32 	%f9338, %r5201;
	fma.rn.f32 	%f11136, %f9333, %f9338, %f8927;
	shfl.sync.idx.b32	%r5202|%p4592, %r6809, %r3035, 31, -1;
	mov.b32 	%f9339, %r5202;
	fma.rn.f32 	%f11135, %f9333, %f9339, %f8929;
	shfl.sync.idx.b32	%r5203|%p4593, %r6810, %r3035, 31, -1;
	mov.b32 	%f9340, %r5203;
	fma.rn.f32 	%f11134, %f9333, %f9340, %f8931;
	shfl.sync.idx.b32	%r5204|%p4594, %r6811, %r3035, 31, -1;
	mov.b32 	%f9341, %r5204;
	fma.rn.f32 	%f11133, %f9333, %f9341, %f8933;
	shfl.sync.idx.b32	%r5205|%p4595, %r6789, 3, 31, -1;
	mov.b32 	%f9342, %r5205;
	shfl.sync.idx.b32	%r5206|%p4596, %r6804, %r3035, 31, -1;
	mov.b32 	%f9343, %r5206;
	fma.rn.f32 	%f11132, %f9342, %f9343, %f8936;
	shfl.sync.idx.b32	%r5207|%p4597, %r6805, %r3035, 31, -1;
	mov.b32 	%f9344, %r5207;
	fma.rn.f32 	%f11131, %f9342, %f9344, %f8938;
	shfl.sync.idx.b32	%r5208|%p4598, %r6806, %r3035, 31, -1;
	mov.b32 	%f9345, %r5208;
	fma.rn.f32 	%f11130, %f9342, %f9345, %f8940;
	shfl.sync.idx.b32	%r5209|%p4599, %r6807, %r3035, 31, -1;
	mov.b32 	%f9346, %r5209;
	fma.rn.f32 	%f11129, %f9342, %f9346, %f8942;
	shfl.sync.idx.b32	%r5210|%p4600, %r6808, %r3035, 31, -1;
	mov.b32 	%f9347, %r5210;
	fma.rn.f32 	%f11128, %f9342, %f9347, %f8944;
	shfl.sync.idx.b32	%r5211|%p4601, %r6809, %r3035, 31, -1;
	mov.b32 	%f9348, %r5211;
	fma.rn.f32 	%f11127, %f9342, %f9348, %f8946;
	shfl.sync.idx.b32	%r5212|%p4602, %r6810, %r3035, 31, -1;
	mov.b32 	%f9349, %r5212;
	fma.rn.f32 	%f11126, %f9342, %f9349, %f8948;
	shfl.sync.idx.b32	%r5213|%p4603, %r6811, %r3035, 31, -1;
	mov.b32 	%f9350, %r5213;
	fma.rn.f32 	%f11125, %f9342, %f9350, %f8950;
	shfl.sync.idx.b32	%r5214|%p4604, %r6790, 3, 31, -1;
	mov.b32 	%f9351, %r5214;
	shfl.sync.idx.b32	%r5215|%p4605, %r6804, %r3035, 31, -1;
	mov.b32 	%f9352, %r5215;
	fma.rn.f32 	%f11124, %f9351, %f9352, %f8953;
	shfl.sync.idx.b32	%r5216|%p4606, %r6805, %r3035, 31, -1;
	mov.b32 	%f9353, %r5216;
	fma.rn.f32 	%f11123, %f9351, %f9353, %f8955;
	shfl.sync.idx.b32	%r5217|%p4607, %r6806, %r3035, 31, -1;
	mov.b32 	%f9354, %r5217;
	fma.rn.f32 	%f11122, %f9351, %f9354, %f8957;
	shfl.sync.idx.b32	%r5218|%p4608, %r6807, %r3035, 31, -1;
	mov.b32 	%f9355, %r5218;
	fma.rn.f32 	%f11121, %f9351, %f9355, %f8959;
	shfl.sync.idx.b32	%r5219|%p4609, %r6808, %r3035, 31, -1;
	mov.b32 	%f9356, %r5219;
	fma.rn.f32 	%f11120, %f9351, %f9356, %f8961;
	shfl.sync.idx.b32	%r5220|%p4610, %r6809, %r3035, 31, -1;
	mov.b32 	%f9357, %r5220;
	fma.rn.f32 	%f11119, %f9351, %f9357, %f8963;
	shfl.sync.idx.b32	%r5221|%p4611, %r6810, %r3035, 31, -1;
	mov.b32 	%f9358, %r5221;
	fma.rn.f32 	%f11118, %f9351, %f9358, %f8965;
	shfl.sync.idx.b32	%r5222|%p4612, %r6811, %r3035, 31, -1;
	mov.b32 	%f9359, %r5222;
	fma.rn.f32 	%f11117, %f9351, %f9359, %f8967;
	shfl.sync.idx.b32	%r5223|%p4613, %r6791, 3, 31, -1;
	mov.b32 	%f9360, %r5223;
	shfl.sync.idx.b32	%r5224|%p4614, %r6804, %r3035, 31, -1;
	mov.b32 	%f9361, %r5224;
	fma.rn.f32 	%f11116, %f9360, %f9361, %f8970;
	shfl.sync.idx.b32	%r5225|%p4615, %r6805, %r3035, 31, -1;
	mov.b32 	%f9362, %r5225;
	fma.rn.f32 	%f11115, %f9360, %f9362, %f8972;
	shfl.sync.idx.b32	%r5226|%p4616, %r6806, %r3035, 31, -1;
	mov.b32 	%f9363, %r5226;
	fma.rn.f32 	%f11114, %f9360, %f9363, %f8974;
	shfl.sync.idx.b32	%r5227|%p4617, %r6807, %r3035, 31, -1;
	mov.b32 	%f9364, %r5227;
	fma.rn.f32 	%f11113, %f9360, %f9364, %f8976;
	shfl.sync.idx.b32	%r5228|%p4618, %r6808, %r3035, 31, -1;
	mov.b32 	%f9365, %r5228;
	fma.rn.f32 	%f11112, %f9360, %f9365, %f8978;
	shfl.sync.idx.b32	%r5229|%p4619, %r6809, %r3035, 31, -1;
	mov.b32 	%f9366, %r5229;
	fma.rn.f32 	%f11111, %f9360, %f9366, %f8980;
	shfl.sync.idx.b32	%r5230|%p4620, %r6810, %r3035, 31, -1;
	mov.b32 	%f9367, %r5230;
	fma.rn.f32 	%f11110, %f9360, %f9367, %f8982;
	shfl.sync.idx.b32	%r5231|%p4621, %r6811, %r3035, 31, -1;
	mov.b32 	%f9368, %r5231;
	fma.rn.f32 	%f11109, %f9360, %f9368, %f8984;
	shfl.sync.idx.b32	%r5232|%p4622, %r6792, 3, 31, -1;
	mov.b32 	%f9369, %r5232;
	shfl.sync.idx.b32	%r5233|%p4623, %r6804, %r3035, 31, -1;
	mov.b32 	%f9370, %r5233;
	fma.rn.f32 	%f11108, %f9369, %f9370, %f8987;
	shfl.sync.idx.b32	%r5234|%p4624, %r6805, %r3035, 31, -1;
	mov.b32 	%f9371, %r5234;
	fma.rn.f32 	%f11107, %f9369, %f9371, %f8989;
	shfl.sync.idx.b32	%r5235|%p4625, %r6806, %r3035, 31, -1;
	mov.b32 	%f9372, %r5235;
	fma.rn.f32 	%f11106, %f9369, %f9372, %f8991;
	shfl.sync.idx.b32	%r5236|%p4626, %r6807, %r3035, 31, -1;
	mov.b32 	%f9373, %r5236;
	fma.rn.f32 	%f11105, %f9369, %f9373, %f8993;
	shfl.sync.idx.b32	%r5237|%p4627, %r6808, %r3035, 31, -1;
	mov.b32 	%f9374, %r5237;
	fma.rn.f32 	%f11104, %f9369, %f9374, %f8995;
	shfl.sync.idx.b32	%r5238|%p4628, %r6809, %r3035, 31, -1;
	mov.b32 	%f9375, %r5238;
	fma.rn.f32 	%f11103, %f9369, %f9375, %f8997;
	shfl.sync.idx.b32	%r5239|%p4629, %r6810, %r3035, 31, -1;
	mov.b32 	%f9376, %r5239;
	fma.rn.f32 	%f11102, %f9369, %f9376, %f8999;
	shfl.sync.idx.b32	%r5240|%p4630, %r6811, %r3035, 31, -1;
	mov.b32 	%f9377, %r5240;
	fma.rn.f32 	%f11101, %f9369, %f9377, %f9001;
	shfl.sync.idx.b32	%r5241|%p4631, %r6793, 3, 31, -1;
	mov.b32 	%f9378, %r5241;
	shfl.sync.idx.b32	%r5242|%p4632, %r6804, %r3035, 31, -1;
	mov.b32 	%f9379, %r5242;
	fma.rn.f32 	%f11100, %f9378, %f9379, %f9004;
	shfl.sync.idx.b32	%r5243|%p4633, %r6805, %r3035, 31, -1;
	mov.b32 	%f9380, %r5243;
	fma.rn.f32 	%f11099, %f9378, %f9380, %f9006;
	shfl.sync.idx.b32	%r5244|%p4634, %r6806, %r3035, 31, -1;
	mov.b32 	%f9381, %r5244;
	fma.rn.f32 	%f11098, %f9378, %f9381, %f9008;
	shfl.sync.idx.b32	%r5245|%p4635, %r6807, %r3035, 31, -1;
	mov.b32 	%f9382, %r5245;
	fma.rn.f32 	%f11097, %f9378, %f9382, %f9010;
	shfl.sync.idx.b32	%r5246|%p4636, %r6808, %r3035, 31, -1;
	mov.b32 	%f9383, %r5246;
	fma.rn.f32 	%f11096, %f9378, %f9383, %f9012;
	shfl.sync.idx.b32	%r5247|%p4637, %r6809, %r3035, 31, -1;
	mov.b32 	%f9384, %r5247;
	fma.rn.f32 	%f11095, %f9378, %f9384, %f9014;
	shfl.sync.idx.b32	%r5248|%p4638, %r6810, %r3035, 31, -1;
	mov.b32 	%f9385, %r5248;
	fma.rn.f32 	%f11094, %f9378, %f9385, %f9016;
	shfl.sync.idx.b32	%r5249|%p4639, %r6811, %r3035, 31, -1;
	mov.b32 	%f9386, %r5249;
	fma.rn.f32 	%f11093, %f9378, %f9386, %f9018;
	shfl.sync.idx.b32	%r5250|%p4640, %r6794, 3, 31, -1;
	mov.b32 	%f9387, %r5250;
	shfl.sync.idx.b32	%r5251|%p4641, %r6804, %r3035, 31, -1;
	mov.b32 	%f9388, %r5251;
	fma.rn.f32 	%f11092, %f9387, %f9388, %f9021;
	shfl.sync.idx.b32	%r5252|%p4642, %r6805, %r3035, 31, -1;
	mov.b32 	%f9389, %r5252;
	fma.rn.f32 	%f11091, %f9387, %f9389, %f9023;
	shfl.sync.idx.b32	%r5253|%p4643, %r6806, %r3035, 31, -1;
	mov.b32 	%f9390, %r5253;
	fma.rn.f32 	%f11090, %f9387, %f9390, %f9025;
	shfl.sync.idx.b32	%r5254|%p4644, %r6807, %r3035, 31, -1;
	mov.b32 	%f9391, %r5254;
	fma.rn.f32 	%f11089, %f9387, %f9391, %f9027;
	shfl.sync.idx.b32	%r5255|%p4645, %r6808, %r3035, 31, -1;
	mov.b32 	%f9392, %r5255;
	fma.rn.f32 	%f11088, %f9387, %f9392, %f9029;
	shfl.sync.idx.b32	%r5256|%p4646, %r6809, %r3035, 31, -1;
	mov.b32 	%f9393, %r5256;
	fma.rn.f32 	%f11087, %f9387, %f9393, %f9031;
	shfl.sync.idx.b32	%r5257|%p4647, %r6810, %r3035, 31, -1;
	mov.b32 	%f9394, %r5257;
	fma.rn.f32 	%f11086, %f9387, %f9394, %f9033;
	shfl.sync.idx.b32	%r5258|%p4648, %r6811, %r3035, 31, -1;
	mov.b32 	%f9395, %r5258;
	fma.rn.f32 	%f11085, %f9387, %f9395, %f9035;
	shfl.sync.idx.b32	%r5259|%p4649, %r6795, 3, 31, -1;
	mov.b32 	%f9396, %r5259;
	shfl.sync.idx.b32	%r5260|%p4650, %r6804, %r3035, 31, -1;
	mov.b32 	%f9397, %r5260;
	fma.rn.f32 	%f11084, %f9396, %f9397, %f9038;
	shfl.sync.idx.b32	%r5261|%p4651, %r6805, %r3035, 31, -1;
	mov.b32 	%f9398, %r5261;
	fma.rn.f32 	%f11083, %f9396, %f9398, %f9040;
	shfl.sync.idx.b32	%r5262|%p4652, %r6806, %r3035, 31, -1;
	mov.b32 	%f9399, %r5262;
	fma.rn.f32 	%f11082, %f9396, %f9399, %f9042;
	shfl.sync.idx.b32	%r5263|%p4653, %r6807, %r3035, 31, -1;
	mov.b32 	%f9400, %r5263;
	fma.rn.f32 	%f11081, %f9396, %f9400, %f9044;
	shfl.sync.idx.b32	%r5264|%p4654, %r6808, %r3035, 31, -1;
	mov.b32 	%f9401, %r5264;
	fma.rn.f32 	%f11080, %f9396, %f9401, %f9046;
	shfl.sync.idx.b32	%r5265|%p4655, %r6809, %r3035, 31, -1;
	mov.b32 	%f9402, %r5265;
	fma.rn.f32 	%f11079, %f9396, %f9402, %f9048;
	shfl.sync.idx.b32	%r5266|%p4656, %r6810, %r3035, 31, -1;
	mov.b32 	%f9403, %r5266;
	fma.rn.f32 	%f11078, %f9396, %f9403, %f9050;
	shfl.sync.idx.b32	%r5267|%p4657, %r6811, %r3035, 31, -1;
	mov.b32 	%f9404, %r5267;
	fma.rn.f32 	%f11077, %f9396, %f9404, %f9052;
	shfl.sync.idx.b32	%r5268|%p4658, %r6796, 3, 31, -1;
	mov.b32 	%f9405, %r5268;
	shfl.sync.idx.b32	%r5269|%p4659, %r6804, %r3035, 31, -1;
	mov.b32 	%f9406, %r5269;
	fma.rn.f32 	%f11076, %f9405, %f9406, %f9055;
	shfl.sync.idx.b32	%r5270|%p4660, %r6805, %r3035, 31, -1;
	mov.b32 	%f9407, %r5270;
	fma.rn.f32 	%f11075, %f9405, %f9407, %f9057;
	shfl.sync.idx.b32	%r5271|%p4661, %r6806, %r3035, 31, -1;
	mov.b32 	%f9408, %r5271;
	fma.rn.f32 	%f11074, %f9405, %f9408, %f9059;
	shfl.sync.idx.b32	%r5272|%p4662, %r6807, %r3035, 31, -1;
	mov.b32 	%f9409, %r5272;
	fma.rn.f32 	%f11073, %f9405, %f9409, %f9061;
	shfl.sync.idx.b32	%r5273|%p4663, %r6808, %r3035, 31, -1;
	mov.b32 	%f9410, %r5273;
	fma.rn.f32 	%f11072, %f9405, %f9410, %f9063;
	shfl.sync.idx.b32	%r5274|%p4664, %r6809, %r3035, 31, -1;
	mov.b32 	%f9411, %r5274;
	fma.rn.f32 	%f11071, %f9405, %f9411, %f9065;
	shfl.sync.idx.b32	%r5275|%p4665, %r6810, %r3035, 31, -1;
	mov.b32 	%f9412, %r5275;
	fma.rn.f32 	%f11070, %f9405, %f9412, %f9067;
	shfl.sync.idx.b32	%r5276|%p4666, %r6811, %r3035, 31, -1;
	mov.b32 	%f9413, %r5276;
	fma.rn.f32 	%f11069, %f9405, %f9413, %f9069;
	shfl.sync.idx.b32	%r5277|%p4667, %r6797, 3, 31, -1;
	mov.b32 	%f9414, %r5277;
	shfl.sync.idx.b32	%r5278|%p4668, %r6804, %r3035, 31, -1;
	mov.b32 	%f9415, %r5278;
	fma.rn.f32 	%f11068, %f9414, %f9415, %f9072;
	shfl.sync.idx.b32	%r5279|%p4669, %r6805, %r3035, 31, -1;
	mov.b32 	%f9416, %r5279;
	fma.rn.f32 	%f11067, %f9414, %f9416, %f9074;
	shfl.sync.idx.b32	%r5280|%p4670, %r6806, %r3035, 31, -1;
	mov.b32 	%f9417, %r5280;
	fma.rn.f32 	%f11066, %f9414, %f9417, %f9076;
	shfl.sync.idx.b32	%r5281|%p4671, %r6807, %r3035, 31, -1;
	mov.b32 	%f9418, %r5281;
	fma.rn.f32 	%f11065, %f9414, %f9418, %f9078;
	shfl.sync.idx.b32	%r5282|%p4672, %r6808, %r3035, 31, -1;
	mov.b32 	%f9419, %r5282;
	fma.rn.f32 	%f11064, %f9414, %f9419, %f9080;
	shfl.sync.idx.b32	%r5283|%p4673, %r6809, %r3035, 31, -1;
	mov.b32 	%f9420, %r5283;
	fma.rn.f32 	%f11063, %f9414, %f9420, %f9082;
	shfl.sync.idx.b32	%r5284|%p4674, %r6810, %r3035, 31, -1;
	mov.b32 	%f9421, %r5284;
	fma.rn.f32 	%f11062, %f9414, %f9421, %f9084;
	shfl.sync.idx.b32	%r5285|%p4675, %r6811, %r3035, 31, -1;
	mov.b32 	%f9422, %r5285;
	fma.rn.f32 	%f11061, %f9414, %f9422, %f9086;
	shfl.sync.idx.b32	%r5286|%p4676, %r6798, 3, 31, -1;
	mov.b32 	%f9423, %r5286;
	shfl.sync.idx.b32	%r5287|%p4677, %r6804, %r3035, 31, -1;
	mov.b32 	%f9424, %r5287;
	fma.rn.f32 	%f11060, %f9423, %f9424, %f9089;
	shfl.sync.idx.b32	%r5288|%p4678, %r6805, %r3035, 31, -1;
	mov.b32 	%f9425, %r5288;
	fma.rn.f32 	%f11059, %f9423, %f9425, %f9091;
	shfl.sync.idx.b32	%r5289|%p4679, %r6806, %r3035, 31, -1;
	mov.b32 	%f9426, %r5289;
	fma.rn.f32 	%f11058, %f9423, %f9426, %f9093;
	shfl.sync.idx.b32	%r5290|%p4680, %r6807, %r3035, 31, -1;
	mov.b32 	%f9427, %r5290;
	fma.rn.f32 	%f11057, %f9423, %f9427, %f9095;
	shfl.sync.idx.b32	%r5291|%p4681, %r6808, %r3035, 31, -1;
	mov.b32 	%f9428, %r5291;
	fma.rn.f32 	%f11056, %f9423, %f9428, %f9097;
	shfl.sync.idx.b32	%r5292|%p4682, %r6809, %r3035, 31, -1;
	mov.b32 	%f9429, %r5292;
	fma.rn.f32 	%f11055, %f9423, %f9429, %f9099;
	shfl.sync.idx.b32	%r5293|%p4683, %r6810, %r3035, 31, -1;
	mov.b32 	%f9430, %r5293;
	fma.rn.f32 	%f11054, %f9423, %f9430, %f9101;
	shfl.sync.idx.b32	%r5294|%p4684, %r6811, %r3035, 31, -1;
	mov.b32 	%f9431, %r5294;
	fma.rn.f32 	%f11053, %f9423, %f9431, %f9103;
	shfl.sync.idx.b32	%r5295|%p4685, %r6799, 3, 31, -1;
	mov.b32 	%f9432, %r5295;
	shfl.sync.idx.b32	%r5296|%p4686, %r6804, %r3035, 31, -1;
	mov.b32 	%f9433, %r5296;
	fma.rn.f32 	%f11052, %f9432, %f9433, %f9106;
	shfl.sync.idx.b32	%r5297|%p4687, %r6805, %r3035, 31, -1;
	mov.b32 	%f9434, %r5297;
	fma.rn.f32 	%f11051, %f9432, %f9434, %f9108;
	shfl.sync.idx.b32	%r5298|%p4688, %r6806, %r3035, 31, -1;
	mov.b32 	%f9435, %r5298;
	fma.rn.f32 	%f11050, %f9432, %f9435, %f9110;
	shfl.sync.idx.b32	%r5299|%p4689, %r6807, %r3035, 31, -1;
	mov.b32 	%f9436, %r5299;
	fma.rn.f32 	%f11049, %f9432, %f9436, %f9112;
	shfl.sync.idx.b32	%r5300|%p4690, %r6808, %r3035, 31, -1;
	mov.b32 	%f9437, %r5300;
	fma.rn.f32 	%f11048, %f9432, %f9437, %f9114;
	shfl.sync.idx.b32	%r5301|%p4691, %r6809, %r3035, 31, -1;
	mov.b32 	%f9438, %r5301;
	fma.rn.f32 	%f11047, %f9432, %f9438, %f9116;
	shfl.sync.idx.b32	%r5302|%p4692, %r6810, %r3035, 31, -1;
	mov.b32 	%f9439, %r5302;
	fma.rn.f32 	%f11046, %f9432, %f9439, %f9118;
	shfl.sync.idx.b32	%r5303|%p4693, %r6811, %r3035, 31, -1;
	mov.b32 	%f9440, %r5303;
	fma.rn.f32 	%f11045, %f9432, %f9440, %f9120;
	shfl.sync.idx.b32	%r5304|%p4694, %r6800, 3, 31, -1;
	mov.b32 	%f9441, %r5304;
	shfl.sync.idx.b32	%r5305|%p4695, %r6804, %r3035, 31, -1;
	mov.b32 	%f9442, %r5305;
	fma.rn.f32 	%f11044, %f9441, %f9442, %f9123;
	shfl.sync.idx.b32	%r5306|%p4696, %r6805, %r3035, 31, -1;
	mov.b32 	%f9443, %r5306;
	fma.rn.f32 	%f11043, %f9441, %f9443, %f9125;
	shfl.sync.idx.b32	%r5307|%p4697, %r6806, %r3035, 31, -1;
	mov.b32 	%f9444, %r5307;
	fma.rn.f32 	%f11042, %f9441, %f9444, %f9127;
	shfl.sync.idx.b32	%r5308|%p4698, %r6807, %r3035, 31, -1;
	mov.b32 	%f9445, %r5308;
	fma.rn.f32 	%f11041, %f9441, %f9445, %f9129;
	shfl.sync.idx.b32	%r5309|%p4699, %r6808, %r3035, 31, -1;
	mov.b32 	%f9446, %r5309;
	fma.rn.f32 	%f11040, %f9441, %f9446, %f9131;
	shfl.sync.idx.b32	%r5310|%p4700, %r6809, %r3035, 31, -1;
	mov.b32 	%f9447, %r5310;
	fma.rn.f32 	%f11039, %f9441, %f9447, %f9133;
	shfl.sync.idx.b32	%r5311|%p4701, %r6810, %r3035, 31, -1;
	mov.b32 	%f9448, %r5311;
	fma.rn.f32 	%f11038, %f9441, %f9448, %f9135;
	shfl.sync.idx.b32	%r5312|%p4702, %r6811, %r3035, 31, -1;
	mov.b32 	%f9449, %r5312;
	fma.rn.f32 	%f11037, %f9441, %f9449, %f9137;
	shfl.sync.idx.b32	%r5313|%p4703, %r6801, 3, 31, -1;
	mov.b32 	%f9450, %r5313;
	shfl.sync.idx.b32	%r5314|%p4704, %r6804, %r3035, 31, -1;
	mov.b32 	%f9451, %r5314;
	fma.rn.f32 	%f11036, %f9450, %f9451, %f9140;
	shfl.sync.idx.b32	%r5315|%p4705, %r6805, %r3035, 31, -1;
	mov.b32 	%f9452, %r5315;
	fma.rn.f32 	%f11035, %f9450, %f9452, %f9142;
	shfl.sync.idx.b32	%r5316|%p4706, %r6806, %r3035, 31, -1;
	mov.b32 	%f9453, %r5316;
	fma.rn.f32 	%f11034, %f9450, %f9453, %f9144;
	shfl.sync.idx.b32	%r5317|%p4707, %r6807, %r3035, 31, -1;
	mov.b32 	%f9454, %r5317;
	fma.rn.f32 	%f11033, %f9450, %f9454, %f9146;
	shfl.sync.idx.b32	%r5318|%p4708, %r6808, %r3035, 31, -1;
	mov.b32 	%f9455, %r5318;
	fma.rn.f32 	%f11032, %f9450, %f9455, %f9148;
	shfl.sync.idx.b32	%r5319|%p4709, %r6809, %r3035, 31, -1;
	mov.b32 	%f9456, %r5319;
	fma.rn.f32 	%f11031, %f9450, %f9456, %f9150;
	shfl.sync.idx.b32	%r5320|%p4710, %r6810, %r3035, 31, -1;
	mov.b32 	%f9457, %r5320;
	fma.rn.f32 	%f11030, %f9450, %f9457, %f9152;
	shfl.sync.idx.b32	%r5321|%p4711, %r6811, %r3035, 31, -1;
	mov.b32 	%f9458, %r5321;
	fma.rn.f32 	%f11029, %f9450, %f9458, %f9154;
	shfl.sync.idx.b32	%r5322|%p4712, %r6802, 3, 31, -1;
	mov.b32 	%f9459, %r5322;
	shfl.sync.idx.b32	%r5323|%p4713, %r6804, %r3035, 31, -1;
	mov.b32 	%f9460, %r5323;
	fma.rn.f32 	%f11028, %f9459, %f9460, %f9157;
	shfl.sync.idx.b32	%r5324|%p4714, %r6805, %r3035, 31, -1;
	mov.b32 	%f9461, %r5324;
	fma.rn.f32 	%f11027, %f9459, %f9461, %f9159;
	shfl.sync.idx.b32	%r5325|%p4715, %r6806, %r3035, 31, -1;
	mov.b32 	%f9462, %r5325;
	fma.rn.f32 	%f11026, %f9459, %f9462, %f9161;
	shfl.sync.idx.b32	%r5326|%p4716, %r6807, %r3035, 31, -1;
	mov.b32 	%f9463, %r5326;
	fma.rn.f32 	%f11025, %f9459, %f9463, %f9163;
	shfl.sync.idx.b32	%r5327|%p4717, %r6808, %r3035, 31, -1;
	mov.b32 	%f9464, %r5327;
	fma.rn.f32 	%f11024, %f9459, %f9464, %f9165;
	shfl.sync.idx.b32	%r5328|%p4718, %r6809, %r3035, 31, -1;
	mov.b32 	%f9465, %r5328;
	fma.rn.f32 	%f11023, %f9459, %f9465, %f9167;
	shfl.sync.idx.b32	%r5329|%p4719, %r6810, %r3035, 31, -1;
	mov.b32 	%f9466, %r5329;
	fma.rn.f32 	%f11022, %f9459, %f9466, %f9169;
	shfl.sync.idx.b32	%r5330|%p4720, %r6811, %r3035, 31, -1;
	mov.b32 	%f9467, %r5330;
	fma.rn.f32 	%f11021, %f9459, %f9467, %f9171;
	shfl.sync.idx.b32	%r5331|%p4721, %r6803, 3, 31, -1;
	mov.b32 	%f9468, %r5331;
	shfl.sync.idx.b32	%r5332|%p4722, %r6804, %r3035, 31, -1;
	mov.b32 	%f9469, %r5332;
	fma.rn.f32 	%f11020, %f9468, %f9469, %f9174;
	shfl.sync.idx.b32	%r5333|%p4723, %r6805, %r3035, 31, -1;
	mov.b32 	%f9470, %r5333;
	fma.rn.f32 	%f11019, %f9468, %f9470, %f9176;
	shfl.sync.idx.b32	%r5334|%p4724, %r6806, %r3035, 31, -1;
	mov.b32 	%f9471, %r5334;
	fma.rn.f32 	%f11018, %f9468, %f9471, %f9178;
	shfl.sync.idx.b32	%r5335|%p4725, %r6807, %r3035, 31, -1;
	mov.b32 	%f9472, %r5335;
	fma.rn.f32 	%f11017, %f9468, %f9472, %f9180;
	shfl.sync.idx.b32	%r5336|%p4726, %r6808, %r3035, 31, -1;
	mov.b32 	%f9473, %r5336;
	fma.rn.f32 	%f11016, %f9468, %f9473, %f9182;
	shfl.sync.idx.b32	%r5337|%p4727, %r6809, %r3035, 31, -1;
	mov.b32 	%f9474, %r5337;
	fma.rn.f32 	%f11015, %f9468, %f9474, %f9184;
	shfl.sync.idx.b32	%r5338|%p4728, %r6810, %r3035, 31, -1;
	mov.b32 	%f9475, %r5338;
	fma.rn.f32 	%f11014, %f9468, %f9475, %f9186;
	shfl.sync.idx.b32	%r5339|%p4729, %r6811, %r3035, 31, -1;
	mov.b32 	%f9476, %r5339;
	fma.rn.f32 	%f11013, %f9468, %f9476, %f9188;
	add.s32 	%r6812, %r6812, 16;
	setp.ne.s32 	%p4730, %r6812, 32;
	@%p4730 bra 	$L__BB0_83;
	ld.param.u32 	%r6770, [_Z9warp_gemmPfS_S_ffiii_param_7];
	add.s32 	%r6771, %r6771, 32;
	setp.lt.s32 	%p4731, %r6771, %r6770;
	@%p4731 bra 	$L__BB0_2;
$L__BB0_85:
	ld.param.u32 	%r6436, [_Z9warp_gemmPfS_S_ffiii_param_6];
	ld.param.u32 	%r6164, [_Z9warp_gemmPfS_S_ffiii_param_5];
	mov.u32 	%r5340, %ctaid.y;
	shl.b32 	%r5341, %r5340, 7;
	mov.u32 	%r5342, %tid.x;
	and.b32  	%r5343, %r5342, 992;
	add.s32 	%r5344, %r5341, %r5343;
	setp.ge.s32 	%p4732, %r5344, %r6164;
	mov.u32 	%r5345, %ctaid.x;
	shl.b32 	%r5346, %r5345, 7;
	and.b32  	%r5347, %r5342, 7;
	or.b32  	%r5348, %r5346, %r5347;
	setp.ge.s32 	%p4733, %r5348, %r6436;
	or.pred  	%p4734, %p4732, %p4733;
	@%p4734 bra 	$L__BB0_87;
	ld.param.u32 	%r6437, [_Z9warp_gemmPfS_S_ffiii_param_6];
	ld.param.f32 	%f10501, [_Z9warp_gemmPfS_S_ffiii_param_4];
	ld.param.f32 	%f10245, [_Z9warp_gemmPfS_S_ffiii_param_3];
	ld.param.u64 	%rd542, [_Z9warp_gemmPfS_S_ffiii_param_2];
	mov.u32 	%r5350, %ctaid.y;
	shl.b32 	%r5351, %r5350, 7;
	mov.u32 	%r5352, %tid.x;
	and.b32  	%r5353, %r5352, 992;
	add.s32 	%r5354, %r5351, %r5353;
	mov.u32 	%r5355, %ctaid.x;
	shl.b32 	%r5356, %r5355, 7;
	and.b32  	%r5357, %r5352, 7;
	or.b32  	%r5358, %r5356, %r5357;
	mad.lo.s32 	%r5359, %r5354, %r6437, %r5358;
	cvta.to.global.u64 	%rd175, %rd542;
	mul.wide.s32 	%rd176, %r5359, 4;
	add.s64 	%rd177, %rd175, %rd176;
	ld.global.f32 	%f9477, [%rd177];
	mul.f32 	%f9478, %f10501, %f9477;
	fma.rn.f32 	%f9479, %f10245, %f11268, %f9478;
	st.global.f32 	[%rd177], %f9479;
$L__BB0_87:
	ld.param.u32 	%r6438, [_Z9warp_gemmPfS_S_ffiii_param_6];
	ld.param.u32 	%r6165, [_Z9warp_gemmPfS_S_ffiii_param_5];
	mov.u32 	%r5360, %ctaid.y;
	shl.b32 	%r5361, %r5360, 7;
	mov.u32 	%r5362, %tid.x;
	and.b32  	%r5363, %r5362, 992;
	add.s32 	%r5364, %r5361, %r5363;
	setp.ge.s32 	%p4735, %r5364, %r6165;
	mov.u32 	%r5365, %ctaid.x;
	shl.b32 	%r5366, %r5365, 7;
	and.b32  	%r5367, %r5362, 7;
	or.b32  	%r5368, %r5366, %r5367;
	add.s32 	%r5370, %r5368, 1;
	setp.ge.s32 	%p4736, %r5370, %r6438;
	or.pred  	%p4737, %p4735, %p4736;
	@%p4737 bra 	$L__BB0_89;
	ld.param.u32 	%r6439, [_Z9warp_gemmPfS_S_ffiii_param_6];
	ld.param.f32 	%f10502, [_Z9warp_gemmPfS_S_ffiii_param_4];
	ld.param.f32 	%f10246, [_Z9warp_gemmPfS_S_ffiii_param_3];
	ld.param.u64 	%rd543, [_Z9warp_gemmPfS_S_ffiii_param_2];
	mov.u32 	%r5371, %ctaid.y;
	shl.b32 	%r5372, %r5371, 7;
	mov.u32 	%r5373, %tid.x;
	and.b32  	%r5374, %r5373, 992;
	add.s32 	%r5375, %r5372, %r5374;
	mul.lo.s32 	%r5376, %r5375, %r6439;
	cvt.s64.s32 	%rd178, %r5376;
	mov.u32 	%r5377, %ctaid.x;
	shl.b32 	%r5378, %r5377, 7;
	and.b32  	%r5379, %r5373, 7;
	or.b32  	%r5380, %r5378, %r5379;
	cvt.s64.s32 	%rd179, %r5380;
	add.s64 	%rd180, %rd179, %rd178;
	cvta.to.global.u64 	%rd181, %rd543;
	shl.b64 	%rd182, %rd180, 2;
	add.s64 	%rd183, %rd181, %rd182;
	ld.global.f32 	%f9480, [%rd183+4];
	mul.f32 	%f9481, %f10502, %f9480;
	fma.rn.f32 	%f9482, %f10246, %f11267, %f9481;
	st.global.f32 	[%rd183+4], %f9482;
$L__BB0_89:
	ld.param.u32 	%r6440, [_Z9warp_gemmPfS_S_ffiii_param_6];
	ld.param.u32 	%r6166, [_Z9warp_gemmPfS_S_ffiii_param_5];
	mov.u32 	%r5381, %ctaid.y;
	shl.b32 	%r5382, %r5381, 7;
	mov.u32 	%r5383, %tid.x;
	and.b32  	%r5384, %r5383, 992;
	add.s32 	%r5385, %r5382, %r5384;
	setp.ge.s32 	%p4738, %r5385, %r6166;
	mov.u32 	%r5386, %ctaid.x;
	shl.b32 	%r5387, %r5386, 7;
	and.b32  	%r5388, %r5383, 7;
	or.b32  	%r5389, %r5387, %r5388;
	add.s32 	%r5391, %r5389, 2;
	setp.ge.s32 	%p4739, %r5391, %r6440;
	or.pred  	%p4740, %p4738, %p4739;
	@%p4740 bra 	$L__BB0_91;
	ld.param.u32 	%r6441, [_Z9warp_gemmPfS_S_ffiii_param_6];
	ld.param.f32 	%f10503, [_Z9warp_gemmPfS_S_ffiii_param_4];
	ld.param.f32 	%f10247, [_Z9warp_gemmPfS_S_ffiii_param_3];
	ld.param.u64 	%rd544, [_Z9warp_gemmPfS_S_ffiii_param_2];
	mov.u32 	%r5392, %ctaid.y;
	shl.b32 	%r5393, %r5392, 7;
	mov.u32 	%r5394, %tid.x;
	and.b32  	%r5395, %r5394, 992;
	add.s32 	%r5396, %r5393, %r5395;
	mul.lo.s32 	%r5397, %r5396, %r6441;
	cvt.s64.s32 	%rd184, %r5397;
	mov.u32 	%r5398, %ctaid.x;
	shl.b32 	%r5399, %r5398, 7;
	and.b32  	%r5400, %r5394, 7;
	or.b32  	%r5401, %r5399, %r5400;
	cvt.s64.s32 	%rd185, %r5401;
	add.s64 	%rd186, %rd185, %rd184;
	cvta.to.global.u64 	%rd187, %rd544;
	shl.b64 	%rd188, %rd186, 2;
	add.s64 	%rd189, %rd187, %rd188;
	ld.global.f32 	%f9483, [%rd189+8];
	mul.f32 	%f9484, %f10503, %f9483;
	fma.rn.f32 	%f9485, %f10247, %f11266, %f9484;
	st.global.f32 	[%rd189+8], %f9485;
$L__BB0_91:
	ld.param.u32 	%r6442, [_Z9warp_gemmPfS_S_ffiii_param_6];
	ld.param.u32 	%r6167, [_Z9warp_gemmPfS_S_ffiii_param_5];
	mov.u32 	%r5402, %ctaid.y;
	shl.b32 	%r5403, %r5402, 7;
	mov.u32 	%r5404, %tid.x;
	and.b32  	%r5405, %r5404, 992;
	add.s32 	%r5406, %r5403, %r5405;
	setp.ge.s32 	%p4741, %r5406, %r6167;
	mov.u32 	%r5407, %ctaid.x;
	shl.b32 	%r5408, %r5407, 7;
	and.b32  	%r5409, %r5404, 7;
	or.b32  	%r5410, %r5408, %r5409;
	add.s32 	%r5412, %r5410, 3;
	setp.ge.s32 	%p4742, %r5412, %r6442;
	or.pred  	%p4743, %p4741, %p4742;
	@%p4743 bra 	$L__BB0_93;
	ld.param.u32 	%r6443, [_Z9warp_gemmPfS_S_ffiii_param_6];
	ld.param.f32 	%f10504, [_Z9warp_gemmPfS_S_ffiii_param_4];
	ld.param.f32 	%f10248, [_Z9warp_gemmPfS_S_ffiii_param_3];
	ld.param.u64 	%rd545, [_Z9warp_gemmPfS_S_ffiii_param_2];
	mov.u32 	%r5413, %ctaid.y;
	shl.b32 	%r5414, %r5413, 7;
	mov.u32 	%r5415, %tid.x;
	and.b32  	%r5416, %r5415, 992;
	add.s32 	%r5417, %r5414, %r5416;
	mul.lo.s32 	%r5418, %r5417, %r6443;
	cvt.s64.s32 	%rd190, %r5418;
	mov.u32 	%r5419, %ctaid.x;
	shl.b32 	%r5420, %r5419, 7;
	and.b32  	%r5421, %r5415, 7;
	or.b32  	%r5422, %r5420, %r5421;
	cvt.s64.s32 	%rd191, %r5422;
	add.s64 	%rd192, %rd191, %rd190;
	cvta.to.global.u64 	%rd193, %rd545;
	shl.b64 	%rd194, %rd192, 2;
	add.s64 	%rd195, %rd193, %rd194;
	ld.global.f32 	%f9486, [%rd195+12];
	mul.f32 	%f9487, %f10504, %f9486;
	fma.rn.f32 	%f9488, %f10248, %f11265, %f9487;
	st.global.f32 	[%rd195+12], %f9488;
$L__BB0_93:
	ld.param.u32 	%r6444, [_Z9warp_gemmPfS_S_ffiii_param_6];
	ld.param.u32 	%r6168, [_Z9warp_gemmPfS_S_ffiii_param_5];
	mov.u32 	%r5423, %ctaid.y;
	shl.b32 	%r5424, %r5423, 7;
	mov.u32 	%r5425, %tid.x;
	and.b32  	%r5426, %r5425, 992;
	add.s32 	%r5427, %r5424, %r5426;
	setp.ge.s32 	%p4744, %r5427, %r6168;
	mov.u32 	%r5428, %ctaid.x;
	shl.b32 	%r5429, %r5428, 7;
	and.b32  	%r5430, %r5425, 7;
	or.b32  	%r5431, %r5429, %r5430;
	add.s32 	%r5433, %r5431, 4;
	setp.ge.s32 	%p4745, %r5433, %r6444;
	or.pred  	%p4746, %p4744, %p4745;
	@%p4746 bra 	$L__BB0_95;
	ld.param.u32 	%r6445, [_Z9warp_gemmPfS_S_ffiii_param_6];
	ld.param.f32 	%f10505, [_Z9warp_gemmPfS_S_ffiii_param_4];
	ld.param.f32 	%f10249, [_Z9warp_gemmPfS_S_ffiii_param_3];
	ld.param.u64 	%rd546, [_Z9warp_gemmPfS_S_ffiii_param_2];
	mov.u32 	%r5434, %ctaid.y;
	shl.b32 	%r5435, %r5434, 7;
	mov.u32 	%r5436, %tid.x;
	and.b32  	%r5437, %r5436, 992;
	add.s32 	%r5438, %r5435, %r5437;
	mul.lo.s32 	%r5439, %r5438, %r6445;
	cvt.s64.s32 	%rd196, %r5439;
	mov.u32 	%r5440, %ctaid.x;
	shl.b32 	%r5441, %r5440, 7;
	and.b32  	%r5442, %r5436, 7;
	or.b32  	%r5443, %r5441, %r5442;
	cvt.s64.s32 	%rd197, %r5443;
	add.s64 	%rd198, %rd197, %rd196;
	cvta.to.global.u64 	%rd199, %rd546;
	shl.b64 	%rd200, %rd198, 2;
	add.s64 	%rd201, %rd199, %rd200;
	ld.global.f32 	%f9489, [%rd201+16];
	mul.f32 	%f9490, %f10505, %f9489;
	fma.rn.f32 	%f9491, %f10249, %f11264, %f9490;
	st.global.f32 	[%rd201+16], %f9491;
$L__BB0_95:
	ld.param.u32 	%r6446, [_Z9warp_gemmPfS_S_ffiii_param_6];
	ld.param.u32 	%r6169, [_Z9warp_gemmPfS_S_ffiii_param_5];
	mov.u32 	%r5444, %ctaid.y;
	shl.b32 	%r5445, %r5444, 7;
	mov.u32 	%r5446, %tid.x;
	and.b32  	%r5447, %r5446, 992;
	add.s32 	%r5448, %r5445, %r5447;
	setp.ge.s32 	%p4747, %r5448, %r6169;
	mov.u32 	%r5449, %ctaid.x;
	shl.b32 	%r5450, %r5449, 7;
	and.b32  	%r5451, %r5446, 7;
	or.b32  	%r5452, %r5450, %r5451;
	add.s32 	%r5454, %r5452, 5;
	setp.ge.s32 	%p4748, %r5454, %r6446;
	or.pred  	%p4749, %p4747, %p4748;
	@%p4749 bra 	$L__BB0_97;
	ld.param.u32 	%r6447, [_Z9warp_gemmPfS_S_ffiii_param_6];
	ld.param.f32 	%f10506, [_Z9warp_gemmPfS_S_ffiii_param_4];
	ld.param.f32 	%f10250, [_Z9warp_gemmPfS_S_ffiii_param_3];
	ld.param.u64 	%rd547, [_Z9warp_gemmPfS_S_ffiii_param_2];
	mov.u32 	%r5455, %ctaid.y;
	shl.b32 	%r5456, %r5455, 7;
	mov.u32 	%r5457, %tid.x;
	and.b32  	%r5458, %r5457, 992;
	add.s32 	%r5459, %r5456, %r5458;
	mul.lo.s32 	%r5460, %r5459, %r6447;
	cvt.s64.s32 	%rd202, %r5460;
	mov.u32 	%r5461, %ctaid.x;
	shl.b32 	%r5462, %r5461, 7;
	and.b32  	%r5463, %r5457, 7;
	or.b32  	%r5464, %r5462, %r5463;
	cvt.s64.s32 	%rd203, %r5464;
	add.s64 	%rd204, %rd203, %rd202;
	cvta.to.global.u64 	%rd205, %rd547;
	shl.b64 	%rd206, %rd204, 2;
	add.s64 	%rd207, %rd205, %rd206;
	ld.global.f32 	%f9492, [%rd207+20];
	mul.f32 	%f9493, %f10506, %f9492;
	fma.rn.f32 	%f9494, %f10250, %f11263, %f9493;
	st.global.f32 	[%rd207+20], %f9494;
$L__BB0_97:
	ld.param.u32 	%r6448, [_Z9warp_gemmPfS_S_ffiii_param_6];
	ld.param.u32 	%r6170, [_Z9warp_gemmPfS_S_ffiii_param_5];
	mov.u32 	%r5465, %ctaid.y;
	shl.b32 	%r5466, %r5465, 7;
	mov.u32 	%r5467, %tid.x;
	and.b32  	%r5468, %r5467, 992;
	add.s32 	%r5469, %r5466, %r5468;
	setp.ge.s32 	%p4750, %r5469, %r6170;
	mov.u32 	%r5470, %ctaid.x;
	shl.b32 	%r5471, %r5470, 7;
	and.b32  	%r5472, %r5467, 7;
	or.b32  	%r5473, %r5471, %r5472;
	add.s32 	%r5475, %r5473, 6;
	setp.ge.s32 	%p4751, %r5475, %r6448;
	or.pred  	%p4752, %p4750, %p4751;
	@%p4752 bra 	$L__BB0_99;
	ld.param.u32 	%r6449, [_Z9warp_gemmPfS_S_ffiii_param_6];
	ld.param.f32 	%f10507, [_Z9warp_gemmPfS_S_ffiii_param_4];
	ld.param.f32 	%f10251, [_Z9warp_gemmPfS_S_ffiii_param_3];
	ld.param.u64 	%rd548, [_Z9warp_gemmPfS_S_ffiii_param_2];
	mov.u32 	%r5476, %ctaid.y;
	shl.b32 	%r5477, %r5476, 7;
	mov.u32 	%r5478, %tid.x;
	and.b32  	%r5479, %r5478, 992;
	add.s32 	%r5480, %r5477, %r5479;
	mul.lo.s32 	%r5481, %r5480, %r6449;
	cvt.s64.s32 	%rd208, %r5481;
	mov.u32 	%r5482, %ctaid.x;
	shl.b32 	%r5483, %r5482, 7;
	and.b32  	%r5484, %r5478, 7;
	or.b32  	%r5485, %r5483, %r5484;
	cvt.s64.s32 	%rd209, %r5485;
	add.s64 	%rd210, %rd209, %rd208;
	cvta.to.global.u64 	%rd211, %rd548;
	shl.b64 	%rd212, %rd210, 2;
	add.s64 	%rd213, %rd211, %rd212;
	ld.global.f32 	%f9495, [%rd213+24];
	mul.f32 	%f9496, %f10507, %f9495;
	fma.rn.f32 	%f9497, %f10251, %f11262, %f9496;
	st.global.f32 	[%rd213+24], %f9497;
$L__BB0_99:
	ld.param.u32 	%r6450, [_Z9warp_gemmPfS_S_ffiii_param_6];
	ld.param.u32 	%r6171, [_Z9warp_gemmPfS_S_ffiii_param_5];
	mov.u32 	%r5486, %ctaid.y;
	shl.b32 	%r5487, %r5486, 7;
	mov.u32 	%r5488, %tid.x;
	and.b32  	%r5489, %r5488, 992;
	add.s32 	%r5490, %r5487, %r5489;
	setp.ge.s32 	%p4753, %r5490, %r6171;
	mov.u32 	%r5491, %ctaid.x;
	shl.b32 	%r5492, %r5491, 7;
	and.b32  	%r5493, %r5488, 7;
	or.b32  	%r5494, %r5492, %r5493;
	add.s32 	%r5496, %r5494, 7;
	setp.ge.s32 	%p4754, %r5496, %r6450;
	or.pred  	%p4755, %p4753, %p4754;
	@%p4755 bra 	$L__BB0_101;
	ld.param.u32 	%r6451, [_Z9warp_gemmPfS_S_ffiii_param_6];
	ld.param.f32 	%f10508, [_Z9warp_gemmPfS_S_ffiii_param_4];
	ld.param.f32 	%f10252, [_Z9warp_gemmPfS_S_ffiii_param_3];
	ld.param.u64 	%rd549, [_Z9warp_gemmPfS_S_ffiii_param_2];
	mov.u32 	%r5497, %ctaid.y;
	shl.b32 	%r5498, %r5497, 7;
	mov.u32 	%r5499, %tid.x;
	and.b32  	%r5500, %r5499, 992;
	add.s32 	%r5501, %r5498, %r5500;
	mul.lo.s32 	%r5502, %r5501, %r6451;
	cvt.s64.s32 	%rd214, %r5502;
	mov.u32 	%r5503, %ctaid.x;
	shl.b32 	%r5504, %r5503, 7;
	and.b32  	%r5505, %r5499, 7;
	or.b32  	%r5506, %r5504, %r5505;
	cvt.s64.s32 	%rd215, %r5506;
	add.s64 	%rd216, %rd215, %rd214;
	cvta.to.global.u64 	%rd217, %rd549;
	shl.b64 	%rd218, %rd216, 2;
	add.s64 	%rd219, %rd217, %rd218;
	ld.global.f32 	%f9498, [%rd219+28];
	mul.f32 	%f9499, %f10508, %f9498;
	fma.rn.f32 	%f9500, %f10252, %f11261, %f9499;
	st.global.f32 	[%rd219+28], %f9500;
$L__BB0_101:
	ld.param.u32 	%r6452, [_Z9warp_gemmPfS_S_ffiii_param_6];
	ld.param.u32 	%r6172, [_Z9warp_gemmPfS_S_ffiii_param_5];
	mov.u32 	%r5507, %ctaid.x;
	shl.b32 	%r5508, %r5507, 7;
	mov.u32 	%r5509, %tid.x;
	and.b32  	%r5510, %r5509, 7;
	or.b32  	%r5511, %r5508, %r5510;
	setp.ge.s32 	%p4756, %r5511, %r6452;
	mov.u32 	%r5513, %ctaid.y;
	shl.b32 	%r5514, %r5513, 7;
	and.b32  	%r5515, %r5509, 992;
	add.s32 	%r5516, %r5514, %r5515;
	or.b32  	%r5517, %r5516, 1;
	setp.ge.s32 	%p4757, %r5517, %r6172;
	or.pred  	%p4758, %p4757, %p4756;
	@%p4758 bra 	$L__BB0_103;
	ld.param.u32 	%r6453, [_Z9warp_gemmPfS_S_ffiii_param_6];
	ld.param.f32 	%f10509, [_Z9warp_gemmPfS_S_ffiii_param_4];
	ld.param.f32 	%f10253, [_Z9warp_gemmPfS_S_ffiii_param_3];
	ld.param.u64 	%rd550, [_Z9warp_gemmPfS_S_ffiii_param_2];
	mov.u32 	%r5518, %ctaid.y;
	shl.b32 	%r5519, %r5518, 7;
	mov.u32 	%r5520, %tid.x;
	and.b32  	%r5521, %r5520, 992;
	add.s32 	%r5522, %r5519, %r5521;
	mov.u32 	%r5523, %ctaid.x;
	shl.b32 	%r5524, %r5523, 7;
	and.b32  	%r5525, %r5520, 7;
	or.b32  	%r5526, %r5524, %r5525;
	mad.lo.s32 	%r5527, %r5522, %r6453, %r5526;
	add.s32 	%r5528, %r5527, %r6453;
	cvta.to.global.u64 	%rd220, %rd550;
	mul.wide.s32 	%rd221, %r5528, 4;
	add.s64 	%rd222, %rd220, %rd221;
	ld.global.f32 	%f9501, [%rd222];
	mul.f32 	%f9502, %f10509, %f9501;
	fma.rn.f32 	%f9503, %f10253, %f11260, %f9502;
	st.global.f32 	[%rd222], %f9503;
$L__BB0_103:
	ld.param.u32 	%r6454, [_Z9warp_gemmPfS_S_ffiii_param_6];
	ld.param.u32 	%r6173, [_Z9warp_gemmPfS_S_ffiii_param_5];
	mov.u32 	%r5529, %ctaid.y;
	shl.b32 	%r5530, %r5529, 7;
	mov.u32 	%r5531, %tid.x;
	and.b32  	%r5532, %r5531, 992;
	add.s32 	%r5533, %r5530, %r5532;
	or.b32  	%r5534, %r5533, 1;
	setp.ge.s32 	%p4759, %r5534, %r6173;
	mov.u32 	%r5535, %ctaid.x;
	shl.b32 	%r5536, %r5535, 7;
	and.b32  	%r5537, %r5531, 7;
	or.b32  	%r5538, %r5536, %r5537;
	add.s32 	%r5540, %r5538, 1;
	setp.ge.s32 	%p4760, %r5540, %r6454;
	or.pred  	%p4761, %p4759, %p4760;
	@%p4761 bra 	$L__BB0_105;
	ld.param.u32 	%r6455, [_Z9warp_gemmPfS_S_ffiii_param_6];
	ld.param.f32 	%f10510, [_Z9warp_gemmPfS_S_ffiii_param_4];
	ld.param.f32 	%f10254, [_Z9warp_gemmPfS_S_ffiii_param_3];
	ld.param.u64 	%rd551, [_Z9warp_gemmPfS_S_ffiii_param_2];
	mov.u32 	%r5541, %ctaid.y;
	shl.b32 	%r5542, %r5541, 7;
	mov.u32 	%r5543, %tid.x;
	and.b32  	%r5544, %r5543, 992;
	add.s32 	%r5545, %r5542, %r5544;
	mad.lo.s32 	%r5546, %r5545, %r6455, %r6455;
	cvt.s64.s32 	%rd223, %r5546;
	mov.u32 	%r5547, %ctaid.x;
	shl.b32 	%r5548, %r5547, 7;
	and.b32  	%r5549, %r5543, 7;
	or.b32  	%r5550, %r5548, %r5549;
	cvt.s64.s32 	%rd224, %r5550;
	add.s64 	%rd225, %rd224, %rd223;
	cvta.to.global.u64 	%rd226, %rd551;
	shl.b64 	%rd227, %rd225, 2;
	add.s64 	%rd228, %rd226, %rd227;
	ld.global.f32 	%f9504, [%rd228+4];
	mul.f32 	%f9505, %f10510, %f9504;
	fma.rn.f32 	%f9506, %f10254, %f11259, %f9505;
	st.global.f32 	[%rd228+4], %f9506;
$L__BB0_105:
	ld.param.u32 	%r6456, [_Z9warp_gemmPfS_S_ffiii_param_6];
	ld.param.u32 	%r6174, [_Z9warp_gemmPfS_S_ffiii_param_5];
	mov.u32 	%r5551, %ctaid.y;
	shl.b32 	%r5552, %r5551, 7;
	mov.u32 	%r5553, %tid.x;
	and.b32  	%r5554, %r5553, 992;
	add.s32 	%r5555, %r5552, %r5554;
	or.b32  	%r5556, %r5555, 1;
	setp.ge.s32 	%p4762, %r5556, %r6174;
	mov.u32 	%r5557, %ctaid.x;
	shl.b32 	%r5558, %r5557, 7;
	and.b32  	%r5559, %r5553, 7;
	or.b32  	%r5560, %r5558, %r5559;
	add.s32 	%r5562, %r5560, 2;
	setp.ge.s32 	%p4763, %r5562, %r6456;
	or.pred  	%p4764, %p4762, %p4763;
	@%p4764 bra 	$L__BB0_107;
	ld.param.u32 	%r6457, [_Z9warp_gemmPfS_S_ffiii_param_6];
	ld.param.f32 	%f10511, [_Z9warp_gemmPfS_S_ffiii_param_4];
	ld.param.f32 	%f10255, [_Z9warp_gemmPfS_S_ffiii_param_3];
	ld.param.u64 	%rd552, [_Z9warp_gemmPfS_S_ffiii_param_2];
	mov.u32 	%r5563, %ctaid.y;
	shl.b32 	%r5564, %r5563, 7;
	mov.u32 	%r5565, %tid.x;
	and.b32  	%r5566, %r5565, 992;
	add.s32 	%r5567, %r5564, %r5566;
	mad.lo.s32 	%r5568, %r5567, %r6457, %r6457;
	cvt.s64.s32 	%rd229, %r5568;
	mov.u32 	%r5569, %ctaid.x;
	shl.b32 	%r5570, %r5569, 7;
	and.b32  	%r5571, %r5565, 7;
	or.b32  	%r5572, %r5570, %r5571;
	cvt.s64.s32 	%rd230, %r5572;
	add.s64 	%rd231, %rd230, %rd229;
	cvta.to.global.u64 	%rd232, %rd552;
	shl.b64 	%rd233, %rd231, 2;
	add.s64 	%rd234, %rd232, %rd233;
	ld.global.f32 	%f9507, [%rd234+8];
	mul.f32 	%f9508, %f10511, %f9507;
	fma.rn.f32 	%f9509, %f10255, %f11258, %f9508;
	st.global.f32 	[%rd234+8], %f9509;
$L__BB0_107:
	ld.param.u32 	%r6458, [_Z9warp_gemmPfS_S_ffiii_param_6];
	ld.param.u32 	%r6175, [_Z9warp_gemmPfS_S_ffiii_param_5];
	mov.u32 	%r5575, %tid.x;
	and.b32  	%r5576, %r5575, 992;
	add.s32 	%r5577, %r5552, %r5576;
	or.b32  	%r5578, %r5577, 1;
	setp.ge.s32 	%p4765, %r5578, %r6175;
	mov.u32 	%r5579, %ctaid.x;
	shl.b32 	%r5580, %r5579, 7;
	and.b32  	%r5581, %r5575, 7;
	or.b32  	%r5582, %r5580, %r5581;
	add.s32 	%r5584, %r5582, 3;
	setp.ge.s32 	%p4766, %r5584, %r6458;
	or.pred  	%p4767, %p4765, %p4766;
	@%p4767 bra 	$L__BB0_109;
	ld.param.u32 	%r6459, [_Z9warp_gemmPfS_S_ffiii_param_6];
	ld.param.f32 	%f10512, [_Z9warp_gemmPfS_S_ffiii_param_4];
	ld.param.f32 	%f10256, [_Z9warp_gemmPfS_S_ffiii_param_3];
	ld.param.u64 	%rd553, [_Z9warp_gemmPfS_S_ffiii_param_2];
	mov.u32 	%r5585, %ctaid.y;
	shl.b32 	%r5586, %r5585, 7;
	and.b32  	%r5588, %r5575, 992;
	add.s32 	%r5589, %r5586, %r5588;
	mad.lo.s32 	%r5590, %r5589, %r6459, %r6459;
	cvt.s64.s32 	%rd235, %r5590;
	mov.u32 	%r5591, %ctaid.x;
	shl.b32 	%r5592, %r5591, 7;
	and.b32  	%r5593, %r5575, 7;
	or.b32  	%r5594, %r5592, %r5593;
	cvt.s64.s32 	%rd236, %r5594;
	add.s64 	%rd237, %rd236, %rd235;
	cvta.to.global.u64 	%rd238, %rd553;
	shl.b64 	%rd239, %rd237, 2;
	add.s64 	%rd240, %rd238, %rd239;
	ld.global.f32 	%f9510, [%rd240+12];
	mul.f32 	%f9511, %f10512, %f9510;
	fma.rn.f32 	%f9512, %f10256, %f11257, %f9511;
	st.global.f32 	[%rd240+12], %f9512;
$L__BB0_109:
	ld.param.u32 	%r6460, [_Z9warp_gemmPfS_S_ffiii_param_6];
	ld.param.u32 	%r6176, [_Z9warp_gemmPfS_S_ffiii_param_5];
	mov.u32 	%r5595, %ctaid.y;
	shl.b32 	%r5596, %r5595, 7;
	add.s32 	%r5599, %r5596, %r5576;
	or.b32  	%r5600, %r5599, 1;
	setp.ge.s32 	%p4768, %r5600, %r6176;
	mov.u32 	%r5601, %ctaid.x;
	shl.b32 	%r5602, %r5601, 7;
	and.b32  	%r5603, %r5575, 7;
	or.b32  	%r5604, %r5602, %r5603;
	add.s32 	%r5606, %r5604, 4;
	setp.ge.s32 	%p4769, %r5606, %r6460;
	or.pred  	%p4770, %p4768, %p4769;
	@%p4770 bra 	$L__BB0_111;
	ld.param.u32 	%r6461, [_Z9warp_gemmPfS_S_ffiii_param_6];
	ld.param.f32 	%f10513, [_Z9warp_gemmPfS_S_ffiii_param_4];
	ld.param.f32 	%f10257, [_Z9warp_gemmPfS_S_ffiii_param_3];
	ld.param.u64 	%rd554, [_Z9warp_gemmPfS_S_ffiii_param_2];
	mov.u32 	%r5609, %tid.x;
	and.b32  	%r5610, %r5609, 992;
	add.s32 	%r5611, %r5596, %r5610;
	mad.lo.s32 	%r5612, %r5611, %r6461, %r6461;
	cvt.s64.s32 	%rd241, %r5612;
	mov.u32 	%r5613, %ctaid.x;
	shl.b32 	%r5614, %r5613, 7;
	and.b32  	%r5615, %r5609, 7;
	or.b32  	%r5616, %r5614, %r5615;
	cvt.s64.s32 	%rd242, %r5616;
	add.s64 	%rd243, %rd242, %rd241;
	cvta.to.global.u64 	%rd244, %rd554;
	shl.b64 	%rd245, %rd243, 2;
	add.s64 	%rd246, %rd244, %rd245;
	ld.global.f32 	%f9513, [%rd246+16];
	mul.f32 	%f9514, %f10513, %f9513;
	fma.rn.f32 	%f9515, %f10257, %f11256, %f9514;
	st.global.f32 	[%rd246+16], %f9515;
$L__BB0_111:
	ld.param.u32 	%r6462, [_Z9warp_gemmPfS_S_ffiii_param_6];
	ld.param.u32 	%r6177, [_Z9warp_gemmPfS_S_ffiii_param_5];
	mov.u32 	%r5619, %tid.x;
	and.b32  	%r5620, %r5619, 992;
	add.s32 	%r5621, %r5596, %r5620;
	or.b32  	%r5622, %r5621, 1;
	setp.ge.s32 	%p4771, %r5622, %r6177;
	and.b32  	%r5625, %r5619, 7;
	or.b32  	%r5626, %r5602, %r5625;
	add.s32 	%r5628, %r5626, 5;
	setp.ge.s32 	%p4772, %r5628, %r6462;
	or.pred  	%p4773, %p4771, %p4772;
	@%p4773 bra 	$L__BB0_113;
	ld.param.u32 	%r6463, [_Z9warp_gemmPfS_S_ffiii_param_6];
	ld.param.f32 	%f10514, [_Z9warp_gemmPfS_S_ffiii_param_4];
	ld.param.f32 	%f10258, [_Z9warp_gemmPfS_S_ffiii_param_3];
	ld.param.u64 	%rd555, [_Z9warp_gemmPfS_S_ffiii_param_2];
	mov.u32 	%r5629, %ctaid.y;
	shl.b32 	%r5630, %r5629, 7;
	and.b32  	%r5632, %r5619, 992;
	add.s32 	%r5633, %r5630, %r5632;
	mad.lo.s32 	%r5634, %r5633, %r6463, %r6463;
	cvt.s64.s32 	%rd247, %r5634;
	mov.u32 	%r5635, %ctaid.x;
	shl.b32 	%r5636, %r5635, 7;
	and.b32  	%r5637, %r5619, 7;
	or.b32  	%r5638, %r5636, %r5637;
	cvt.s64.s32 	%rd248, %r5638;
	add.s64 	%rd249, %rd248, %rd247;
	cvta.to.global.u64 	%rd250, %rd555;
	shl.b64 	%rd251, %rd249, 2;
	add.s64 	%rd252, %rd250, %rd251;
	ld.global.f32 	%f9516, [%rd252+20];
	mul.f32 	%f9517, %f10514, %f9516;
	fma.rn.f32 	%f9518, %f10258, %f11255, %f9517;
	st.global.f32 	[%rd252+20], %f9518;
$L__BB0_113:
	ld.param.u32 	%r6464, [_Z9warp_gemmPfS_S_ffiii_param_6];
	ld.param.u32 	%r6178, [_Z9warp_gemmPfS_S_ffiii_param_5];
	setp.ge.s32 	%p4774, %r5622, %r6178;
	mov.u32 	%r5645, %ctaid.x;
	shl.b32 	%r5646, %r5645, 7;
	or.b32  	%r5648, %r5646, %r5625;
	add.s32 	%r5650, %r5648, 6;
	setp.ge.s32 	%p4775, %r5650, %r6464;
	or.pred  	%p4776, %p4774, %p4775;
	@%p4776 bra 	$L__BB0_115;
	ld.param.u32 	%r6465, [_Z9warp_gemmPfS_S_ffiii_param_6];
	ld.param.f32 	%f10515, [_Z9warp_gemmPfS_S_ffiii_param_4];
	ld.param.f32 	%f10259, [_Z9warp_gemmPfS_S_ffiii_param_3];
	ld.param.u64 	%rd556, [_Z9warp_gemmPfS_S_ffiii_param_2];
	mov.u32 	%r5651, %ctaid.y;
	shl.b32 	%r5652, %r5651, 7;
	and.b32  	%r5654, %r5619, 992;
	add.s32 	%r5655, %r5652, %r5654;
	mad.lo.s32 	%r5656, %r5655, %r6465, %r6465;
	cvt.s64.s32 	%rd253, %r5656;
	and.b32  	%r5659, %r5619, 7;
	or.b32  	%r5660, %r5646, %r5659;
	cvt.s64.s32 	%rd254, %r5660;
	add.s64 	%rd255, %rd254, %rd253;
	cvta.to.global.u64 	%rd256, %rd556;
	shl.b64 	%rd257, %rd255, 2;
	add.s64 	%rd258, %rd256, %rd257;
	ld.global.f32 	%f9519, [%rd258+24];
	mul.f32 	%f9520, %f10515, %f9519;
	fma.rn.f32 	%f9521, %f10259, %f11254, %f9520;
	st.global.f32 	[%rd258+24], %f9521;
$L__BB0_115:
	ld.param.u32 	%r6466, [_Z9warp_gemmPfS_S_ffiii_param_6];
	ld.param.u32 	%r6179, [_Z9warp_gemmPfS_S_ffiii_param_5];
	and.b32  	%r5664, %r5619, 992;
	add.s32 	%r5665, %r5596, %r5664;
	or.b32  	%r5666, %r5665, 1;
	setp.ge.s32 	%p4777, %r5666, %r6179;
	and.b32  	%r5669, %r5619, 7;
	or.b32  	%r5670, %r5646, %r5669;
	add.s32 	%r5672, %r5670, 7;
	setp.ge.s32 	%p4778, %r5672, %r6466;
	or.pred  	%p4779, %p4777, %p4778;
	@%p4779 bra 	$L__BB0_117;
	ld.param.u32 	%r6467, [_Z9warp_gemmPfS_S_ffiii_param_6];
	ld.param.f32 	%f10516, [_Z9warp_gemmPfS_S_ffiii_param_4];
	ld.param.f32 	%f10260, [_Z9warp_gemmPfS_S_ffiii_param_3];
	ld.param.u64 	%rd557, [_Z9warp_gemmPfS_S_ffiii_param_2];
	mov.u32 	%r5673, %ctaid.y;
	shl.b32 	%r5674, %r5673, 7;
	add.s32 	%r5677, %r5674, %r5664;
	mad.lo.s32 	%r5678, %r5677, %r6467, %r6467;
	cvt.s64.s32 	%rd259, %r5678;
	mov.u32 	%r5679, %ctaid.x;
	shl.b32 	%r5680, %r5679, 7;
	or.b32  	%r5682, %r5680, %r5669;
	cvt.s64.s32 	%rd260, %r5682;
	add.s64 	%rd261, %rd260, %rd259;
	cvta.to.global.u64 	%rd262, %rd557;
	shl.b64 	%rd263, %rd261, 2;
	add.s64 	%rd264, %rd262, %rd263;
	ld.global.f32 	%f9522, [%rd264+28];
	mul.f32 	%f9523, %f10516, %f9522;
	fma.rn.f32 	%f9524, %f10260, %f11253, %f9523;
	st.global.f32 	[%rd264+28], %f9524;
$L__BB0_117:
	ld.param.u32 	%r6468, [_Z9warp_gemmPfS_S_ffiii_param_6];
	ld.param.u32 	%r6180, [_Z9warp_gemmPfS_S_ffiii_param_5];
	mov.u32 	%r5685, %tid.x;
	and.b32  	%r5686, %r5685, 7;
	or.b32  	%r5687, %r5646, %r5686;
	setp.ge.s32 	%p4780, %r5687, %r6468;
	mov.u32 	%r5689, %ctaid.y;
	shl.b32 	%r5690, %r5689, 7;
	and.b32  	%r5691, %r5685, 992;
	add.s32 	%r5692, %r5690, %r5691;
	or.b32  	%r5693, %r5692, 2;
	setp.ge.s32 	%p4781, %r5693, %r6180;
	or.pred  	%p4782, %p4781, %p4780;
	@%p4782 bra 	$L__BB0_119;
	ld.param.u32 	%r6469, [_Z9warp_gemmPfS_S_ffiii_param_6];
	ld.param.f32 	%f10517, [_Z9warp_gemmPfS_S_ffiii_param_4];
	ld.param.f32 	%f10261, [_Z9warp_gemmPfS_S_ffiii_param_3];
	ld.param.u64 	%rd558, [_Z9warp_gemmPfS_S_ffiii_param_2];
	and.b32  	%r5697, %r5685, 992;
	add.s32 	%r5698, %r5690, %r5697;
	mov.u32 	%r5699, %ctaid.x;
	shl.b32 	%r5700, %r5699, 7;
	or.b32  	%r5702, %r5700, %r5686;
	mad.lo.s32 	%r5703, %r5698, %r6469, %r5702;
	add.s32 	%r5704, %r5703, %r6469;
	add.s32 	%r5705, %r5704, %r6469;
	cvta.to.global.u64 	%rd265, %rd558;
	mul.wide.s32 	%rd266, %r5705, 4;
	add.s64 	%rd267, %rd265, %rd266;
	ld.global.f32 	%f9525, [%rd267];
	mul.f32 	%f9526, %f10517, %f9525;
	fma.rn.f32 	%f9527, %f10261, %f11252, %f9526;
	st.global.f32 	[%rd267], %f9527;
$L__BB0_119:
	ld.param.u32 	%r6470, [_Z9warp_gemmPfS_S_ffiii_param_6];
	ld.param.u32 	%r6181, [_Z9warp_gemmPfS_S_ffiii_param_5];
	setp.ge.s32 	%p4783, %r5693, %r6181;
	mov.u32 	%r5712, %ctaid.x;
	shl.b32 	%r5713, %r5712, 7;
	or.b32  	%r5715, %r5713, %r5686;
	add.s32 	%r5717, %r5715, 1;
	setp.ge.s32 	%p4784, %r5717, %r6470;
	or.pred  	%p4785, %p4783, %p4784;
	@%p4785 bra 	$L__BB0_121;
	ld.param.u32 	%r6471, [_Z9warp_gemmPfS_S_ffiii_param_6];
	ld.param.f32 	%f10518, [_Z9warp_gemmPfS_S_ffiii_param_4];
	ld.param.f32 	%f10262, [_Z9warp_gemmPfS_S_ffiii_param_3];
	ld.param.u64 	%rd559, [_Z9warp_gemmPfS_S_ffiii_param_2];
	and.b32  	%r5721, %r5685, 992;
	add.s32 	%r5722, %r5690, %r5721;
	mad.lo.s32 	%r5723, %r5722, %r6471, %r6471;
	add.s32 	%r5724, %r5723, %r6471;
	cvt.s64.s32 	%rd268, %r5724;
	mov.u32 	%r5725, %ctaid.x;
	shl.b32 	%r5726, %r5725, 7;
	and.b32  	%r5727, %r5685, 7;
	or.b32  	%r5728, %r5726, %r5727;
	cvt.s64.s32 	%rd269, %r5728;
	add.s64 	%rd270, %rd269, %rd268;
	cvta.to.global.u64 	%rd271, %rd559;
	shl.b64 	%rd272, %rd270, 2;
	add.s64 	%rd273, %rd271, %rd272;
	ld.global.f32 	%f9528, [%rd273+4];
	mul.f32 	%f9529, %f10518, %f9528;
	fma.rn.f32 	%f9530, %f10262, %f11251, %f9529;
	st.global.f32 	[%rd273+4], %f9530;
$L__BB0_121:
	ld.param.u32 	%r6472, [_Z9warp_gemmPfS_S_ffiii_param_6];
	ld.param.u32 	%r6182, [_Z9warp_gemmPfS_S_ffiii_param_5];
	setp.ge.s32 	%p4786, %r5693, %r6182;
	add.s32 	%r5740, %r5715, 2;
	setp.ge.s32 	%p4787, %r5740, %r6472;
	or.pred  	%p4788, %p4786, %p4787;
	@%p4788 bra 	$L__BB0_123;
	ld.param.u32 	%r6473, [_Z9warp_gemmPfS_S_ffiii_param_6];
	ld.param.f32 	%f10519, [_Z9warp_gemmPfS_S_ffiii_param_4];
	ld.param.f32 	%f10263, [_Z9warp_gemmPfS_S_ffiii_param_3];
	ld.param.u64 	%rd560, [_Z9warp_gemmPfS_S_ffiii_param_2];
	and.b32  	%r5744, %r5685, 992;
	add.s32 	%r5745, %r5690, %r5744;
	mad.lo.s32 	%r5746, %r5745, %r6473, %r6473;
	add.s32 	%r5747, %r5746, %r6473;
	cvt.s64.s32 	%rd274, %r5747;
	mov.u32 	%r5748, %ctaid.x;
	shl.b32 	%r5749, %r5748, 7;
	and.b32  	%r5750, %r5685, 7;
	or.b32  	%r5751, %r5749, %r5750;
	cvt.s64.s32 	%rd275, %r5751;
	add.s64 	%rd276, %rd275, %rd274;
	cvta.to.global.u64 	%rd277, %rd560;
	shl.b64 	%rd278, %rd276, 2;
	add.s64 	%rd279, %rd277, %rd278;
	ld.global.f32 	%f9531, [%rd279+8];
	mul.f32 	%f9532, %f10519, %f9531;
	fma.rn.f32 	%f9533, %f10263, %f11250, %f9532;
	st.global.f32 	[%rd279+8], %f9533;
$L__BB0_123:
	ld.param.u32 	%r6474, [_Z9warp_gemmPfS_S_ffiii_param_6];
	ld.param.u32 	%r6183, [_Z9warp_gemmPfS_S_ffiii_param_5];
	setp.ge.s32 	%p4789, %r5693, %r6183;
	add.s32 	%r5763, %r5715, 3;
	setp.ge.s32 	%p4790, %r5763, %r6474;
	or.pred  	%p4791, %p4789, %p4790;
	@%p4791 bra 	$L__BB0_125;
	ld.param.u32 	%r6475, [_Z9warp_gemmPfS_S_ffiii_param_6];
	ld.param.f32 	%f10520, [_Z9warp_gemmPfS_S_ffiii_param_4];
	ld.param.f32 	%f10264, [_Z9warp_gemmPfS_S_ffiii_param_3];
	ld.param.u64 	%rd561, [_Z9warp_gemmPfS_S_ffiii_param_2];
	and.b32  	%r5767, %r5685, 992;
	add.s32 	%r5768, %r5690, %r5767;
	mad.lo.s32 	%r5769, %r5768, %r6475, %r6475;
	add.s32 	%r5770, %r5769, %r6475;
	cvt.s64.s32 	%rd280, %r5770;
	mov.u32 	%r5771, %ctaid.x;
	shl.b32 	%r5772, %r5771, 7;
	and.b32  	%r5773, %r5685, 7;
	or.b32  	%r5774, %r5772, %r5773;
	cvt.s64.s32 	%rd281, %r5774;
	add.s64 	%rd282, %rd281, %rd280;
	cvta.to.global.u64 	%rd283, %rd561;
	shl.b64 	%rd284, %rd282, 2;
	add.s64 	%rd285, %rd283, %rd284;
	ld.global.f32 	%f9534, [%rd285+12];
	mul.f32 	%f9535, %f10520, %f9534;
	fma.rn.f32 	%f9536, %f10264, %f11249, %f9535;
	st.global.f32 	[%rd285+12], %f9536;
$L__BB0_125:
	ld.param.u32 	%r6476, [_Z9warp_gemmPfS_S_ffiii_param_6];
	ld.param.u32 	%r6184, [_Z9warp_gemmPfS_S_ffiii_param_5];
	setp.ge.s32 	%p4792, %r5693, %r6184;
	add.s32 	%r5786, %r5715, 4;
	setp.ge.s32 	%p4793, %r5786, %r6476;
	or.pred  	%p4794, %p4792, %p4793;
	@%p4794 bra 	$L__BB0_127;
	ld.param.u32 	%r6477, [_Z9warp_gemmPfS_S_ffiii_param_6];
	ld.param.f32 	%f10521, [_Z9warp_gemmPfS_S_ffiii_param_4];
	ld.param.f32 	%f10265, [_Z9warp_gemmPfS_S_ffiii_param_3];
	ld.param.u64 	%rd562, [_Z9warp_gemmPfS_S_ffiii_param_2];
	and.b32  	%r5790, %r5685, 992;
	add.s32 	%r5791, %r5690, %r5790;
	mad.lo.s32 	%r5792, %r5791, %r6477, %r6477;
	add.s32 	%r5793, %r5792, %r6477;
	cvt.s64.s32 	%rd286, %r5793;
	mov.u32 	%r5794, %ctaid.x;
	shl.b32 	%r5795, %r5794, 7;
	and.b32  	%r5796, %r5685, 7;
	or.b32  	%r5797, %r5795, %r5796;
	cvt.s64.s32 	%rd287, %r5797;
	add.s64 	%rd288, %rd287, %rd286;
	cvta.to.global.u64 	%rd289, %rd562;
	shl.b64 	%rd290, %rd288, 2;
	add.s64 	%rd291, %rd289, %rd290;
	ld.global.f32 	%f9537, [%rd291+16];
	mul.f32 	%f9538, %f10521, %f9537;
	fma.rn.f32 	%f9539, %f10265, %f11248, %f9538;
	st.global.f32 	[%rd291+16], %f9539;
$L__BB0_127:
	ld.param.u32 	%r6478, [_Z9warp_gemmPfS_S_ffiii_param_6];
	ld.param.u32 	%r6185, [_Z9warp_gemmPfS_S_ffiii_param_5];
	setp.ge.s32 	%p4795, %r5693, %r6185;
	add.s32 	%r5809, %r5715, 5;
	setp.ge.s32 	%p4796, %r5809, %r6478;
	or.pred  	%p4797, %p4795, %p4796;
	@%p4797 bra 	$L__BB0_129;
	ld.param.u32 	%r6479, [_Z9warp_gemmPfS_S_ffiii_param_6];
	ld.param.f32 	%f10522, [_Z9warp_gemmPfS_S_ffiii_param_4];
	ld.param.f32 	%f10266, [_Z9warp_gemmPfS_S_ffiii_param_3];
	ld.param.u64 	%rd563, [_Z9warp_gemmPfS_S_ffiii_param_2];
	and.b32  	%r5813, %r5685, 992;
	add.s32 	%r5814, %r5690, %r5813;
	mad.lo.s32 	%r5815, %r5814, %r6479, %r6479;
	add.s32 	%r5816, %r5815, %r6479;
	cvt.s64.s32 	%rd292, %r5816;
	mov.u32 	%r5817, %ctaid.x;
	shl.b32 	%r5818, %r5817, 7;
	and.b32  	%r5819, %r5685, 7;
	or.b32  	%r5820, %r5818, %r5819;
	cvt.s64.s32 	%rd293, %r5820;
	add.s64 	%rd294, %rd293, %rd292;
	cvta.to.global.u64 	%rd295, %rd563;
	shl.b64 	%rd296, %rd294, 2;
	add.s64 	%rd297, %rd295, %rd296;
	ld.global.f32 	%f9540, [%rd297+20];
	mul.f32 	%f9541, %f10522, %f9540;
	fma.rn.f32 	%f9542, %f10266, %f11247, %f9541;
	st.global.f32 	[%rd297+20], %f9542;
$L__BB0_129:
	ld.param.u32 	%r6480, [_Z9warp_gemmPfS_S_ffiii_param_6];
	ld.param.u32 	%r6186, [_Z9warp_gemmPfS_S_ffiii_param_5];
	setp.ge.s32 	%p4798, %r5693, %r6186;
	add.s32 	%r5832, %r5715, 6;
	setp.ge.s32 	%p4799, %r5832, %r6480;
	or.pred  	%p4800, %p4798, %p4799;
	@%p4800 bra 	$L__BB0_131;
	ld.param.u32 	%r6481, [_Z9warp_gemmPfS_S_ffiii_param_6];
	ld.param.f32 	%f10523, [_Z9warp_gemmPfS_S_ffiii_param_4];
	ld.param.f32 	%f10267, [_Z9warp_gemmPfS_S_ffiii_param_3];
	ld.param.u64 	%rd564, [_Z9warp_gemmPfS_S_ffiii_param_2];
	and.b32  	%r5836, %r5685, 992;
	add.s32 	%r5837, %r5690, %r5836;
	mad.lo.s32 	%r5838, %r5837, %r6481, %r6481;
	add.s32 	%r5839, %r5838, %r6481;
	cvt.s64.s32 	%rd298, %r5839;
	mov.u32 	%r5840, %ctaid.x;
	shl.b32 	%r5841, %r5840, 7;
	and.b32  	%r5842, %r5685, 7;
	or.b32  	%r5843, %r5841, %r5842;
	cvt.s64.s32 	%rd299, %r5843;
	add.s64 	%rd300, %rd299, %rd298;
	cvta.to.global.u64 	%rd301, %rd564;
	shl.b64 	%rd302, %rd300, 2;
	add.s64 	%rd303, %rd301, %rd302;
	ld.global.f32 	%f9543, [%rd303+24];
	mul.f32 	%f9544, %f10523, %f9543;
	fma.rn.f32 	%f9545, %f10267, %f11246, %f9544;
	st.global.f32 	[%rd303+24], %f9545;
$L__BB0_131:
	ld.param.u32 	%r6482, [_Z9warp_gemmPfS_S_ffiii_param_6];
	ld.param.u32 	%r6187, [_Z9warp_gemmPfS_S_ffiii_param_5];
	setp.ge.s32 	%p4801, %r5693, %r6187;
	add.s32 	%r5855, %r5715, 7;
	setp.ge.s32 	%p4802, %r5855, %r6482;
	or.pred  	%p4803, %p4801, %p4802;
	@%p4803 bra 	$L__BB0_133;
	ld.param.u32 	%r6483, [_Z9warp_gemmPfS_S_ffiii_param_6];
	ld.param.f32 	%f10524, [_Z9warp_gemmPfS_S_ffiii_param_4];
	ld.param.f32 	%f10268, [_Z9warp_gemmPfS_S_ffiii_param_3];
	ld.param.u64 	%rd565, [_Z9warp_gemmPfS_S_ffiii_param_2];
	and.b32  	%r5859, %r5685, 992;
	add.s32 	%r5860, %r5690, %r5859;
	mad.lo.s32 	%r5861, %r5860, %r6483, %r6483;
	add.s32 	%r5862, %r5861, %r6483;
	cvt.s64.s32 	%rd304, %r5862;
	mov.u32 	%r5863, %ctaid.x;
	shl.b32 	%r5864, %r5863, 7;
	and.b32  	%r5865, %r5685, 7;
	or.b32  	%r5866, %r5864, %r5865;
	cvt.s64.s32 	%rd305, %r5866;
	add.s64 	%rd306, %rd305, %rd304;
	cvta.to.global.u64 	%rd307, %rd565;
	shl.b64 	%rd308, %rd306, 2;
	add.s64 	%rd309, %rd307, %rd308;
	ld.global.f32 	%f9546, [%rd309+28];
	mul.f32 	%f9547, %f10524, %f9546;
	fma.rn.f32 	%f9548, %f10268, %f11245, %f9547;
	st.global.f32 	[%rd309+28], %f9548;
$L__BB0_133:
	ld.param.u32 	%r6484, [_Z9warp_gemmPfS_S_ffiii_param_6];
	ld.param.u32 	%r6188, [_Z9warp_gemmPfS_S_ffiii_param_5];
	setp.ge.s32 	%p4804, %r5715, %r6484;
	or.b32  	%r5877, %r5692, 3;
	setp.ge.s32 	%p4805, %r5877, %r6188;
	or.pred  	%p4806, %p4805, %p4804;
	@%p4806 bra 	$L__BB0_135;
	ld.param.u32 	%r6485, [_Z9warp_gemmPfS_S_ffiii_param_6];
	ld.param.f32 	%f10525, [_Z9warp_gemmPfS_S_ffiii_param_4];
	ld.param.f32 	%f10269, [_Z9warp_gemmPfS_S_ffiii_param_3];
	ld.param.u64 	%rd566, [_Z9warp_gemmPfS_S_ffiii_param_2];
	and.b32  	%r5881, %r5685, 992;
	add.s32 	%r5882, %r5690, %r5881;
	mov.u32 	%r5883, %ctaid.x;
	shl.b32 	%r5884, %r5883, 7;
	and.b32  	%r5885, %r5685, 7;
	or.b32  	%r5886, %r5884, %r5885;
	mad.lo.s32 	%r5887, %r5882, %r6485, %r5886;
	add.s32 	%r5888, %r5887, %r6485;
	add.s32 	%r5889, %r5888, %r6485;
	add.s32 	%r5890, %r5889, %r6485;
	cvta.to.global.u64 	%rd310, %rd566;
	mul.wide.s32 	%rd311, %r5890, 4;
	add.s64 	%rd312, %rd310, %rd311;
	ld.global.f32 	%f9549, [%rd312];
	mul.f32 	%f9550, %f10525, %f9549;
	fma.rn.f32 	%f9551, %f10269, %f11244, %f9550;
	st.global.f32 	[%rd312], %f9551;
$L__BB0_135:
	ld.param.u32 	%r6486, [_Z9warp_gemmPfS_S_ffiii_param_6];
	ld.param.u32 	%r6189, [_Z9warp_gemmPfS_S_ffiii_param_5];
	setp.ge.s32 	%p4807, %r5877, %r6189;
	and.b32  	%r5899, %r5685, 7;
	or.b32  	%r5900, %r5713, %r5899;
	add.s32 	%r5902, %r5900, 1;
	setp.ge.s32 	%p4808, %r5902, %r6486;
	or.pred  	%p4809, %p4807, %p4808;
	@%p4809 bra 	$L__BB0_137;
	ld.param.u32 	%r6487, [_Z9warp_gemmPfS_S_ffiii_param_6];
	ld.param.f32 	%f10526, [_Z9warp_gemmPfS_S_ffiii_param_4];
	ld.param.f32 	%f10270, [_Z9warp_gemmPfS_S_ffiii_param_3];
	ld.param.u64 	%rd567, [_Z9warp_gemmPfS_S_ffiii_param_2];
	and.b32  	%r5906, %r5685, 992;
	add.s32 	%r5907, %r5690, %r5906;
	mad.lo.s32 	%r5908, %r5907, %r6487, %r6487;
	add.s32 	%r5909, %r5908, %r6487;
	add.s32 	%r5910, %r5909, %r6487;
	cvt.s64.s32 	%rd313, %r5910;
	mov.u32 	%r5911, %ctaid.x;
	shl.b32 	%r5912, %r5911, 7;
	or.b32  	%r5914, %r5912, %r5899;
	cvt.s64.s32 	%rd314, %r5914;
	add.s64 	%rd315, %rd314, %rd313;
	cvta.to.global.u64 	%rd316, %rd567;
	shl.b64 	%rd317, %rd315, 2;
	add.s64 	%rd318, %rd316, %rd317;
	ld.global.f32 	%f9552, [%rd318+4];
	mul.f32 	%f9553, %f10526, %f9552;
	fma.rn.f32 	%f9554, %f10270, %f11243, %f9553;
	st.global.f32 	[%rd318+4], %f9554;
$L__BB0_137:
	ld.param.u32 	%r6488, [_Z9warp_gemmPfS_S_ffiii_param_6];
	ld.param.u32 	%r6190, [_Z9warp_gemmPfS_S_ffiii_param_5];
	and.b32  	%r5918, %r5685, 992;
	add.s32 	%r5919, %r5690, %r5918;
	or.b32  	%r5920, %r5919, 3;
	setp.ge.s32 	%p4810, %r5920, %r6190;
	mov.u32 	%r5921, %ctaid.x;
	shl.b32 	%r5922, %r5921, 7;
	or.b32  	%r5924, %r5922, %r5899;
	add.s32 	%r5926, %r5924, 2;
	setp.ge.s32 	%p4811, %r5926, %r6488;
	or.pred  	%p4812, %p4810, %p4811;
	@%p4812 bra 	$L__BB0_139;
	ld.param.u32 	%r6489, [_Z9warp_gemmPfS_S_ffiii_param_6];
	ld.param.f32 	%f10527, [_Z9warp_gemmPfS_S_ffiii_param_4];
	ld.param.f32 	%f10271, [_Z9warp_gemmPfS_S_ffiii_param_3];
	ld.param.u64 	%rd568, [_Z9warp_gemmPfS_S_ffiii_param_2];
	mad.lo.s32 	%r5932, %r5919, %r6489, %r6489;
	add.s32 	%r5933, %r5932, %r6489;
	add.s32 	%r5934, %r5933, %r6489;
	cvt.s64.s32 	%rd319, %r5934;
	cvt.s64.s32 	%rd320, %r5924;
	add.s64 	%rd321, %rd320, %rd319;
	cvta.to.global.u64 	%rd322, %rd568;
	shl.b64 	%rd323, %rd321, 2;
	add.s64 	%rd324, %rd322, %rd323;
	ld.global.f32 	%f9555, [%rd324+8];
	mul.f32 	%f9556, %f10527, %f9555;
	fma.rn.f32 	%f9557, %f10271, %f11242, %f9556;
	st.global.f32 	[%rd324+8], %f9557;
$L__BB0_139:
	ld.param.u32 	%r6490, [_Z9warp_gemmPfS_S_ffiii_param_6];
	ld.param.u32 	%r6191, [_Z9warp_gemmPfS_S_ffiii_param_5];
	setp.ge.s32 	%p4813, %r5920, %r6191;
	add.s32 	%r5950, %r5924, 3;
	setp.ge.s32 	%p4814, %r5950, %r6490;
	or.pred  	%p4815, %p4813, %p4814;
	@%p4815 bra 	$L__BB0_141;
	ld.param.u32 	%r6491, [_Z9warp_gemmPfS_S_ffiii_param_6];
	ld.param.f32 	%f10528, [_Z9warp_gemmPfS_S_ffiii_param_4];
	ld.param.f32 	%f10272, [_Z9warp_gemmPfS_S_ffiii_param_3];
	ld.param.u64 	%rd569, [_Z9warp_gemmPfS_S_ffiii_param_2];
	mad.lo.s32 	%r5956, %r5919, %r6491, %r6491;
	add.s32 	%r5957, %r5956, %r6491;
	add.s32 	%r5958, %r5957, %r6491;
	cvt.s64.s32 	%rd325, %r5958;
	cvt.s64.s32 	%rd326, %r5924;
	add.s64 	%rd327, %rd326, %rd325;
	cvta.to.global.u64 	%rd328, %rd569;
	shl.b64 	%rd329, %rd327, 2;
	add.s64 	%rd330, %rd328, %rd329;
	ld.global.f32 	%f9558, [%rd330+12];
	mul.f32 	%f9559, %f10528, %f9558;
	fma.rn.f32 	%f9560, %f10272, %f11241, %f9559;
	st.global.f32 	[%rd330+12], %f9560;
$L__BB0_141:
	ld.param.u32 	%r6492, [_Z9warp_gemmPfS_S_ffiii_param_6];
	ld.param.u32 	%r6192, [_Z9warp_gemmPfS_S_ffiii_param_5];
	setp.ge.s32 	%p4816, %r5920, %r6192;
	add.s32 	%r5974, %r5924, 4;
	setp.ge.s32 	%p4817, %r5974, %r6492;
	or.pred  	%p4818, %p4816, %p4817;
	@%p4818 bra 	$L__BB0_143;
	ld.param.u32 	%r6493, [_Z9warp_gemmPfS_S_ffiii_param_6];
	ld.param.f32 	%f10529, [_Z9warp_gemmPfS_S_ffiii_param_4];
	ld.param.f32 	%f10273, [_Z9warp_gemmPfS_S_ffiii_param_3];
	ld.param.u64 	%rd570, [_Z9warp_gemmPfS_S_ffiii_param_2];
	mad.lo.s32 	%r5980, %r5919, %r6493, %r6493;
	add.s32 	%r5981, %r5980, %r6493;
	add.s32 	%r5982, %r5981, %r6493;
	cvt.s64.s32 	%rd331, %r5982;
	cvt.s64.s32 	%rd332, %r5924;
	add.s64 	%rd333, %rd332, %rd331;
	cvta.to.global.u64 	%rd334, %rd570;
	shl.b64 	%rd335, %rd333, 2;
	add.s64 	%rd336, %rd334, %rd335;
	ld.global.f32 	%f9561, [%rd336+16];
	mul.f32 	%f9562, %f10529, %f9561;
	fma.rn.f32 	%f9563, %f10273, %f11240, %f9562;
	st.global.f32 	[%rd336+16], %f9563;
$L__BB0_143:
	ld.param.u32 	%r6494, [_Z9warp_gemmPfS_S_ffiii_param_6];
	ld.param.u32 	%r6193, [_Z9warp_gemmPfS_S_ffiii_param_5];
	setp.ge.s32 	%p4819, %r5920, %r6193;
	add.s32 	%r5998, %r5924, 5;
	setp.ge.s32 	%p4820, %r5998, %r6494;
	or.pred  	%p4821, %p4819, %p4820;
	@%p4821 bra 	$L__BB0_145;
	ld.param.u32 	%r6495, [_Z9warp_gemmPfS_S_ffiii_param_6];
	ld.param.f32 	%f10530, [_Z9warp_gemmPfS_S_ffiii_param_4];
	ld.param.f32 	%f10274, [_Z9warp_gemmPfS_S_ffiii_param_3];
	ld.param.u64 	%rd571, [_Z9warp_gemmPfS_S_ffiii_param_2];
	mad.lo.s32 	%r6004, %r5919, %r6495, %r6495;
	add.s32 	%r6005, %r6004, %r6495;
	add.s32 	%r6006, %r6005, %r6495;
	cvt.s64.s32 	%rd337, %r6006;
	cvt.s64.s32 	%rd338, %r5924;
	add.s64 	%rd339, %rd338, %rd337;
	cvta.to.global.u64 	%rd340, %rd571;
	shl.b64 	%rd341, %rd339, 2;
	add.s64 	%rd342, %rd340, %rd341;
	ld.global.f32 	%f9564, [%rd342+20];
	mul.f32 	%f9565, %f10530, %f9564;
	fma.rn.f32 	%f9566, %f10274, %f11239, %f9565;
	st.global.f32 	[%rd342+20], %f9566;
$L__BB0_145:
	ld.param.u32 	%r6496, [_Z9warp_gemmPfS_S_ffiii_param_6];
	ld.param.u32 	%r6194, [_Z9warp_gemmPfS_S_ffiii_param_5];
	setp.ge.s32 	%p4822, %r5920, %r6194;
	add.s32 	%r6022, %r5924, 6;
	setp.ge.s32 	%p4823, %r6022, %r6496;
	or.pred  	%p4824, %p4822, %p4823;
	@%p4824 bra 	$L__BB0_147;
	ld.param.u32 	%r6497, [_Z9warp_gemmPfS_S_ffiii_param_6];
	ld.param.f32 	%f10531, [_Z9warp_gemmPfS_S_ffiii_param_4];
	ld.param.f32 	%f10275, [_Z9warp_gemmPfS_S_ffiii_param_3];
	ld.param.u64 	%rd572, [_Z9warp_gemmPfS_S_ffiii_param_2];
	mad.lo.s32 	%r6028, %r5919, %r6497, %r6497;
	add.s32 	%r6029, %r6028, %r6497;
	add.s32 	%r6030, %r6029, %r6497;
	cvt.s64.s32 	%rd343, %r6030;
	cvt.s64.s32 	%rd344, %r5924;
	add.s64 	%rd345, %rd344, %rd343;
	cvta.to.global.u64 	%rd346, %rd572;
	shl.b64 	%rd347, %rd345, 2;
	add.s64 	%rd348, %rd346, %rd347;
	ld.global.f32 	%f9567, [%rd348+24];
	mul.f32 	%f9568, %f10531, %f9567;
	fma.rn.f32 	%f9569, %f10275, %f11238, %f9568;
	st.global.f32 	[%rd348+24], %f9569;
$L__BB0_147:
	ld.param.u32 	%r6498, [_Z9warp_gemmPfS_S_ffiii_param_6];
	ld.param.u32 	%r6195, [_Z9warp_gemmPfS_S_ffiii_param_5];
	setp.ge.s32 	%p4825, %r5920, %r6195;
	add.s32 	%r6046, %r5924, 7;
	setp.ge.s32 	%p4826, %r6046, %r6498;
	or.pred  	%p4827, %p4825, %p4826;
	@%p4827 bra 	$L__BB0_149;
	ld.param.u32 	%r6499, [_Z9warp_gemmPfS_S_ffiii_param_6];
	ld.param.f32 	%f10532, [_Z9warp_gemmPfS_S_ffiii_param_4];
	ld.param.f32 	%f10276, [_Z9warp_gemmPfS_S_ffiii_param_3];
	ld.param.u64 	%rd573, [_Z9warp_gemmPfS_S_ffiii_param_2];
	mad.lo.s32 	%r6052, %r5919, %r6499, %r6499;
	add.s32 	%r6053, %r6052, %r6499;
	add.s32 	%r6054, %r6053, %r6499;
	cvt.s64.s32 	%rd349, %r6054;
	cvt.s64.s32 	%rd350, %r5924;
	add.s64 	%rd351, %rd350, %rd349;
	cvta.to.global.u64 	%rd352, %rd573;
	shl.b64 	%rd353, %rd351, 2;
	add.s64 	%rd354, %rd352, %rd353;
	ld.global.f32 	%f9570, [%rd354+28];
	mul.f32 	%f9571, %f10532, %f9570;
	fma.rn.f32 	%f9572, %f10276, %f11237, %f9571;
	st.global.f32 	[%rd354+28], %f9572;
$L__BB0_149:
	ld.param.u32 	%r6500, [_Z9warp_gemmPfS_S_ffiii_param_6];
	ld.param.u32 	%r6196, [_Z9warp_gemmPfS_S_ffiii_param_5];
	setp.ge.s32 	%p4828, %r5924, %r6500;
	mov.u32 	%r6065, %ctaid.y;
	shl.b32 	%r6066, %r6065, 7;
	add.s32 	%r6068, %r6066, %r5918;
	or.b32  	%r112, %r6068, 4;
	mad.lo.s32 	%r6069, %r6068, %r6500, %r6500;
	add.s32 	%r6070, %r6069, %r6500;
	add.s32 	%r6071, %r6070, %r6500;
	add.s32 	%r113, %r6071, %r6500;
	setp.ge.s32 	%p4829, %r112, %r6196;
	add.s32 	%r114, %r113, %r5924;
	or.pred  	%p4830, %p4829, %p4828;
	@%p4830 bra 	$L__BB0_151;
	ld.param.f32 	%f10533, [_Z9warp_gemmPfS_S_ffiii_param_4];
	ld.param.f32 	%f10277, [_Z9warp_gemmPfS_S_ffiii_param_3];
	ld.param.u64 	%rd574, [_Z9warp_gemmPfS_S_ffiii_param_2];
	cvta.to.global.u64 	%rd355, %rd574;
	mul.wide.s32 	%rd356, %r114, 4;
	add.s64 	%rd357, %rd355, %rd356;
	ld.global.f32 	%f9573, [%rd357];
	mul.f32 	%f9574, %f10533, %f9573;
	fma.rn.f32 	%f9575, %f10277, %f11236, %f9574;
	st.global.f32 	[%rd357], %f9575;
$L__BB0_151:
	ld.param.u32 	%r6501, [_Z9warp_gemmPfS_S_ffiii_param_6];
	ld.param.u32 	%r6197, [_Z9warp_gemmPfS_S_ffiii_param_5];
	ld.param.u64 	%rd575, [_Z9warp_gemmPfS_S_ffiii_param_2];
	setp.ge.s32 	%p4831, %r112, %r6197;
	add.s32 	%r6078, %r5924, 1;
	setp.ge.s32 	%p4832, %r6078, %r6501;
	cvt.s64.s32 	%rd358, %r113;
	cvt.s64.s32 	%rd359, %r5924;
	add.s64 	%rd360, %rd359, %rd358;
	cvta.to.global.u64 	%rd361, %rd575;
	shl.b64 	%rd362, %rd360, 2;
	add.s64 	%rd1, %rd361, %rd362;
	or.pred  	%p4833, %p4831, %p4832;
	@%p4833 bra 	$L__BB0_153;
	ld.param.f32 	%f10534, [_Z9warp_gemmPfS_S_ffiii_param_4];
	ld.param.f32 	%f10278, [_Z9warp_gemmPfS_S_ffiii_param_3];
	ld.global.f32 	%f9576, [%rd1+4];
	mul.f32 	%f9577, %f10534, %f9576;
	fma.rn.f32 	%f9578, %f10278, %f11235, %f9577;
	st.global.f32 	[%rd1+4], %f9578;
$L__BB0_153:
	ld.param.u32 	%r6502, [_Z9warp_gemmPfS_S_ffiii_param_6];
	ld.param.u32 	%r6198, [_Z9warp_gemmPfS_S_ffiii_param_5];
	setp.ge.s32 	%p4834, %r112, %r6198;
	setp.ge.s32 	%p4835, %r5926, %r6502;
	or.pred  	%p4836, %p4834, %p4835;
	@%p4836 bra 	$L__BB0_155;
	ld.param.f32 	%f10535, [_Z9warp_gemmPfS_S_ffiii_param_4];
	ld.param.f32 	%f10279, [_Z9warp_gemmPfS_S_ffiii_param_3];
	ld.global.f32 	%f9579, [%rd1+8];
	mul.f32 	%f9580, %f10535, %f9579;
	fma.rn.f32 	%f9581, %f10279, %f11234, %f9580;
	st.global.f32 	[%rd1+8], %f9581;
$L__BB0_155:
	ld.param.u32 	%r6503, [_Z9warp_gemmPfS_S_ffiii_param_6];
	ld.param.u32 	%r6199, [_Z9warp_gemmPfS_S_ffiii_param_5];
	setp.ge.s32 	%p4837, %r112, %r6199;
	setp.ge.s32 	%p4838, %r5950, %r6503;
	or.pred  	%p4839, %p4837, %p4838;
	@%p4839 bra 	$L__BB0_157;
	ld.param.f32 	%f10536, [_Z9warp_gemmPfS_S_ffiii_param_4];
	ld.param.f32 	%f10280, [_Z9warp_gemmPfS_S_ffiii_param_3];
	ld.global.f32 	%f9582, [%rd1+12];
	mul.f32 	%f9583, %f10536, %f9582;
	fma.rn.f32 	%f9584, %f10280, %f11233, %f9583;
	st.global.f32 	[%rd1+12], %f9584;
$L__BB0_157:
	ld.param.u32 	%r6504, [_Z9warp_gemmPfS_S_ffiii_param_6];
	ld.param.u32 	%r6200, [_Z9warp_gemmPfS_S_ffiii_param_5];
	setp.ge.s32 	%p4840, %r112, %r6200;
	setp.ge.s32 	%p4841, %r5974, %r6504;
	or.pred  	%p4842, %p4840, %p4841;
	@%p4842 bra 	$L__BB0_159;
	ld.param.f32 	%f10537, [_Z9warp_gemmPfS_S_ffiii_param_4];
	ld.param.f32 	%f10281, [_Z9warp_gemmPfS_S_ffiii_param_3];
	ld.global.f32 	%f9585, [%rd1+16];
	mul.f32 	%f9586, %f10537, %f9585;
	fma.rn.f32 	%f9587, %f10281, %f11232, %f9586;
	st.global.f32 	[%rd1+16], %f9587;
$L__BB0_159:
	ld.param.u32 	%r6505, [_Z9warp_gemmPfS_S_ffiii_param_6];
	ld.param.u32 	%r6201, [_Z9warp_gemmPfS_S_ffiii_param_5];
	setp.ge.s32 	%p4843, %r112, %r6201;
	setp.ge.s32 	%p4844, %r5998, %r6505;
	or.pred  	%p4845, %p4843, %p4844;
	@%p4845 bra 	$L__BB0_161;
	ld.param.f32 	%f10538, [_Z9warp_gemmPfS_S_ffiii_param_4];
	ld.param.f32 	%f10282, [_Z9warp_gemmPfS_S_ffiii_param_3];
	ld.global.f32 	%f9588, [%rd1+20];
	mul.f32 	%f9589, %f10538, %f9588;
	fma.rn.f32 	%f9590, %f10282, %f11231, %f9589;
	st.global.f32 	[%rd1+20], %f9590;
$L__BB0_161:
	ld.param.u32 	%r6506, [_Z9warp_gemmPfS_S_ffiii_param_6];
	ld.param.u32 	%r6202, [_Z9warp_gemmPfS_S_ffiii_param_5];
	setp.ge.s32 	%p4846, %r112, %r6202;
	setp.ge.s32 	%p4847, %r6022, %r6506;
	or.pred  	%p4848, %p4846, %p4847;
	@%p4848 bra 	$L__BB0_163;
	ld.param.f32 	%f10539, [_Z9warp_gemmPfS_S_ffiii_param_4];
	ld.param.f32 	%f10283, [_Z9warp_gemmPfS_S_ffiii_param_3];
	ld.global.f32 	%f9591, [%rd1+24];
	mul.f32 	%f9592, %f10539, %f9591;
	fma.rn.f32 	%f9593, %f10283, %f11230, %f9592;
	st.global.f32 	[%rd1+24], %f9593;
$L__BB0_163:
	ld.param.u32 	%r6507, [_Z9warp_gemmPfS_S_ffiii_param_6];
	ld.param.u32 	%r6203, [_Z9warp_gemmPfS_S_ffiii_param_5];
	setp.ge.s32 	%p4849, %r112, %r6203;
	setp.ge.s32 	%p4850, %r6046, %r6507;
	or.pred  	%p4851, %p4849, %p4850;
	@%p4851 bra 	$L__BB0_165;
	ld.param.f32 	%f10540, [_Z9warp_gemmPfS_S_ffiii_param_4];
	ld.param.f32 	%f10284, [_Z9warp_gemmPfS_S_ffiii_param_3];
	ld.global.f32 	%f9594, [%rd1+28];
	mul.f32 	%f9595, %f10540, %f9594;
	fma.rn.f32 	%f9596, %f10284, %f11229, %f9595;
	st.global.f32 	[%rd1+28], %f9596;
$L__BB0_165:
	ld.param.u32 	%r6508, [_Z9warp_gemmPfS_S_ffiii_param_6];
	ld.param.u32 	%r6204, [_Z9warp_gemmPfS_S_ffiii_param_5];
	setp.ge.s32 	%p4852, %r5924, %r6508;
	or.b32  	%r117, %r6068, 5;
	add.s32 	%r118, %r113, %r6508;
	setp.ge.s32 	%p4853, %r117, %r6204;
	add.s32 	%r119, %r114, %r6508;
	or.pred  	%p4854, %p4853, %p4852;
	@%p4854 bra 	$L__BB0_167;
	ld.param.f32 	%f10541, [_Z9warp_gemmPfS_S_ffiii_param_4];
	ld.param.f32 	%f10285, [_Z9warp_gemmPfS_S_ffiii_param_3];
	ld.param.u64 	%rd576, [_Z9warp_gemmPfS_S_ffiii_param_2];
	cvta.to.global.u64 	%rd363, %rd576;
	mul.wide.s32 	%rd364, %r119, 4;
	add.s64 	%rd365, %rd363, %rd364;
	ld.global.f32 	%f9597, [%rd365];
	mul.f32 	%f9598, %f10541, %f9597;
	fma.rn.f32 	%f9599, %f10285, %f11228, %f9598;
	st.global.f32 	[%rd365], %f9599;
$L__BB0_167:
	ld.param.u32 	%r6509, [_Z9warp_gemmPfS_S_ffiii_param_6];
	ld.param.u32 	%r6205, [_Z9warp_gemmPfS_S_ffiii_param_5];
	ld.param.u64 	%rd577, [_Z9warp_gemmPfS_S_ffiii_param_2];
	setp.ge.s32 	%p4855, %r117, %r6205;
	setp.ge.s32 	%p4856, %r6078, %r6509;
	cvt.s64.s32 	%rd366, %r118;
	add.s64 	%rd368, %rd359, %rd366;
	cvta.to.global.u64 	%rd369, %rd577;
	shl.b64 	%rd370, %rd368, 2;
	add.s64 	%rd2, %rd369, %rd370;
	or.pred  	%p4857, %p4855, %p4856;
	@%p4857 bra 	$L__BB0_169;
	ld.param.f32 	%f10542, [_Z9warp_gemmPfS_S_ffiii_param_4];
	ld.param.f32 	%f10286, [_Z9warp_gemmPfS_S_ffiii_param_3];
	ld.global.f32 	%f9600, [%rd2+4];
	mul.f32 	%f9601, %f10542, %f9600;
	fma.rn.f32 	%f9602, %f10286, %f11227, %f9601;
	st.global.f32 	[%rd2+4], %f9602;
$L__BB0_169:
	ld.param.u32 	%r6510, [_Z9warp_gemmPfS_S_ffiii_param_6];
	ld.param.u32 	%r6206, [_Z9warp_gemmPfS_S_ffiii_param_5];
	setp.ge.s32 	%p4858, %r117, %r6206;
	setp.ge.s32 	%p4859, %r5926, %r6510;
	or.pred  	%p4860, %p4858, %p4859;
	@%p4860 bra 	$L__BB0_171;
	ld.param.f32 	%f10543, [_Z9warp_gemmPfS_S_ffiii_param_4];
	ld.param.f32 	%f10287, [_Z9warp_gemmPfS_S_ffiii_param_3];
	ld.global.f32 	%f9603, [%rd2+8];
	mul.f32 	%f9604, %f10543, %f9603;
	fma.rn.f32 	%f9605, %f10287, %f11226, %f9604;
	st.global.f32 	[%rd2+8], %f9605;
$L__BB0_171:
	ld.param.u32 	%r6511, [_Z9warp_gemmPfS_S_ffiii_param_6];
	ld.param.u32 	%r6207, [_Z9warp_gemmPfS_S_ffiii_param_5];
	setp.ge.s32 	%p4861, %r117, %r6207;
	setp.ge.s32 	%p4862, %r5950, %r6511;
	or.pred  	%p4863, %p4861, %p4862;
	@%p4863 bra 	$L__BB0_173;
	ld.param.f32 	%f10544, [_Z9warp_gemmPfS_S_ffiii_param_4];
	ld.param.f32 	%f10288, [_Z9warp_gemmPfS_S_ffiii_param_3];
	ld.global.f32 	%f9606, [%rd2+12];
	mul.f32 	%f9607, %f10544, %f9606;
	fma.rn.f32 	%f9608, %f10288, %f11225, %f9607;
	st.global.f32 	[%rd2+12], %f9608;
$L__BB0_173:
	ld.param.u32 	%r6512, [_Z9warp_gemmPfS_S_ffiii_param_6];
	ld.param.u32 	%r6208, [_Z9warp_gemmPfS_S_ffiii_param_5];
	setp.ge.s32 	%p4864, %r117, %r6208;
	setp.ge.s32 	%p4865, %r5974, %r6512;
	or.pred  	%p4866, %p4864, %p4865;
	@%p4866 bra 	$L__BB0_175;
	ld.param.f32 	%f10545, [_Z9warp_gemmPfS_S_ffiii_param_4];
	ld.param.f32 	%f10289, [_Z9warp_gemmPfS_S_ffiii_param_3];
	ld.global.f32 	%f9609, [%rd2+16];
	mul.f32 	%f9610, %f10545, %f9609;
	fma.rn.f32 	%f9611, %f10289, %f11224, %f9610;
	st.global.f32 	[%rd2+16], %f9611;
$L__BB0_175:
	ld.param.u32 	%r6513, [_Z9warp_gemmPfS_S_ffiii_param_6];
	ld.param.u32 	%r6209, [_Z9warp_gemmPfS_S_ffiii_param_5];
	setp.ge.s32 	%p4867, %r117, %r6209;
	setp.ge.s32 	%p4868, %r5998, %r6513;
	or.pred  	%p4869, %p4867, %p4868;
	@%p4869 bra 	$L__BB0_177;
	ld.param.f32 	%f10546, [_Z9warp_gemmPfS_S_ffiii_param_4];
	ld.param.f32 	%f10290, [_Z9warp_gemmPfS_S_ffiii_param_3];
	ld.global.f32 	%f9612, [%rd2+20];
	mul.f32 	%f9613, %f10546, %f9612;
	fma.rn.f32 	%f9614, %f10290, %f11223, %f9613;
	st.global.f32 	[%rd2+20], %f9614;
$L__BB0_177:
	ld.param.u32 	%r6514, [_Z9warp_gemmPfS_S_ffiii_param_6];
	ld.param.u32 	%r6210, [_Z9warp_gemmPfS_S_ffiii_param_5];
	setp.ge.s32 	%p4870, %r117, %r6210;
	setp.ge.s32 	%p4871, %r6022, %r6514;
	or.pred  	%p4872, %p4870, %p4871;
	@%p4872 bra 	$L__BB0_179;
	ld.param.f32 	%f10547, [_Z9warp_gemmPfS_S_ffiii_param_4];
	ld.param.f32 	%f10291, [_Z9warp_gemmPfS_S_ffiii_param_3];
	ld.global.f32 	%f9615, [%rd2+24];
	mul.f32 	%f9616, %f10547, %f9615;
	fma.rn.f32 	%f9617, %f10291, %f11222, %f9616;
	st.global.f32 	[%rd2+24], %f9617;
$L__BB0_179:
	ld.param.u32 	%r6515, [_Z9warp_gemmPfS_S_ffiii_param_6];
	ld.param.u32 	%r6211, [_Z9warp_gemmPfS_S_ffiii_param_5];
	setp.ge.s32 	%p4873, %r117, %r6211;
	setp.ge.s32 	%p4874, %r6046, %r6515;
	or.pred  	%p4875, %p4873, %p4874;
	@%p4875 bra 	$L__BB0_181;
	ld.param.f32 	%f10548, [_Z9warp_gemmPfS_S_ffiii_param_4];
	ld.param.f32 	%f10292, [_Z9warp_gemmPfS_S_ffiii_param_3];
	ld.global.f32 	%f9618, [%rd2+28];
	mul.f32 	%f9619, %f10548, %f9618;
	fma.rn.f32 	%f9620, %f10292, %f11221, %f9619;
	st.global.f32 	[%rd2+28], %f9620;
$L__BB0_181:
	ld.param.u32 	%r6516, [_Z9warp_gemmPfS_S_ffiii_param_6];
	ld.param.u32 	%r6212, [_Z9warp_gemmPfS_S_ffiii_param_5];
	ld.param.u64 	%rd578, [_Z9warp_gemmPfS_S_ffiii_param_2];
	cvta.to.global.u64 	%rd3, %rd578;
	setp.ge.s32 	%p4876, %r5924, %r6516;
	add.s32 	%r122, %r6068, 6;
	add.s32 	%r123, %r118, %r6516;
	setp.ge.s32 	%p4877, %r122, %r6212;
	add.s32 	%r124, %r119, %r6516;
	or.pred  	%p4878, %p4877, %p4876;
	@%p4878 bra 	$L__BB0_183;
	ld.param.f32 	%f10549, [_Z9warp_gemmPfS_S_ffiii_param_4];
	ld.param.f32 	%f10293, [_Z9warp_gemmPfS_S_ffiii_param_3];
	mul.wide.s32 	%rd371, %r124, 4;
	add.s64 	%rd372, %rd3, %rd371;
	ld.global.f32 	%f9621, [%rd372];
	mul.f32 	%f9622, %f10549, %f9621;
	fma.rn.f32 	%f9623, %f10293, %f11220, %f9622;
	st.global.f32 	[%rd372], %f9623;
$L__BB0_183:
	ld.param.u32 	%r6517, [_Z9warp_gemmPfS_S_ffiii_param_6];
	ld.param.u32 	%r6213, [_Z9warp_gemmPfS_S_ffiii_param_5];
	setp.ge.s32 	%p4879, %r122, %r6213;
	setp.ge.s32 	%p4880, %r6078, %r6517;
	cvt.s64.s32 	%rd373, %r123;
	add.s64 	%rd375, %rd359, %rd373;
	shl.b64 	%rd376, %rd375, 2;
	add.s64 	%rd4, %rd3, %rd376;
	or.pred  	%p4881, %p4879, %p4880;
	@%p4881 bra 	$L__BB0_185;
	ld.param.f32 	%f10550, [_Z9warp_gemmPfS_S_ffiii_param_4];
	ld.param.f32 	%f10294, [_Z9warp_gemmPfS_S_ffiii_param_3];
	ld.global.f32 	%f9624, [%rd4+4];
	mul.f32 	%f9625, %f10550, %f9624;
	fma.rn.f32 	%f9626, %f10294, %f11219, %f9625;
	st.global.f32 	[%rd4+4], %f9626;
$L__BB0_185:
	ld.param.u32 	%r6518, [_Z9warp_gemmPfS_S_ffiii_param_6];
	ld.param.u32 	%r6214, [_Z9warp_gemmPfS_S_ffiii_param_5];
	setp.ge.s32 	%p4882, %r122, %r6214;
	setp.ge.s32 	%p4883, %r5926, %r6518;
	or.pred  	%p4884, %p4882, %p4883;
	@%p4884 bra 	$L__BB0_187;
	ld.param.f32 	%f10551, [_Z9warp_gemmPfS_S_ffiii_param_4];
	ld.param.f32 	%f10295, [_Z9warp_gemmPfS_S_ffiii_param_3];
	ld.global.f32 	%f9627, [%rd4+8];
	mul.f32 	%f9628, %f10551, %f9627;
	fma.rn.f32 	%f9629, %f10295, %f11218, %f9628;
	st.global.f32 	[%rd4+8], %f9629;
$L__BB0_187:
	ld.param.u32 	%r6519, [_Z9warp_gemmPfS_S_ffiii_param_6];
	ld.param.u32 	%r6215, [_Z9warp_gemmPfS_S_ffiii_param_5];
	setp.ge.s32 	%p4885, %r122, %r6215;
	setp.ge.s32 	%p4886, %r5950, %r6519;
	or.pred  	%p4887, %p4885, %p4886;
	@%p4887 bra 	$L__BB0_189;
	ld.param.f32 	%f10552, [_Z9warp_gemmPfS_S_ffiii_param_4];
	ld.param.f32 	%f10296, [_Z9warp_gemmPfS_S_ffiii_param_3];
	ld.global.f32 	%f9630, [%rd4+12];
	mul.f32 	%f9631, %f10552, %f9630;
	fma.rn.f32 	%f9632, %f10296, %f11217, %f9631;
	st.global.f32 	[%rd4+12], %f9632;
$L__BB0_189:
	ld.param.u32 	%r6520, [_Z9warp_gemmPfS_S_ffiii_param_6];
	ld.param.u32 	%r6216, [_Z9warp_gemmPfS_S_ffiii_param_5];
	setp.ge.s32 	%p4888, %r122, %r6216;
	setp.ge.s32 	%p4889, %r5974, %r6520;
	or.pred  	%p4890, %p4888, %p4889;
	@%p4890 bra 	$L__BB0_191;
	ld.param.f32 	%f10553, [_Z9warp_gemmPfS_S_ffiii_param_4];
	ld.param.f32 	%f10297, [_Z9warp_gemmPfS_S_ffiii_param_3];
	ld.global.f32 	%f9633, [%rd4+16];
	mul.f32 	%f9634, %f10553, %f9633;
	fma.rn.f32 	%f9635, %f10297, %f11216, %f9634;
	st.global.f32 	[%rd4+16], %f9635;
$L__BB0_191:
	ld.param.u32 	%r6521, [_Z9warp_gemmPfS_S_ffiii_param_6];
	ld.param.u32 	%r6217, [_Z9warp_gemmPfS_S_ffiii_param_5];
	setp.ge.s32 	%p4891, %r122, %r6217;
	setp.ge.s32 	%p4892, %r5998, %r6521;
	or.pred  	%p4893, %p4891, %p4892;
	@%p4893 bra 	$L__BB0_193;
	ld.param.f32 	%f10554, [_Z9warp_gemmPfS_S_ffiii_param_4];
	ld.param.f32 	%f10298, [_Z9warp_gemmPfS_S_ffiii_param_3];
	ld.global.f32 	%f9636, [%rd4+20];
	mul.f32 	%f9637, %f10554, %f9636;
	fma.rn.f32 	%f9638, %f10298, %f11215, %f9637;
	st.global.f32 	[%rd4+20], %f9638;
$L__BB0_193:
	ld.param.u32 	%r6522, [_Z9warp_gemmPfS_S_ffiii_param_6];
	ld.param.u32 	%r6218, [_Z9warp_gemmPfS_S_ffiii_param_5];
	setp.ge.s32 	%p4894, %r122, %r6218;
	setp.ge.s32 	%p4895, %r6022, %r6522;
	or.pred  	%p4896, %p4894, %p4895;
	@%p4896 bra 	$L__BB0_195;
	ld.param.f32 	%f10555, [_Z9warp_gemmPfS_S_ffiii_param_4];
	ld.param.f32 	%f10299, [_Z9warp_gemmPfS_S_ffiii_param_3];
	ld.global.f32 	%f9639, [%rd4+24];
	mul.f32 	%f9640, %f10555, %f9639;
	fma.rn.f32 	%f9641, %f10299, %f11214, %f9640;
	st.global.f32 	[%rd4+24], %f9641;
$L__BB0_195:
	ld.param.u32 	%r6523, [_Z9warp_gemmPfS_S_ffiii_param_6];
	ld.param.u32 	%r6219, [_Z9warp_gemmPfS_S_ffiii_param_5];
	setp.ge.s32 	%p4897, %r122, %r6219;
	setp.ge.s32 	%p4898, %r6046, %r6523;
	or.pred  	%p4899, %p4897, %p4898;
	@%p4899 bra 	$L__BB0_197;
	ld.param.f32 	%f10556, [_Z9warp_gemmPfS_S_ffiii_param_4];
	ld.param.f32 	%f10300, [_Z9warp_gemmPfS_S_ffiii_param_3];
	ld.global.f32 	%f9642, [%rd4+28];
	mul.f32 	%f9643, %f10556, %f9642;
	fma.rn.f32 	%f9644, %f10300, %f11213, %f9643;
	st.global.f32 	[%rd4+28], %f9644;
$L__BB0_197:
	ld.param.u32 	%r6524, [_Z9warp_gemmPfS_S_ffiii_param_6];
	ld.param.u32 	%r6220, [_Z9warp_gemmPfS_S_ffiii_param_5];
	setp.ge.s32 	%p4900, %r5924, %r6524;
	add.s32 	%r129, %r6068, 7;
	add.s32 	%r130, %r123, %r6524;
	setp.ge.s32 	%p4901, %r129, %r6220;
	add.s32 	%r131, %r124, %r6524;
	or.pred  	%p4902, %p4901, %p4900;
	@%p4902 bra 	$L__BB0_199;
	ld.param.f32 	%f10557, [_Z9warp_gemmPfS_S_ffiii_param_4];
	ld.param.f32 	%f10301, [_Z9warp_gemmPfS_S_ffiii_param_3];
	mul.wide.s32 	%rd377, %r131, 4;
	add.s64 	%rd378, %rd3, %rd377;
	ld.global.f32 	%f9645, [%rd378];
	mul.f32 	%f9646, %f10557, %f9645;
	fma.rn.f32 	%f9647, %f10301, %f11212, %f9646;
	st.global.f32 	[%rd378], %f9647;
$L__BB0_199:
	ld.param.u32 	%r6525, [_Z9warp_gemmPfS_S_ffiii_param_6];
	ld.param.u32 	%r6221, [_Z9warp_gemmPfS_S_ffiii_param_5];
	setp.ge.s32 	%p4903, %r129, %r6221;
	setp.ge.s32 	%p4904, %r6078, %r6525;
	cvt.s64.s32 	%rd379, %r130;
	add.s64 	%rd380, %rd359, %rd379;
	shl.b64 	%rd381, %rd380, 2;
	add.s64 	%rd6, %rd3, %rd381;
	or.pred  	%p4905, %p4903, %p4904;
	@%p4905 bra 	$L__BB0_201;
	ld.param.f32 	%f10558, [_Z9warp_gemmPfS_S_ffiii_param_4];
	ld.param.f32 	%f10302, [_Z9warp_gemmPfS_S_ffiii_param_3];
	ld.global.f32 	%f9648, [%rd6+4];
	mul.f32 	%f9649, %f10558, %f9648;
	fma.rn.f32 	%f9650, %f10302, %f11211, %f9649;
	st.global.f32 	[%rd6+4], %f9650;
$L__BB0_201:
	ld.param.u32 	%r6526, [_Z9warp_gemmPfS_S_ffiii_param_6];
	ld.param.u32 	%r6222, [_Z9warp_gemmPfS_S_ffiii_param_5];
	setp.ge.s32 	%p4906, %r129, %r6222;
	setp.ge.s32 	%p4907, %r5926, %r6526;
	or.pred  	%p4908, %p4906, %p4907;
	@%p4908 bra 	$L__BB0_203;
	ld.param.f32 	%f10559, [_Z9warp_gemmPfS_S_ffiii_param_4];
	ld.param.f32 	%f10303, [_Z9warp_gemmPfS_S_ffiii_param_3];
	ld.global.f32 	%f9651, [%rd6+8];
	mul.f32 	%f9652, %f10559, %f9651;
	fma.rn.f32 	%f9653, %f10303, %f11210, %f9652;
	st.global.f32 	[%rd6+8], %f9653;
$L__BB0_203:
	ld.param.u32 	%r6527, [_Z9warp_gemmPfS_S_ffiii_param_6];
	ld.param.u32 	%r6223, [_Z9warp_gemmPfS_S_ffiii_param_5];
	setp.ge.s32 	%p4909, %r129, %r6223;
	setp.ge.s32 	%p4910, %r5950, %r6527;
	or.pred  	%p4911, %p4909, %p4910;
	@%p4911 bra 	$L__BB0_205;
	ld.param.f32 	%f10560, [_Z9warp_gemmPfS_S_ffiii_param_4];
	ld.param.f32 	%f10304, [_Z9warp_gemmPfS_S_ffiii_param_3];
	ld.global.f32 	%f9654, [%rd6+12];
	mul.f32 	%f9655, %f10560, %f9654;
	fma.rn.f32 	%f9656, %f10304, %f11209, %f9655;
	st.global.f32 	[%rd6+12], %f9656;
$L__BB0_205:
	ld.param.u32 	%r6528, [_Z9warp_gemmPfS_S_ffiii_param_6];
	ld.param.u32 	%r6224, [_Z9warp_gemmPfS_S_ffiii_param_5];
	setp.ge.s32 	%p4912, %r129, %r6224;
	setp.ge.s32 	%p4913, %r5974, %r6528;
	or.pred  	%p4914, %p4912, %p4913;
	@%p4914 bra 	$L__BB0_207;
	ld.param.f32 	%f10561, [_Z9warp_gemmPfS_S_ffiii_param_4];
	ld.param.f32 	%f10305, [_Z9warp_gemmPfS_S_ffiii_param_3];
	ld.global.f32 	%f9657, [%rd6+16];
	mul.f32 	%f9658, %f10561, %f9657;
	fma.rn.f32 	%f9659, %f10305, %f11208, %f9658;
	st.global.f32 	[%rd6+16], %f9659;
$L__BB0_207:
	ld.param.u32 	%r6529, [_Z9warp_gemmPfS_S_ffiii_param_6];
	ld.param.u32 	%r6225, [_Z9warp_gemmPfS_S_ffiii_param_5];
	setp.ge.s32 	%p4915, %r129, %r6225;
	setp.ge.s32 	%p4916, %r5998, %r6529;
	or.pred  	%p4917, %p4915, %p4916;
	@%p4917 bra 	$L__BB0_209;
	ld.param.f32 	%f10562, [_Z9warp_gemmPfS_S_ffiii_param_4];
	ld.param.f32 	%f10306, [_Z9warp_gemmPfS_S_ffiii_param_3];
	ld.global.f32 	%f9660, [%rd6+20];
	mul.f32 	%f9661, %f10562, %f9660;
	fma.rn.f32 	%f9662, %f10306, %f11207, %f9661;
	st.global.f32 	[%rd6+20], %f9662;
$L__BB0_209:
	ld.param.u32 	%r6530, [_Z9warp_gemmPfS_S_ffiii_param_6];
	ld.param.u32 	%r6226, [_Z9warp_gemmPfS_S_ffiii_param_5];
	setp.ge.s32 	%p4918, %r129, %r6226;
	setp.ge.s32 	%p4919, %r6022, %r6530;
	or.pred  	%p4920, %p4918, %p4919;
	@%p4920 bra 	$L__BB0_211;
	ld.param.f32 	%f10563, [_Z9warp_gemmPfS_S_ffiii_param_4];
	ld.param.f32 	%f10307, [_Z9warp_gemmPfS_S_ffiii_param_3];
	ld.global.f32 	%f9663, [%rd6+24];
	mul.f32 	%f9664, %f10563, %f9663;
	fma.rn.f32 	%f9665, %f10307, %f11206, %f9664;
	st.global.f32 	[%rd6+24], %f9665;
$L__BB0_211:
	ld.param.u32 	%r6531, [_Z9warp_gemmPfS_S_ffiii_param_6];
	ld.param.u32 	%r6227, [_Z9warp_gemmPfS_S_ffiii_param_5];
	setp.ge.s32 	%p4921, %r129, %r6227;
	setp.ge.s32 	%p4922, %r6046, %r6531;
	or.pred  	%p4923, %p4921, %p4922;
	@%p4923 bra 	$L__BB0_213;
	ld.param.f32 	%f10564, [_Z9warp_gemmPfS_S_ffiii_param_4];
	ld.param.f32 	%f10308, [_Z9warp_gemmPfS_S_ffiii_param_3];
	ld.global.f32 	%f9666, [%rd6+28];
	mul.f32 	%f9667, %f10564, %f9666;
	fma.rn.f32 	%f9668, %f10308, %f11205, %f9667;
	st.global.f32 	[%rd6+28], %f9668;
$L__BB0_213:
	ld.param.u32 	%r6532, [_Z9warp_gemmPfS_S_ffiii_param_6];
	ld.param.u32 	%r6228, [_Z9warp_gemmPfS_S_ffiii_param_5];
	setp.ge.s32 	%p4924, %r5924, %r6532;
	add.s32 	%r133, %r6068, 8;
	add.s32 	%r134, %r130, %r6532;
	setp.ge.s32 	%p4925, %r133, %r6228;
	add.s32 	%r135, %r131, %r6532;
	or.pred  	%p4926, %p4925, %p4924;
	@%p4926 bra 	$L__BB0_215;
	ld.param.f32 	%f10565, [_Z9warp_gemmPfS_S_ffiii_param_4];
	ld.param.f32 	%f10309, [_Z9warp_gemmPfS_S_ffiii_param_3];
	mul.wide.s32 	%rd382, %r135, 4;
	add.s64 	%rd383, %rd3, %rd382;
	ld.global.f32 	%f9669, [%rd383];
	mul.f32 	%f9670, %f10565, %f9669;
	fma.rn.f32 	%f9671, %f10309, %f11204, %f9670;
	st.global.f32 	[%rd383], %f9671;
$L__BB0_215:
	ld.param.u32 	%r6533, [_Z9warp_gemmPfS_S_ffiii_param_6];
	ld.param.u32 	%r6229, [_Z9warp_gemmPfS_S_ffiii_param_5];
	setp.ge.s32 	%p4927, %r133, %r6229;
	setp.ge.s32 	%p4928, %r6078, %r6533;
	cvt.s64.s32 	%rd384, %r134;
	add.s64 	%rd385, %rd359, %rd384;
	shl.b64 	%rd386, %rd385, 2;
	add.s64 	%rd7, %rd3, %rd386;
	or.pred  	%p4929, %p4927, %p4928;
	@%p4929 bra 	$L__BB0_217;
	ld.param.f32 	%f10566, [_Z9warp_gemmPfS_S_ffiii_param_4];
	ld.param.f32 	%f10310, [_Z9warp_gemmPfS_S_ffiii_param_3];
	ld.global.f32 	%f9672, [%rd7+4];
	mul.f32 	%f9673, %f10566, %f9672;
	fma.rn.f32 	%f9674, %f10310, %f11203, %f9673;
	st.global.f32 	[%rd7+4], %f9674;
$L__BB0_217:
	ld.param.u32 	%r6534, [_Z9warp_gemmPfS_S_ffiii_param_6];
	ld.param.u32 	%r6230, [_Z9warp_gemmPfS_S_ffiii_param_5];
	setp.ge.s32 	%p4930, %r133, %r6230;
	setp.ge.s32 	%p4931, %r5926, %r6534;
	or.pred  	%p4932, %p4930, %p4931;
	@%p4932 bra 	$L__BB0_219;
	ld.param.f32 	%f10567, [_Z9warp_gemmPfS_S_ffiii_param_4];
	ld.param.f32 	%f10311, [_Z9warp_gemmPfS_S_ffiii_param_3];
	ld.global.f32 	%f9675, [%rd7+8];
	mul.f32 	%f9676, %f10567, %f9675;
	fma.rn.f32 	%f9677, %f10311, %f11202, %f9676;
	st.global.f32 	[%rd7+8], %f9677;
$L__BB0_219:
	ld.param.u32 	%r6535, [_Z9warp_gemmPfS_S_ffiii_param_6];
	ld.param.u32 	%r6231, [_Z9warp_gemmPfS_S_ffiii_param_5];
	setp.ge.s32 	%p4933, %r133, %r6231;
	setp.ge.s32 	%p4934, %r5950, %r6535;
	or.pred  	%p4935, %p4933, %p4934;
	@%p4935 bra 	$L__BB0_221;
	ld.param.f32 	%f10568, [_Z9warp_gemmPfS_S_ffiii_param_4];
	ld.param.f32 	%f10312, [_Z9warp_gemmPfS_S_ffiii_param_3];
	ld.global.f32 	%f9678, [%rd7+12];
	mul.f32 	%f9679, %f10568, %f9678;
	fma.rn.f32 	%f9680, %f10312, %f11201, %f9679;
	st.global.f32 	[%rd7+12], %f9680;
$L__BB0_221:
	ld.param.u32 	%r6536, [_Z9warp_gemmPfS_S_ffiii_param_6];
	ld.param.u32 	%r6232, [_Z9warp_gemmPfS_S_ffiii_param_5];
	setp.ge.s32 	%p4936, %r133, %r6232;
	setp.ge.s32 	%p4937, %r5974, %r6536;
	or.pred  	%p4938, %p4936, %p4937;
	@%p4938 bra 	$L__BB0_223;
	ld.param.f32 	%f10569, [_Z9warp_gemmPfS_S_ffiii_param_4];
	ld.param.f32 	%f10313, [_Z9warp_gemmPfS_S_ffiii_param_3];
	ld.global.f32 	%f9681, [%rd7+16];
	mul.f32 	%f9682, %f10569, %f9681;
	fma.rn.f32 	%f9683, %f10313, %f11200, %f9682;
	st.global.f32 	[%rd7+16], %f9683;
$L__BB0_223:
	ld.param.u32 	%r6537, [_Z9warp_gemmPfS_S_ffiii_param_6];
	ld.param.u32 	%r6233, [_Z9warp_gemmPfS_S_ffiii_param_5];
	setp.ge.s32 	%p4939, %r133, %r6233;
	setp.ge.s32 	%p4940, %r5998, %r6537;
	or.pred  	%p4941, %p4939, %p4940;
	@%p4941 bra 	$L__BB0_225;
	ld.param.f32 	%f10570, [_Z9warp_gemmPfS_S_ffiii_param_4];
	ld.param.f32 	%f10314, [_Z9warp_gemmPfS_S_ffiii_param_3];
	ld.global.f32 	%f9684, [%rd7+20];
	mul.f32 	%f9685, %f10570, %f9684;
	fma.rn.f32 	%f9686, %f10314, %f11199, %f9685;
	st.global.f32 	[%rd7+20], %f9686;
$L__BB0_225:
	ld.param.u32 	%r6538, [_Z9warp_gemmPfS_S_ffiii_param_6];
	ld.param.u32 	%r6234, [_Z9warp_gemmPfS_S_ffiii_param_5];
	setp.ge.s32 	%p4942, %r133, %r6234;
	setp.ge.s32 	%p4943, %r6022, %r6538;
	or.pred  	%p4944, %p4942, %p4943;
	@%p4944 bra 	$L__BB0_227;
	ld.param.f32 	%f10571, [_Z9warp_gemmPfS_S_ffiii_param_4];
	ld.param.f32 	%f10315, [_Z9warp_gemmPfS_S_ffiii_param_3];
	ld.global.f32 	%f9687, [%rd7+24];
	mul.f32 	%f9688, %f10571, %f9687;
	fma.rn.f32 	%f9689, %f10315, %f11198, %f9688;
	st.global.f32 	[%rd7+24], %f9689;
$L__BB0_227:
	ld.param.u32 	%r6539, [_Z9warp_gemmPfS_S_ffiii_param_6];
	ld.param.u32 	%r6235, [_Z9warp_gemmPfS_S_ffiii_param_5];
	setp.ge.s32 	%p4945, %r133, %r6235;
	setp.ge.s32 	%p4946, %r6046, %r6539;
	or.pred  	%p4947, %p4945, %p4946;
	@%p4947 bra 	$L__BB0_229;
	ld.param.f32 	%f10572, [_Z9warp_gemmPfS_S_ffiii_param_4];
	ld.param.f32 	%f10316, [_Z9warp_gemmPfS_S_ffiii_param_3];
	ld.global.f32 	%f9690, [%rd7+28];
	mul.f32 	%f9691, %f10572, %f9690;
	fma.rn.f32 	%f9692, %f10316, %f11197, %f9691;
	st.global.f32 	[%rd7+28], %f9692;
$L__BB0_229:
	ld.param.u32 	%r6540, [_Z9warp_gemmPfS_S_ffiii_param_6];
	ld.param.u32 	%r6236, [_Z9warp_gemmPfS_S_ffiii_param_5];
	setp.ge.s32 	%p4948, %r5924, %r6540;
	add.s32 	%r136, %r6068, 9;
	add.s32 	%r137, %r134, %r6540;
	setp.ge.s32 	%p4949, %r136, %r6236;
	add.s32 	%r138, %r135, %r6540;
	or.pred  	%p4950, %p4949, %p4948;
	@%p4950 bra 	$L__BB0_231;
	ld.param.f32 	%f10573, [_Z9warp_gemmPfS_S_ffiii_param_4];
	ld.param.f32 	%f10317, [_Z9warp_gemmPfS_S_ffiii_param_3];
	mul.wide.s32 	%rd387, %r138, 4;
	add.s64 	%rd388, %rd3, %rd387;
	ld.global.f32 	%f9693, [%rd388];
	mul.f32 	%f9694, %f10573, %f9693;
	fma.rn.f32 	%f9695, %f10317, %f11196, %f9694;
	st.global.f32 	[%rd388], %f9695;
$L__BB0_231:
	ld.param.u32 	%r6541, [_Z9warp_gemmPfS_S_ffiii_param_6];
	ld.param.u32 	%r6237, [_Z9warp_gemmPfS_S_ffiii_param_5];
	setp.ge.s32 	%p4951, %r136, %r6237;
	setp.ge.s32 	%p4952, %r6078, %r6541;
	cvt.s64.s32 	%rd389, %r137;
	add.s64 	%rd390, %rd359, %rd389;
	shl.b64 	%rd391, %rd390, 2;
	add.s64 	%rd8, %rd3, %rd391;
	or.pred  	%p4953, %p4951, %p4952;
	@%p4953 bra 	$L__BB0_233;
	ld.param.f32 	%f10574, [_Z9warp_gemmPfS_S_ffiii_param_4];
	ld.param.f32 	%f10318, [_Z9warp_gemmPfS_S_ffiii_param_3];
	ld.global.f32 	%f9696, [%rd8+4];
	mul.f32 	%f9697, %f10574, %f9696;
	fma.rn.f32 	%f9698, %f10318, %f11195, %f9697;
	st.global.f32 	[%rd8+4], %f9698;
$L__BB0_233:
	ld.param.u32 	%r6542, [_Z9warp_gemmPfS_S_ffiii_param_6];
	ld.param.u32 	%r6238, [_Z9warp_gemmPfS_S_ffiii_param_5];
	setp.ge.s32 	%p4954, %r136, %r6238;
	setp.ge.s32 	%p4955, %r5926, %r6542;
	or.pred  	%p4956, %p4954, %p4955;
	@%p4956 bra 	$L__BB0_235;
	ld.param.f32 	%f10575, [_Z9warp_gemmPfS_S_ffiii_param_4];
	ld.param.f32 	%f10319, [_Z9warp_gemmPfS_S_ffiii_param_3];
	ld.global.f32 	%f9699, [%rd8+8];
	mul.f32 	%f9700, %f10575, %f9699;
	fma.rn.f32 	%f9701, %f10319, %f11194, %f9700;
	st.global.f32 	[%rd8+8], %f9701;
$L__BB0_235:
	ld.param.u32 	%r6543, [_Z9warp_gemmPfS_S_ffiii_param_6];
	ld.param.u32 	%r6239, [_Z9warp_gemmPfS_S_ffiii_param_5];
	setp.ge.s32 	%p4957, %r136, %r6239;
	setp.ge.s32 	%p4958, %r5950, %r6543;
	or.pred  	%p4959, %p4957, %p4958;
	@%p4959 bra 	$L__BB0_237;
	ld.param.f32 	%f10576, [_Z9warp_gemmPfS_S_ffiii_param_4];
	ld.param.f32 	%f10320, [_Z9warp_gemmPfS_S_ffiii_param_3];
	ld.global.f32 	%f9702, [%rd8+12];
	mul.f32 	%f9703, %f10576, %f9702;
	fma.rn.f32 	%f9704, %f10320, %f11193, %f9703;
	st.global.f32 	[%rd8+12], %f9704;
$L__BB0_237:
	ld.param.u32 	%r6544, [_Z9warp_gemmPfS_S_ffiii_param_6];
	ld.param.u32 	%r6240, [_Z9warp_gemmPfS_S_ffiii_param_5];
	setp.ge.s32 	%p4960, %r136, %r6240;
	setp.ge.s32 	%p4961, %r5974, %r6544;
	or.pred  	%p4962, %p4960, %p4961;
	@%p4962 bra 	$L__BB0_239;
	ld.param.f32 	%f10577, [_Z9warp_gemmPfS_S_ffiii_param_4];
	ld.param.f32 	%f10321, [_Z9warp_gemmPfS_S_ffiii_param_3];
	ld.global.f32 	%f9705, [%rd8+16];
	mul.f32 	%f9706, %f10577, %f9705;
	fma.rn.f32 	%f9707, %f10321, %f11192, %f9706;
	st.global.f32 	[%rd8+16], %f9707;
$L__BB0_239:
	ld.param.u32 	%r6545, [_Z9warp_gemmPfS_S_ffiii_param_6];
	ld.param.u32 	%r6241, [_Z9warp_gemmPfS_S_ffiii_param_5];
	setp.ge.s32 	%p4963, %r136, %r6241;
	setp.ge.s32 	%p4964, %r5998, %r6545;
	or.pred  	%p4965, %p4963, %p4964;
	@%p4965 bra 	$L__BB0_241;
	ld.param.f32 	%f10578, [_Z9warp_gemmPfS_S_ffiii_param_4];
	ld.param.f32 	%f10322, [_Z9warp_gemmPfS_S_ffiii_param_3];
	ld.global.f32 	%f9708, [%rd8+20];
	mul.f32 	%f9709, %f10578, %f9708;
	fma.rn.f32 	%f9710, %f10322, %f11191, %f9709;
	st.global.f32 	[%rd8+20], %f9710;
$L__BB0_241:
	ld.param.u32 	%r6546, [_Z9warp_gemmPfS_S_ffiii_param_6];
	ld.param.u32 	%r6242, [_Z9warp_gemmPfS_S_ffiii_param_5];
	setp.ge.s32 	%p4966, %r136, %r6242;
	setp.ge.s32 	%p4967, %r6022, %r6546;
	or.pred  	%p4968, %p4966, %p4967;
	@%p4968 bra 	$L__BB0_243;
	ld.param.f32 	%f10579, [_Z9warp_gemmPfS_S_ffiii_param_4];
	ld.param.f32 	%f10323, [_Z9warp_gemmPfS_S_ffiii_param_3];
	ld.global.f32 	%f9711, [%rd8+24];
	mul.f32 	%f9712, %f10579, %f9711;
	fma.rn.f32 	%f9713, %f10323, %f11190, %f9712;
	st.global.f32 	[%rd8+24], %f9713;
$L__BB0_243:
	ld.param.u32 	%r6547, [_Z9warp_gemmPfS_S_ffiii_param_6];
	ld.param.u32 	%r6243, [_Z9warp_gemmPfS_S_ffiii_param_5];
	setp.ge.s32 	%p4969, %r136, %r6243;
	setp.ge.s32 	%p4970, %r6046, %r6547;
	or.pred  	%p4971, %p4969, %p4970;
	@%p4971 bra 	$L__BB0_245;
	ld.param.f32 	%f10580, [_Z9warp_gemmPfS_S_ffiii_param_4];
	ld.param.f32 	%f10324, [_Z9warp_gemmPfS_S_ffiii_param_3];
	ld.global.f32 	%f9714, [%rd8+28];
	mul.f32 	%f9715, %f10580, %f9714;
	fma.rn.f32 	%f9716, %f10324, %f11189, %f9715;
	st.global.f32 	[%rd8+28], %f9716;
$L__BB0_245:
	ld.param.u32 	%r6548, [_Z9warp_gemmPfS_S_ffiii_param_6];
	ld.param.u32 	%r6244, [_Z9warp_gemmPfS_S_ffiii_param_5];
	setp.ge.s32 	%p4972, %r5924, %r6548;
	add.s32 	%r139, %r6068, 10;
	add.s32 	%r140, %r137, %r6548;
	setp.ge.s32 	%p4973, %r139, %r6244;
	add.s32 	%r141, %r138, %r6548;
	or.pred  	%p4974, %p4973, %p4972;
	@%p4974 bra 	$L__BB0_247;
	ld.param.f32 	%f10581, [_Z9warp_gemmPfS_S_ffiii_param_4];
	ld.param.f32 	%f10325, [_Z9warp_gemmPfS_S_ffiii_param_3];
	mul.wide.s32 	%rd392, %r141, 4;
	add.s64 	%rd393, %rd3, %rd392;
	ld.global.f32 	%f9717, [%rd393];
	mul.f32 	%f9718, %f10581, %f9717;
	fma.rn.f32 	%f9719, %f10325, %f11188, %f9718;
	st.global.f32 	[%rd393], %f9719;
$L__BB0_247:
	ld.param.u32 	%r6549, [_Z9warp_gemmPfS_S_ffiii_param_6];
	ld.param.u32 	%r6245, [_Z9warp_gemmPfS_S_ffiii_param_5];
	setp.ge.s32 	%p4975, %r139, %r6245;
	setp.ge.s32 	%p4976, %r6078, %r6549;
	cvt.s64.s32 	%rd394, %r140;
	add.s64 	%rd395, %rd359, %rd394;
	shl.b64 	%rd396, %rd395, 2;
	add.s64 	%rd9, %rd3, %rd396;
	or.pred  	%p4977, %p4975, %p4976;
	@%p4977 bra 	$L__BB0_249;
	ld.param.f32 	%f10582, [_Z9warp_gemmPfS_S_ffiii_param_4];
	ld.param.f32 	%f10326, [_Z9warp_gemmPfS_S_ffiii_param_3];
	ld.global.f32 	%f9720, [%rd9+4];
	mul.f32 	%f9721, %f10582, %f9720;
	fma.rn.f32 	%f9722, %f10326, %f11187, %f9721;
	st.global.f32 	[%rd9+4], %f9722;
$L__BB0_249:
	ld.param.u32 	%r6550, [_Z9warp_gemmPfS_S_ffiii_param_6];
	ld.param.u32 	%r6246, [_Z9warp_gemmPfS_S_ffiii_param_5];
	setp.ge.s32 	%p4978, %r139, %r6246;
	setp.ge.s32 	%p4979, %r5926, %r6550;
	or.pred  	%p4980, %p4978, %p4979;
	@%p4980 bra 	$L__BB0_251;
	ld.param.f32 	%f10583, [_Z9warp_gemmPfS_S_ffiii_param_4];
	ld.param.f32 	%f10327, [_Z9warp_gemmPfS_S_ffiii_param_3];
	ld.global.f32 	%f9723, [%rd9+8];
	mul.f32 	%f9724, %f10583, %f9723;
	fma.rn.f32 	%f9725, %f10327, %f11186, %f9724;
	st.global.f32 	[%rd9+8], %f9725;
$L__BB0_251:
	ld.param.u32 	%r6551, [_Z9warp_gemmPfS_S_ffiii_param_6];
	ld.param.u32 	%r6247, [_Z9warp_gemmPfS_S_ffiii_param_5];
	setp.ge.s32 	%p4981, %r139, %r6247;
	setp.ge.s32 	%p4982, %r5950, %r6551;
	or.pred  	%p4983, %p4981, %p4982;
	@%p4983 bra 	$L__BB0_253;
	ld.param.f32 	%f10584, [_Z9warp_gemmPfS_S_ffiii_param_4];
	ld.param.f32 	%f10328, [_Z9warp_gemmPfS_S_ffiii_param_3];
	ld.global.f32 	%f9726, [%rd9+12];
	mul.f32 	%f9727, %f10584, %f9726;
	fma.rn.f32 	%f9728, %f10328, %f11185, %f9727;
	st.global.f32 	[%rd9+12], %f9728;
$L__BB0_253:
	ld.param.u32 	%r6552, [_Z9warp_gemmPfS_S_ffiii_param_6];
	ld.param.u32 	%r6248, [_Z9warp_gemmPfS_S_ffiii_param_5];
	setp.ge.s32 	%p4984, %r139, %r6248;
	setp.ge.s32 	%p4985, %r5974, %r6552;
	or.pred  	%p4986, %p4984, %p4985;
	@%p4986 bra 	$L__BB0_255;
	ld.param.f32 	%f10585, [_Z9warp_gemmPfS_S_ffiii_param_4];
	ld.param.f32 	%f10329, [_Z9warp_gemmPfS_S_ffiii_param_3];
	ld.global.f32 	%f9729, [%rd9+16];
	mul.f32 	%f9730, %f10585, %f9729;
	fma.rn.f32 	%f9731, %f10329, %f11184, %f9730;
	st.global.f32 	[%rd9+16], %f9731;
$L__BB0_255:
	ld.param.u32 	%r6553, [_Z9warp_gemmPfS_S_ffiii_param_6];
	ld.param.u32 	%r6249, [_Z9warp_gemmPfS_S_ffiii_param_5];
	setp.ge.s32 	%p4987, %r139, %r6249;
	setp.ge.s32 	%p4988, %r5998, %r6553;
	or.pred  	%p4989, %p4987, %p4988;
	@%p4989 bra 	$L__BB0_257;
	ld.param.f32 	%f10586, [_Z9warp_gemmPfS_S_ffiii_param_4];
	ld.param.f32 	%f10330, [_Z9warp_gemmPfS_S_ffiii_param_3];
	ld.global.f32 	%f9732, [%rd9+20];
	mul.f32 	%f9733, %f10586, %f9732;
	fma.rn.f32 	%f9734, %f10330, %f11183, %f9733;
	st.global.f32 	[%rd9+20], %f9734;
$L__BB0_257:
	ld.param.u32 	%r6554, [_Z9warp_gemmPfS_S_ffiii_param_6];
	ld.param.u32 	%r6250, [_Z9warp_gemmPfS_S_ffiii_param_5];
	setp.ge.s32 	%p4990, %r139, %r6250;
	setp.ge.s32 	%p4991, %r6022, %r6554;
	or.pred  	%p4992, %p4990, %p4991;
	@%p4992 bra 	$L__BB0_259;
	ld.param.f32 	%f10587, [_Z9warp_gemmPfS_S_ffiii_param_4];
	ld.param.f32 	%f10331, [_Z9warp_gemmPfS_S_ffiii_param_3];
	ld.global.f32 	%f9735, [%rd9+24];
	mul.f32 	%f9736, %f10587, %f9735;
	fma.rn.f32 	%f9737, %f10331, %f11182, %f9736;
	st.global.f32 	[%rd9+24], %f9737;
$L__BB0_259:
	ld.param.u32 	%r6555, [_Z9warp_gemmPfS_S_ffiii_param_6];
	ld.param.u32 	%r6251, [_Z9warp_gemmPfS_S_ffiii_param_5];
	setp.ge.s32 	%p4993, %r139, %r6251;
	setp.ge.s32 	%p4994, %r6046, %r6555;
	or.pred  	%p4995, %p4993, %p4994;
	@%p4995 bra 	$L__BB0_261;
	ld.param.f32 	%f10588, [_Z9warp_gemmPfS_S_ffiii_param_4];
	ld.param.f32 	%f10332, [_Z9warp_gemmPfS_S_ffiii_param_3];
	ld.global.f32 	%f9738, [%rd9+28];
	mul.f32 	%f9739, %f10588, %f9738;
	fma.rn.f32 	%f9740, %f10332, %f11181, %f9739;
	st.global.f32 	[%rd9+28], %f9740;
$L__BB0_261:
	ld.param.u32 	%r6556, [_Z9warp_gemmPfS_S_ffiii_param_6];
	ld.param.u32 	%r6252, [_Z9warp_gemmPfS_S_ffiii_param_5];
	setp.ge.s32 	%p4996, %r5924, %r6556;
	add.s32 	%r142, %r6068, 11;
	add.s32 	%r143, %r140, %r6556;
	setp.ge.s32 	%p4997, %r142, %r6252;
	add.s32 	%r144, %r141, %r6556;
	or.pred  	%p4998, %p4997, %p4996;
	@%p4998 bra 	$L__BB0_263;
	ld.param.f32 	%f10589, [_Z9warp_gemmPfS_S_ffiii_param_4];
	ld.param.f32 	%f10333, [_Z9warp_gemmPfS_S_ffiii_param_3];
	mul.wide.s32 	%rd397, %r144, 4;
	add.s64 	%rd398, %rd3, %rd397;
	ld.global.f32 	%f9741, [%rd398];
	mul.f32 	%f9742, %f10589, %f9741;
	fma.rn.f32 	%f9743, %f10333, %f11180, %f9742;
	st.global.f32 	[%rd398], %f9743;
$L__BB0_263:
	ld.param.u32 	%r6557, [_Z9warp_gemmPfS_S_ffiii_param_6];
	ld.param.u32 	%r6253, [_Z9warp_gemmPfS_S_ffiii_param_5];
	setp.ge.s32 	%p4999, %r142, %r6253;
	setp.ge.s32 	%p5000, %r6078, %r6557;
	cvt.s64.s32 	%rd399, %r143;
	add.s64 	%rd400, %rd359, %rd399;
	shl.b64 	%rd401, %rd400, 2;
	add.s64 	%rd10, %rd3, %rd401;
	or.pred  	%p5001, %p4999, %p5000;
	@%p5001 bra 	$L__BB0_265;
	ld.param.f32 	%f10590, [_Z9warp_gemmPfS_S_ffiii_param_4];
	ld.param.f32 	%f10334, [_Z9warp_gemmPfS_S_ffiii_param_3];
	ld.global.f32 	%f9744, [%rd10+4];
	mul.f32 	%f9745, %f10590, %f9744;
	fma.rn.f32 	%f9746, %f10334, %f11179, %f9745;
	st.global.f32 	[%rd10+4], %f9746;
$L__BB0_265:
	ld.param.u32 	%r6558, [_Z9warp_gemmPfS_S_ffiii_param_6];
	ld.param.u32 	%r6254, [_Z9warp_gemmPfS_S_ffiii_param_5];
	setp.ge.s32 	%p5002, %r142, %r6254;
	setp.ge.s32 	%p5003, %r5926, %r6558;
	or.pred  	%p5004, %p5002, %p5003;
	@%p5004 bra 	$L__BB0_267;
	ld.param.f32 	%f10591, [_Z9warp_gemmPfS_S_ffiii_param_4];
	ld.param.f32 	%f10335, [_Z9warp_gemmPfS_S_ffiii_param_3];
	ld.global.f32 	%f9747, [%rd10+8];
	mul.f32 	%f9748, %f10591, %f9747;
	fma.rn.f32 	%f9749, %f10335, %f11178, %f9748;
	st.global.f32 	[%rd10+8], %f9749;
$L__BB0_267:
	ld.param.u32 	%r6559, [_Z9warp_gemmPfS_S_ffiii_param_6];
	ld.param.u32 	%r6255, [_Z9warp_gemmPfS_S_ffiii_param_5];
	setp.ge.s32 	%p5005, %r142, %r6255;
	setp.ge.s32 	%p5006, %r5950, %r6559;
	or.pred  	%p5007, %p5005, %p5006;
	@%p5007 bra 	$L__BB0_269;
	ld.param.f32 	%f10592, [_Z9warp_gemmPfS_S_ffiii_param_4];
	ld.param.f32 	%f10336, [_Z9warp_gemmPfS_S_ffiii_param_3];
	ld.global.f32 	%f9750, [%rd10+12];
	mul.f32 	%f9751, %f10592, %f9750;
	fma.rn.f32 	%f9752, %f10336, %f11177, %f9751;
	st.global.f32 	[%rd10+12], %f9752;
$L__BB0_269:
	ld.param.u32 	%r6560, [_Z9warp_gemmPfS_S_ffiii_param_6];
	ld.param.u32 	%r6256, [_Z9warp_gemmPfS_S_ffiii_param_5];
	setp.ge.s32 	%p5008, %r142, %r6256;
	setp.ge.s32 	%p5009, %r5974, %r6560;
	or.pred  	%p5010, %p5008, %p5009;
	@%p5010 bra 	$L__BB0_271;
	ld.param.f32 	%f10593, [_Z9warp_gemmPfS_S_ffiii_param_4];
	ld.param.f32 	%f10337, [_Z9warp_gemmPfS_S_ffiii_param_3];
	ld.global.f32 	%f9753, [%rd10+16];
	mul.f32 	%f9754, %f10593, %f9753;
	fma.rn.f32 	%f9755, %f10337, %f11176, %f9754;
	st.global.f32 	[%rd10+16], %f9755;
$L__BB0_271:
	ld.param.u32 	%r6561, [_Z9warp_gemmPfS_S_ffiii_param_6];
	ld.param.u32 	%r6257, [_Z9warp_gemmPfS_S_ffiii_param_5];
	setp.ge.s32 	%p5011, %r142, %r6257;
	setp.ge.s32 	%p5012, %r5998, %r6561;
	or.pred  	%p5013, %p5011, %p5012;
	@%p5013 bra 	$L__BB0_273;
	ld.param.f32 	%f10594, [_Z9warp_gemmPfS_S_ffiii_param_4];
	ld.param.f32 	%f10338, [_Z9warp_gemmPfS_S_ffiii_param_3];
	ld.global.f32 	%f9756, [%rd10+20];
	mul.f32 	%f9757, %f10594, %f9756;
	fma.rn.f32 	%f9758, %f10338, %f11175, %f9757;
	st.global.f32 	[%rd10+20], %f9758;
$L__BB0_273:
	ld.param.u32 	%r6562, [_Z9warp_gemmPfS_S_ffiii_param_6];
	ld.param.u32 	%r6258, [_Z9warp_gemmPfS_S_ffiii_param_5];
	setp.ge.s32 	%p5014, %r142, %r6258;
	setp.ge.s32 	%p5015, %r6022, %r6562;
	or.pred  	%p5016, %p5014, %p5015;
	@%p5016 bra 	$L__BB0_275;
	ld.param.f32 	%f10595, [_Z9warp_gemmPfS_S_ffiii_param_4];
	ld.param.f32 	%f10339, [_Z9warp_gemmPfS_S_ffiii_param_3];
	ld.global.f32 	%f9759, [%rd10+24];
	mul.f32 	%f9760, %f10595, %f9759;
	fma.rn.f32 	%f9761, %f10339, %f11174, %f9760;
	st.global.f32 	[%rd10+24], %f9761;
$L__BB0_275:
	ld.param.u32 	%r6563, [_Z9warp_gemmPfS_S_ffiii_param_6];
	ld.param.u32 	%r6259, [_Z9warp_gemmPfS_S_ffiii_param_5];
	setp.ge.s32 	%p5017, %r142, %r6259;
	setp.ge.s32 	%p5018, %r6046, %r6563;
	or.pred  	%p5019, %p5017, %p5018;
	@%p5019 bra 	$L__BB0_277;
	ld.param.f32 	%f10596, [_Z9warp_gemmPfS_S_ffiii_param_4];
	ld.param.f32 	%f10340, [_Z9warp_gemmPfS_S_ffiii_param_3];
	ld.global.f32 	%f9762, [%rd10+28];
	mul.f32 	%f9763, %f10596, %f9762;
	fma.rn.f32 	%f9764, %f10340, %f11173, %f9763;
	st.global.f32 	[%rd10+28], %f9764;
$L__BB0_277:
	ld.param.u32 	%r6564, [_Z9warp_gemmPfS_S_ffiii_param_6];
	ld.param.u32 	%r6260, [_Z9warp_gemmPfS_S_ffiii_param_5];
	setp.ge.s32 	%p5020, %r5924, %r6564;
	add.s32 	%r145, %r6068, 12;
	add.s32 	%r146, %r143, %r6564;
	setp.ge.s32 	%p5021, %r145, %r6260;
	add.s32 	%r147, %r144, %r6564;
	or.pred  	%p5022, %p5021, %p5020;
	@%p5022 bra 	$L__BB0_279;
	ld.param.f32 	%f10597, [_Z9warp_gemmPfS_S_ffiii_param_4];
	ld.param.f32 	%f10341, [_Z9warp_gemmPfS_S_ffiii_param_3];
	mul.wide.s32 	%rd402, %r147, 4;
	add.s64 	%rd403, %rd3, %rd402;
	ld.global.f32 	%f9765, [%rd403];
	mul.f32 	%f9766, %f10597, %f9765;
	fma.rn.f32 	%f9767, %f10341, %f11172, %f9766;
	st.global.f32 	[%rd403], %f9767;
$L__BB0_279:
	ld.param.u32 	%r6565, [_Z9warp_gemmPfS_S_ffiii_param_6];
	ld.param.u32 	%r6261, [_Z9warp_gemmPfS_S_ffiii_param_5];
	setp.ge.s32 	%p5023, %r145, %r6261;
	setp.ge.s32 	%p5024, %r6078, %r6565;
	cvt.s64.s32 	%rd404, %r146;
	add.s64 	%rd405, %rd359, %rd404;
	shl.b64 	%rd406, %rd405, 2;
	add.s64 	%rd11, %rd3, %rd406;
	or.pred  	%p5025, %p5023, %p5024;
	@%p5025 bra 	$L__BB0_281;
	ld.param.f32 	%f10598, [_Z9warp_gemmPfS_S_ffiii_param_4];
	ld.param.f32 	%f10342, [_Z9warp_gemmPfS_S_ffiii_param_3];
	ld.global.f32 	%f9768, [%rd11+4];
	mul.f32 	%f9769, %f10598, %f9768;
	fma.rn.f32 	%f9770, %f10342, %f11171, %f9769;
	st.global.f32 	[%rd11+4], %f9770;
$L__BB0_281:
	ld.param.u32 	%r6566, [_Z9warp_gemmPfS_S_ffiii_param_6];
	ld.param.u32 	%r6262, [_Z9warp_gemmPfS_S_ffiii_param_5];
	setp.ge.s32 	%p5026, %r145, %r6262;
	setp.ge.s32 	%p5027, %r5926, %r6566;
	or.pred  	%p5028, %p5026, %p5027;
	@%p5028 bra 	$L__BB0_283;
	ld.param.f32 	%f10599, [_Z9warp_gemmPfS_S_ffiii_param_4];
	ld.param.f32 	%f10343, [_Z9warp_gemmPfS_S_ffiii_param_3];
	ld.global.f32 	%f9771, [%rd11+8];
	mul.f32 	%f9772, %f10599, %f9771;
	fma.rn.f32 	%f9773, %f10343, %f11170, %f9772;
	st.global.f32 	[%rd11+8], %f9773;
$L__BB0_283:
	ld.param.u32 	%r6567, [_Z9warp_gemmPfS_S_ffiii_param_6];
	ld.param.u32 	%r6263, [_Z9warp_gemmPfS_S_ffiii_param_5];
	setp.ge.s32 	%p5029, %r145, %r6263;
	setp.ge.s32 	%p5030, %r5950, %r6567;
	or.pred  	%p5031, %p5029, %p5030;
	@%p5031 bra 	$L__BB0_285;
	ld.param.f32 	%f10600, [_Z9warp_gemmPfS_S_ffiii_param_4];
	ld.param.f32 	%f10344, [_Z9warp_gemmPfS_S_ffiii_param_3];
	ld.global.f32 	%f9774, [%rd11+12];
	mul.f32 	%f9775, %f10600, %f9774;
	fma.rn.f32 	%f9776, %f10344, %f11169, %f9775;
	st.global.f32 	[%rd11+12], %f9776;
$L__BB0_285:
	ld.param.u32 	%r6568, [_Z9warp_gemmPfS_S_ffiii_param_6];
	ld.param.u32 	%r6264, [_Z9warp_gemmPfS_S_ffiii_param_5];
	setp.ge.s32 	%p5032, %r145, %r6264;
	setp.ge.s32 	%p5033, %r5974, %r6568;
	or.pred  	%p5034, %p5032, %p5033;
	@%p5034 bra 	$L__BB0_287;
	ld.param.f32 	%f10601, [_Z9warp_gemmPfS_S_ffiii_param_4];
	ld.param.f32 	%f10345, [_Z9warp_gemmPfS_S_ffiii_param_3];
	ld.global.f32 	%f9777, [%rd11+16];
	mul.f32 	%f9778, %f10601, %f9777;
	fma.rn.f32 	%f9779, %f10345, %f11168, %f9778;
	st.global.f32 	[%rd11+16], %f9779;
$L__BB0_287:
	ld.param.u32 	%r6569, [_Z9warp_gemmPfS_S_ffiii_param_6];
	ld.param.u32 	%r6265, [_Z9warp_gemmPfS_S_ffiii_param_5];
	setp.ge.s32 	%p5035, %r145, %r6265;
	setp.ge.s32 	%p5036, %r5998, %r6569;
	or.pred  	%p5037, %p5035, %p5036;
	@%p5037 bra 	$L__BB0_289;
	ld.param.f32 	%f10602, [_Z9warp_gemmPfS_S_ffiii_param_4];
	ld.param.f32 	%f10346, [_Z9warp_gemmPfS_S_ffiii_param_3];
	ld.global.f32 	%f9780, [%rd11+20];
	mul.f32 	%f9781, %f10602, %f9780;
	fma.rn.f32 	%f9782, %f10346, %f11167, %f9781;
	st.global.f32 	[%rd11+20], %f9782;
$L__BB0_289:
	ld.param.u32 	%r6570, [_Z9warp_gemmPfS_S_ffiii_param_6];
	ld.param.u32 	%r6266, [_Z9warp_gemmPfS_S_ffiii_param_5];
	setp.ge.s32 	%p5038, %r145, %r6266;
	setp.ge.s32 	%p5039, %r6022, %r6570;
	or.pred  	%p5040, %p5038, %p5039;
	@%p5040 bra 	$L__BB0_291;
	ld.param.f32 	%f10603, [_Z9warp_gemmPfS_S_ffiii_param_4];
	ld.param.f32 	%f10347, [_Z9warp_gemmPfS_S_ffiii_param_3];
	ld.global.f32 	%f9783, [%rd11+24];
	mul.f32 	%f9784, %f10603, %f9783;
	fma.rn.f32 	%f9785, %f10347, %f11166, %f9784;
	st.global.f32 	[%rd11+24], %f9785;
$L__BB0_291:
	ld.param.u32 	%r6571, [_Z9warp_gemmPfS_S_ffiii_param_6];
	ld.param.u32 	%r6267, [_Z9warp_gemmPfS_S_ffiii_param_5];
	setp.ge.s32 	%p5041, %r145, %r6267;
	setp.ge.s32 	%p5042, %r6046, %r6571;
	or.pred  	%p5043, %p5041, %p5042;
	@%p5043 bra 	$L__BB0_293;
	ld.param.f32 	%f10604, [_Z9warp_gemmPfS_S_ffiii_param_4];
	ld.param.f32 	%f10348, [_Z9warp_gemmPfS_S_ffiii_param_3];
	ld.global.f32 	%f9786, [%rd11+28];
	mul.f32 	%f9787, %f10604, %f9786;
	fma.rn.f32 	%f9788, %f10348, %f11165, %f9787;
	st.global.f32 	[%rd11+28], %f9788;
$L__BB0_293:
	ld.param.u32 	%r6572, [_Z9warp_gemmPfS_S_ffiii_param_6];
	ld.param.u32 	%r6268, [_Z9warp_gemmPfS_S_ffiii_param_5];
	setp.ge.s32 	%p5044, %r5924, %r6572;
	add.s32 	%r148, %r6068, 13;
	add.s32 	%r149, %r146, %r6572;
	setp.ge.s32 	%p5045, %r148, %r6268;
	add.s32 	%r150, %r147, %r6572;
	or.pred  	%p5046, %p5045, %p5044;
	@%p5046 bra 	$L__BB0_295;
	ld.param.f32 	%f10605, [_Z9warp_gemmPfS_S_ffiii_param_4];
	ld.param.f32 	%f10349, [_Z9warp_gemmPfS_S_ffiii_param_3];
	mul.wide.s32 	%rd407, %r150, 4;
	add.s64 	%rd408, %rd3, %rd407;
	ld.global.f32 	%f9789, [%rd408];
	mul.f32 	%f9790, %f10605, %f9789;
	fma.rn.f32 	%f9791, %f10349, %f11164, %f9790;
	st.global.f32 	[%rd408], %f9791;
$L__BB0_295:
	ld.param.u32 	%r6573, [_Z9warp_gemmPfS_S_ffiii_param_6];
	ld.param.u32 	%r6269, [_Z9warp_gemmPfS_S_ffiii_param_5];
	setp.ge.s32 	%p5047, %r148, %r6269;
	setp.ge.s32 	%p5048, %r6078, %r6573;
	cvt.s64.s32 	%rd409, %r149;
	add.s64 	%rd410, %rd359, %rd409;
	shl.b64 	%rd411, %rd410, 2;
	add.s64 	%rd12, %rd3, %rd411;
	or.pred  	%p5049, %p5047, %p5048;
	@%p5049 bra 	$L__BB0_297;
	ld.param.f32 	%f10606, [_Z9warp_gemmPfS_S_ffiii_param_4];
	ld.param.f32 	%f10350, [_Z9warp_gemmPfS_S_ffiii_param_3];
	ld.global.f32 	%f9792, [%rd12+4];
	mul.f32 	%f9793, %f10606, %f9792;
	fma.rn.f32 	%f9794, %f10350, %f11163, %f9793;
	st.global.f32 	[%rd12+4], %f9794;
$L__BB0_297:
	ld.param.u32 	%r6574, [_Z9warp_gemmPfS_S_ffiii_param_6];
	ld.param.u32 	%r6270, [_Z9warp_gemmPfS_S_ffiii_param_5];
	setp.ge.s32 	%p5050, %r148, %r6270;
	setp.ge.s32 	%p5051, %r5926, %r6574;
	or.pred  	%p5052, %p5050, %p5051;
	@%p5052 bra 	$L__BB0_299;
	ld.param.f32 	%f10607, [_Z9warp_gemmPfS_S_ffiii_param_4];
	ld.param.f32 	%f10351, [_Z9warp_gemmPfS_S_ffiii_param_3];
	ld.global.f32 	%f9795, [%rd12+8];
	mul.f32 	%f9796, %f10607, %f9795;
	fma.rn.f32 	%f9797, %f10351, %f11162, %f9796;
	st.global.f32 	[%rd12+8], %f9797;
$L__BB0_299:
	ld.param.u32 	%r6575, [_Z9warp_gemmPfS_S_ffiii_param_6];
	ld.param.u32 	%r6271, [_Z9warp_gemmPfS_S_ffiii_param_5];
	setp.ge.s32 	%p5053, %r148, %r6271;
	setp.ge.s32 	%p5054, %r5950, %r6575;
	or.pred  	%p5055, %p5053, %p5054;
	@%p5055 bra 	$L__BB0_301;
	ld.param.f32 	%f10608, [_Z9warp_gemmPfS_S_ffiii_param_4];
	ld.param.f32 	%f10352, [_Z9warp_gemmPfS_S_ffiii_param_3];
	ld.global.f32 	%f9798, [%rd12+12];
	mul.f32 	%f9799, %f10608, %f9798;
	fma.rn.f32 	%f9800, %f10352, %f11161, %f9799;
	st.global.f32 	[%rd12+12], %f9800;
$L__BB0_301:
	ld.param.u32 	%r6576, [_Z9warp_gemmPfS_S_ffiii_param_6];
	ld.param.u32 	%r6272, [_Z9warp_gemmPfS_S_ffiii_param_5];
	setp.ge.s32 	%p5056, %r148, %r6272;
	setp.ge.s32 	%p5057, %r5974, %r6576;
	or.pred  	%p5058, %p5056, %p5057;
	@%p5058 bra 	$L__BB0_303;
	ld.param.f32 	%f10609, [_Z9warp_gemmPfS_S_ffiii_param_4];
	ld.param.f32 	%f10353, [_Z9warp_gemmPfS_S_ffiii_param_3];
	ld.global.f32 	%f9801, [%rd12+16];
	mul.f32 	%f9802, %f10609, %f9801;
	fma.rn.f32 	%f9803, %f10353, %f11160, %f9802;
	st.global.f32 	[%rd12+16], %f9803;
$L__BB0_303:
	ld.param.u32 	%r6577, [_Z9warp_gemmPfS_S_ffiii_param_6];
	ld.param.u32 	%r6273, [_Z9warp_gemmPfS_S_ffiii_param_5];
	setp.ge.s32 	%p5059, %r148, %r6273;
	setp.ge.s32 	%p5060, %r5998, %r6577;
	or.pred  	%p5061, %p5059, %p5060;
	@%p5061 bra 	$L__BB0_305;
	ld.param.f32 	%f10610, [_Z9warp_gemmPfS_S_ffiii_param_4];
	ld.param.f32 	%f10354, [_Z9warp_gemmPfS_S_ffiii_param_3];
	ld.global.f32 	%f9804, [%rd12+20];
	mul.f32 	%f9805, %f10610, %f9804;
	fma.rn.f32 	%f9806, %f10354, %f11159, %f9805;
	st.global.f32 	[%rd12+20], %f9806;
$L__BB0_305:
	ld.param.u32 	%r6578, [_Z9warp_gemmPfS_S_ffiii_param_6];
	ld.param.u32 	%r6274, [_Z9warp_gemmPfS_S_ffiii_param_5];
	setp.ge.s32 	%p5062, %r148, %r6274;
	setp.ge.s32 	%p5063, %r6022, %r6578;
	or.pred  	%p5064, %p5062, %p5063;
	@%p5064 bra 	$L__BB0_307;
	ld.param.f32 	%f10611, [_Z9warp_gemmPfS_S_ffiii_param_4];
	ld.param.f32 	%f10355, [_Z9warp_gemmPfS_S_ffiii_param_3];
	ld.global.f32 	%f9807, [%rd12+24];
	mul.f32 	%f9808, %f10611, %f9807;
	fma.rn.f32 	%f9809, %f10355, %f11158, %f9808;
	st.global.f32 	[%rd12+24], %f9809;
$L__BB0_307:
	ld.param.u32 	%r6579, [_Z9warp_gemmPfS_S_ffiii_param_6];
	ld.param.u32 	%r6275, [_Z9warp_gemmPfS_S_ffiii_param_5];
	setp.ge.s32 	%p5065, %r148, %r6275;
	setp.ge.s32 	%p5066, %r6046, %r6579;
	or.pred  	%p5067, %p5065, %p5066;
	@%p5067 bra 	$L__BB0_309;
	ld.param.f32 	%f10612, [_Z9warp_gemmPfS_S_ffiii_param_4];
	ld.param.f32 	%f10356, [_Z9warp_gemmPfS_S_ffiii_param_3];
	ld.global.f32 	%f9810, [%rd12+28];
	mul.f32 	%f9811, %f10612, %f9810;
	fma.rn.f32 	%f9812, %f10356, %f11157, %f9811;
	st.global.f32 	[%rd12+28], %f9812;
$L__BB0_309:
	ld.param.u32 	%r6580, [_Z9warp_gemmPfS_S_ffiii_param_6];
	ld.param.u32 	%r6276, [_Z9warp_gemmPfS_S_ffiii_param_5];
	setp.ge.s32 	%p5068, %r5924, %r6580;
	add.s32 	%r151, %r6068, 14;
	add.s32 	%r152, %r149, %r6580;
	setp.ge.s32 	%p5069, %r151, %r6276;
	add.s32 	%r153, %r150, %r6580;
	or.pred  	%p5070, %p5069, %p5068;
	@%p5070 bra 	$L__BB0_311;
	ld.param.f32 	%f10613, [_Z9warp_gemmPfS_S_ffiii_param_4];
	ld.param.f32 	%f10357, [_Z9warp_gemmPfS_S_ffiii_param_3];
	mul.wide.s32 	%rd412, %r153, 4;
	add.s64 	%rd413, %rd3, %rd412;
	ld.global.f32 	%f9813, [%rd413];
	mul.f32 	%f9814, %f10613, %f9813;
	fma.rn.f32 	%f9815, %f10357, %f11156, %f9814;
	st.global.f32 	[%rd413], %f9815;
$L__BB0_311:
	ld.param.u32 	%r6581, [_Z9warp_gemmPfS_S_ffiii_param_6];
	ld.param.u32 	%r6277, [_Z9warp_gemmPfS_S_ffiii_param_5];
	setp.ge.s32 	%p5071, %r151, %r6277;
	setp.ge.s32 	%p5072, %r6078, %r6581;
	cvt.s64.s32 	%rd414, %r152;
	add.s64 	%rd415, %rd359, %rd414;
	shl.b64 	%rd416, %rd415, 2;
	add.s64 	%rd13, %rd3, %rd416;
	or.pred  	%p5073, %p5071, %p5072;
	@%p5073 bra 	$L__BB0_313;
	ld.param.f32 	%f10614, [_Z9warp_gemmPfS_S_ffiii_param_4];
	ld.param.f32 	%f10358, [_Z9warp_gemmPfS_S_ffiii_param_3];
	ld.global.f32 	%f9816, [%rd13+4];
	mul.f32 	%f9817, %f10614, %f9816;
	fma.rn.f32 	%f9818, %f10358, %f11155, %f9817;
	st.global.f32 	[%rd13+4], %f9818;
$L__BB0_313:
	ld.param.u32 	%r6582, [_Z9warp_gemmPfS_S_ffiii_param_6];
	ld.param.u32 	%r6278, [_Z9warp_gemmPfS_S_ffiii_param_5];
	setp.ge.s32 	%p5074, %r151, %r6278;
	setp.ge.s32 	%p5075, %r5926, %r6582;
	or.pred  	%p5076, %p5074, %p5075;
	@%p5076 bra 	$L__BB0_315;
	ld.param.f32 	%f10615, [_Z9warp_gemmPfS_S_ffiii_param_4];
	ld.param.f32 	%f10359, [_Z9warp_gemmPfS_S_ffiii_param_3];
	ld.global.f32 	%f9819, [%rd13+8];
	mul.f32 	%f9820, %f10615, %f9819;
	fma.rn.f32 	%f9821, %f10359, %f11154, %f9820;
	st.global.f32 	[%rd13+8], %f9821;
$L__BB0_315:
	ld.param.u32 	%r6583, [_Z9warp_gemmPfS_S_ffiii_param_6];
	ld.param.u32 	%r6279, [_Z9warp_gemmPfS_S_ffiii_param_5];
	setp.ge.s32 	%p5077, %r151, %r6279;
	setp.ge.s32 	%p5078, %r5950, %r6583;
	or.pred  	%p5079, %p5077, %p5078;
	@%p5079 bra 	$L__BB0_317;
	ld.param.f32 	%f10616, [_Z9warp_gemmPfS_S_ffiii_param_4];
	ld.param.f32 	%f10360, [_Z9warp_gemmPfS_S_ffiii_param_3];
	ld.global.f32 	%f9822, [%rd13+12];
	mul.f32 	%f9823, %f10616, %f9822;
	fma.rn.f32 	%f9824, %f10360, %f11153, %f9823;
	st.global.f32 	[%rd13+12], %f9824;
$L__BB0_317:
	ld.param.u32 	%r6584, [_Z9warp_gemmPfS_S_ffiii_param_6];
	ld.param.u32 	%r6280, [_Z9warp_gemmPfS_S_ffiii_param_5];
	setp.ge.s32 	%p5080, %r151, %r6280;
	setp.ge.s32 	%p5081, %r5974, %r6584;
	or.pred  	%p5082, %p5080, %p5081;
	@%p5082 bra 	$L__BB0_319;
	ld.param.f32 	%f10617, [_Z9warp_gemmPfS_S_ffiii_param_4];
	ld.param.f32 	%f10361, [_Z9warp_gemmPfS_S_ffiii_param_3];
	ld.global.f32 	%f9825, [%rd13+16];
	mul.f32 	%f9826, %f10617, %f9825;
	fma.rn.f32 	%f9827, %f10361, %f11152, %f9826;
	st.global.f32 	[%rd13+16], %f9827;
$L__BB0_319:
	ld.param.u32 	%r6585, [_Z9warp_gemmPfS_S_ffiii_param_6];
	ld.param.u32 	%r6281, [_Z9warp_gemmPfS_S_ffiii_param_5];
	setp.ge.s32 	%p5083, %r151, %r6281;
	setp.ge.s32 	%p5084, %r5998, %r6585;
	or.pred  	%p5085, %p5083, %p5084;
	@%p5085 bra 	$L__BB0_321;
	ld.param.f32 	%f10618, [_Z9warp_gemmPfS_S_ffiii_param_4];
	ld.param.f32 	%f10362, [_Z9warp_gemmPfS_S_ffiii_param_3];
	ld.global.f32 	%f9828, [%rd13+20];
	mul.f32 	%f9829, %f10618, %f9828;
	fma.rn.f32 	%f9830, %f10362, %f11151, %f9829;
	st.global.f32 	[%rd13+20], %f9830;
$L__BB0_321:
	ld.param.u32 	%r6586, [_Z9warp_gemmPfS_S_ffiii_param_6];
	ld.param.u32 	%r6282, [_Z9warp_gemmPfS_S_ffiii_param_5];
	setp.ge.s32 	%p5086, %r151, %r6282;
	setp.ge.s32 	%p5087, %r6022, %r6586;
	or.pred  	%p5088, %p5086, %p5087;
	@%p5088 bra 	$L__BB0_323;
	ld.param.f32 	%f10619, [_Z9warp_gemmPfS_S_ffiii_param_4];
	ld.param.f32 	%f10363, [_Z9warp_gemmPfS_S_ffiii_param_3];
	ld.global.f32 	%f9831, [%rd13+24];
	mul.f32 	%f9832, %f10619, %f9831;
	fma.rn.f32 	%f9833, %f10363, %f11150, %f9832;
	st.global.f32 	[%rd13+24], %f9833;
$L__BB0_323:
	ld.param.u32 	%r6587, [_Z9warp_gemmPfS_S_ffiii_param_6];
	ld.param.u32 	%r6283, [_Z9warp_gemmPfS_S_ffiii_param_5];
	setp.ge.s32 	%p5089, %r151, %r6283;
	setp.ge.s32 	%p5090, %r6046, %r6587;
	or.pred  	%p5091, %p5089, %p5090;
	@%p5091 bra 	$L__BB0_325;
	ld.param.f32 	%f10620, [_Z9warp_gemmPfS_S_ffiii_param_4];
	ld.param.f32 	%f10364, [_Z9warp_gemmPfS_S_ffiii_param_3];
	ld.global.f32 	%f9834, [%rd13+28];
	mul.f32 	%f9835, %f10620, %f9834;
	fma.rn.f32 	%f9836, %f10364, %f11149, %f9835;
	st.global.f32 	[%rd13+28], %f9836;
$L__BB0_325:
	ld.param.u32 	%r6588, [_Z9warp_gemmPfS_S_ffiii_param_6];
	ld.param.u32 	%r6284, [_Z9warp_gemmPfS_S_ffiii_param_5];
	setp.ge.s32 	%p5092, %r5924, %r6588;
	add.s32 	%r154, %r6068, 15;
	add.s32 	%r155, %r152, %r6588;
	setp.ge.s32 	%p5093, %r154, %r6284;
	add.s32 	%r156, %r153, %r6588;
	or.pred  	%p5094, %p5093, %p5092;
	@%p5094 bra 	$L__BB0_327;
	ld.param.f32 	%f10621, [_Z9warp_gemmPfS_S_ffiii_param_4];
	ld.param.f32 	%f10365, [_Z9warp_gemmPfS_S_ffiii_param_3];
	mul.wide.s32 	%rd417, %r156, 4;
	add.s64 	%rd418, %rd3, %rd417;
	ld.global.f32 	%f9837, [%rd418];
	mul.f32 	%f9838, %f10621, %f9837;
	fma.rn.f32 	%f9839, %f10365, %f11148, %f9838;
	st.global.f32 	[%rd418], %f9839;
$L__BB0_327:
	ld.param.u32 	%r6589, [_Z9warp_gemmPfS_S_ffiii_param_6];
	ld.param.u32 	%r6285, [_Z9warp_gemmPfS_S_ffiii_param_5];
	setp.ge.s32 	%p5095, %r154, %r6285;
	setp.ge.s32 	%p5096, %r6078, %r6589;
	cvt.s64.s32 	%rd419, %r155;
	add.s64 	%rd420, %rd359, %rd419;
	shl.b64 	%rd421, %rd420, 2;
	add.s64 	%rd14, %rd3, %rd421;
	or.pred  	%p5097, %p5095, %p5096;
	@%p5097 bra 	$L__BB0_329;
	ld.param.f32 	%f10622, [_Z9warp_gemmPfS_S_ffiii_param_4];
	ld.param.f32 	%f10366, [_Z9warp_gemmPfS_S_ffiii_param_3];
	ld.global.f32 	%f9840, [%rd14+4];
	mul.f32 	%f9841, %f10622, %f9840;
	fma.rn.f32 	%f9842, %f10366, %f11147, %f9841;
	st.global.f32 	[%rd14+4], %f9842;
$L__BB0_329:
	ld.param.u32 	%r6590, [_Z9warp_gemmPfS_S_ffiii_param_6];
	ld.param.u32 	%r6286, [_Z9warp_gemmPfS_S_ffiii_param_5];
	setp.ge.s32 	%p5098, %r154, %r6286;
	setp.ge.s32 	%p5099, %r5926, %r6590;
	or.pred  	%p5100, %p5098, %p5099;
	@%p5100 bra 	$L__BB0_331;
	ld.param.f32 	%f10623, [_Z9warp_gemmPfS_S_ffiii_param_4];
	ld.param.f32 	%f10367, [_Z9warp_gemmPfS_S_ffiii_param_3];
	ld.global.f32 	%f9843, [%rd14+8];
	mul.f32 	%f9844, %f10623, %f9843;
	fma.rn.f32 	%f9845, %f10367, %f11146, %f9844;
	st.global.f32 	[%rd14+8], %f9845;
$L__BB0_331:
	ld.param.u32 	%r6591, [_Z9warp_gemmPfS_S_ffiii_param_6];
	ld.param.u32 	%r6287, [_Z9warp_gemmPfS_S_ffiii_param_5];
	setp.ge.s32 	%p5101, %r154, %r6287;
	setp.ge.s32 	%p5102, %r5950, %r6591;
	or.pred  	%p5103, %p5101, %p5102;
	@%p5103 bra 	$L__BB0_333;
	ld.param.f32 	%f10624, [_Z9warp_gemmPfS_S_ffiii_param_4];
	ld.param.f32 	%f10368, [_Z9warp_gemmPfS_S_ffiii_param_3];
	ld.global.f32 	%f9846, [%rd14+12];
	mul.f32 	%f9847, %f10624, %f9846;
	fma.rn.f32 	%f9848, %f10368, %f11145, %f9847;
	st.global.f32 	[%rd14+12], %f9848;
$L__BB0_333:
	ld.param.u32 	%r6592, [_Z9warp_gemmPfS_S_ffiii_param_6];
	ld.param.u32 	%r6288, [_Z9warp_gemmPfS_S_ffiii_param_5];
	setp.ge.s32 	%p5104, %r154, %r6288;
	setp.ge.s32 	%p5105, %r5974, %r6592;
	or.pred  	%p5106, %p5104, %p5105;
	@%p5106 bra 	$L__BB0_335;
	ld.param.f32 	%f10625, [_Z9warp_gemmPfS_S_ffiii_param_4];
	ld.param.f32 	%f10369, [_Z9warp_gemmPfS_S_ffiii_param_3];
	ld.global.f32 	%f9849, [%rd14+16];
	mul.f32 	%f9850, %f10625, %f9849;
	fma.rn.f32 	%f9851, %f10369, %f11144, %f9850;
	st.global.f32 	[%rd14+16], %f9851;
$L__BB0_335:
	ld.param.u32 	%r6593, [_Z9warp_gemmPfS_S_ffiii_param_6];
	ld.param.u32 	%r6289, [_Z9warp_gemmPfS_S_ffiii_param_5];
	setp.ge.s32 	%p5107, %r154, %r6289;
	setp.ge.s32 	%p5108, %r5998, %r6593;
	or.pred  	%p5109, %p5107, %p5108;
	@%p5109 bra 	$L__BB0_337;
	ld.param.f32 	%f10626, [_Z9warp_gemmPfS_S_ffiii_param_4];
	ld.param.f32 	%f10370, [_Z9warp_gemmPfS_S_ffiii_param_3];
	ld.global.f32 	%f9852, [%rd14+20];
	mul.f32 	%f9853, %f10626, %f9852;
	fma.rn.f32 	%f9854, %f10370, %f11143, %f9853;
	st.global.f32 	[%rd14+20], %f9854;
$L__BB0_337:
	ld.param.u32 	%r6594, [_Z9warp_gemmPfS_S_ffiii_param_6];
	ld.param.u32 	%r6290, [_Z9warp_gemmPfS_S_ffiii_param_5];
	setp.ge.s32 	%p5110, %r154, %r6290;
	setp.ge.s32 	%p5111, %r6022, %r6594;
	or.pred  	%p5112, %p5110, %p5111;
	@%p5112 bra 	$L__BB0_339;
	ld.param.f32 	%f10627, [_Z9warp_gemmPfS_S_ffiii_param_4];
	ld.param.f32 	%f10371, [_Z9warp_gemmPfS_S_ffiii_param_3];
	ld.global.f32 	%f9855, [%rd14+24];
	mul.f32 	%f9856, %f10627, %f9855;
	fma.rn.f32 	%f9857, %f10371, %f11142, %f9856;
	st.global.f32 	[%rd14+24], %f9857;
$L__BB0_339:
	ld.param.u32 	%r6595, [_Z9warp_gemmPfS_S_ffiii_param_6];
	ld.param.u32 	%r6291, [_Z9warp_gemmPfS_S_ffiii_param_5];
	setp.ge.s32 	%p5113, %r154, %r6291;
	setp.ge.s32 	%p5114, %r6046, %r6595;
	or.pred  	%p5115, %p5113, %p5114;
	@%p5115 bra 	$L__BB0_341;
	ld.param.f32 	%f10628, [_Z9warp_gemmPfS_S_ffiii_param_4];
	ld.param.f32 	%f10372, [_Z9warp_gemmPfS_S_ffiii_param_3];
	ld.global.f32 	%f9858, [%rd14+28];
	mul.f32 	%f9859, %f10628, %f9858;
	fma.rn.f32 	%f9860, %f10372, %f11141, %f9859;
	st.global.f32 	[%rd14+28], %f9860;
$L__BB0_341:
	ld.param.u32 	%r6596, [_Z9warp_gemmPfS_S_ffiii_param_6];
	ld.param.u32 	%r6292, [_Z9warp_gemmPfS_S_ffiii_param_5];
	setp.ge.s32 	%p5116, %r5924, %r6596;
	add.s32 	%r157, %r6068, 16;
	add.s32 	%r158, %r155, %r6596;
	setp.ge.s32 	%p5117, %r157, %r6292;
	add.s32 	%r159, %r156, %r6596;
	or.pred  	%p5118, %p5117, %p5116;
	@%p5118 bra 	$L__BB0_343;
	ld.param.f32 	%f10629, [_Z9warp_gemmPfS_S_ffiii_param_4];
	ld.param.f32 	%f10373, [_Z9warp_gemmPfS_S_ffiii_param_3];
	mul.wide.s32 	%rd422, %r159, 4;
	add.s64 	%rd423, %rd3, %rd422;
	ld.global.f32 	%f9861, [%rd423];
	mul.f32 	%f9862, %f10629, %f9861;
	fma.rn.f32 	%f9863, %f10373, %f11140, %f9862;
	st.global.f32 	[%rd423], %f9863;
$L__BB0_343:
	ld.param.u32 	%r6597, [_Z9warp_gemmPfS_S_ffiii_param_6];
	ld.param.u32 	%r6293, [_Z9warp_gemmPfS_S_ffiii_param_5];
	setp.ge.s32 	%p5119, %r157, %r6293;
	setp.ge.s32 	%p5120, %r6078, %r6597;
	cvt.s64.s32 	%rd424, %r158;
	add.s64 	%rd425, %rd359, %rd424;
	shl.b64 	%rd426, %rd425, 2;
	add.s64 	%rd15, %rd3, %rd426;
	or.pred  	%p5121, %p5119, %p5120;
	@%p5121 bra 	$L__BB0_345;
	ld.param.f32 	%f10630, [_Z9warp_gemmPfS_S_ffiii_param_4];
	ld.param.f32 	%f10374, [_Z9warp_gemmPfS_S_ffiii_param_3];
	ld.global.f32 	%f9864, [%rd15+4];
	mul.f32 	%f9865, %f10630, %f9864;
	fma.rn.f32 	%f9866, %f10374, %f11139, %f9865;
	st.global.f32 	[%rd15+4], %f9866;
$L__BB0_345:
	ld.param.u32 	%r6598, [_Z9warp_gemmPfS_S_ffiii_param_6];
	ld.param.u32 	%r6294, [_Z9warp_gemmPfS_S_ffiii_param_5];
	setp.ge.s32 	%p5122, %r157, %r6294;
	setp.ge.s32 	%p5123, %r5926, %r6598;
	or.pred  	%p5124, %p5122, %p5123;
	@%p5124 bra 	$L__BB0_347;
	ld.param.f32 	%f10631, [_Z9warp_gemmPfS_S_ffiii_param_4];
	ld.param.f32 	%f10375, [_Z9warp_gemmPfS_S_ffiii_param_3];
	ld.global.f32 	%f9867, [%rd15+8];
	mul.f32 	%f9868, %f10631, %f9867;
	fma.rn.f32 	%f9869, %f10375, %f11138, %f9868;
	st.global.f32 	[%rd15+8], %f9869;
$L__BB0_347:
	ld.param.u32 	%r6599, [_Z9warp_gemmPfS_S_ffiii_param_6];
	ld.param.u32 	%r6295, [_Z9warp_gemmPfS_S_ffiii_param_5];
	setp.ge.s32 	%p5125, %r157, %r6295;
	setp.ge.s32 	%p5126, %r5950, %r6599;
	or.pred  	%p5127, %p5125, %p5126;
	@%p5127 bra 	$L__BB0_349;
	ld.param.f32 	%f10632, [_Z9warp_gemmPfS_S_ffiii_param_4];
	ld.param.f32 	%f10376, [_Z9warp_gemmPfS_S_ffiii_param_3];
	ld.global.f32 	%f9870, [%rd15+12];
	mul.f32 	%f9871, %f10632, %f9870;
	fma.rn.f32 	%f9872, %f10376, %f11137, %f9871;
	st.global.f32 	[%rd15+12], %f9872;
$L__BB0_349:
	ld.param.u32 	%r6600, [_Z9warp_gemmPfS_S_ffiii_param_6];
	ld.param.u32 	%r6296, [_Z9warp_gemmPfS_S_ffiii_param_5];
	setp.ge.s32 	%p5128, %r157, %r6296;
	setp.ge.s32 	%p5129, %r5974, %r6600;
	or.pred  	%p5130, %p5128, %p5129;
	@%p5130 bra 	$L__BB0_351;
	ld.param.f32 	%f10633, [_Z9warp_gemmPfS_S_ffiii_param_4];
	ld.param.f32 	%f10377, [_Z9warp_gemmPfS_S_ffiii_param_3];
	ld.global.f32 	%f9873, [%rd15+16];
	mul.f32 	%f9874, %f10633, %f9873;
	fma.rn.f32 	%f9875, %f10377, %f11136, %f9874;
	st.global.f32 	[%rd15+16], %f9875;
$L__BB0_351:
	ld.param.u32 	%r6601, [_Z9warp_gemmPfS_S_ffiii_param_6];
	ld.param.u32 	%r6297, [_Z9warp_gemmPfS_S_ffiii_param_5];
	setp.ge.s32 	%p5131, %r157, %r6297;
	setp.ge.s32 	%p5132, %r5998, %r6601;
	or.pred  	%p5133, %p5131, %p5132;
	@%p5133 bra 	$L__BB0_353;
	ld.param.f32 	%f10634, [_Z9warp_gemmPfS_S_ffiii_param_4];
	ld.param.f32 	%f10378, [_Z9warp_gemmPfS_S_ffiii_param_3];
	ld.global.f32 	%f9876, [%rd15+20];
	mul.f32 	%f9877, %f10634, %f9876;
	fma.rn.f32 	%f9878, %f10378, %f11135, %f9877;
	st.global.f32 	[%rd15+20], %f9878;
$L__BB0_353:
	ld.param.u32 	%r6602, [_Z9warp_gemmPfS_S_ffiii_param_6];
	ld.param.u32 	%r6298, [_Z9warp_gemmPfS_S_ffiii_param_5];
	setp.ge.s32 	%p5134, %r157, %r6298;
	setp.ge.s32 	%p5135, %r6022, %r6602;
	or.pred  	%p5136, %p5134, %p5135;
	@%p5136 bra 	$L__BB0_355;
	ld.param.f32 	%f10635, [_Z9warp_gemmPfS_S_ffiii_param_4];
	ld.param.f32 	%f10379, [_Z9warp_gemmPfS_S_ffiii_param_3];
	ld.global.f32 	%f9879, [%rd15+24];
	mul.f32 	%f9880, %f10635, %f9879;
	fma.rn.f32 	%f9881, %f10379, %f11134, %f9880;
	st.global.f32 	[%rd15+24], %f9881;
$L__BB0_355:
	ld.param.u32 	%r6603, [_Z9warp_gemmPfS_S_ffiii_param_6];
	ld.param.u32 	%r6299, [_Z9warp_gemmPfS_S_ffiii_param_5];
	setp.ge.s32 	%p5137, %r157, %r6299;
	setp.ge.s32 	%p5138, %r6046, %r6603;
	or.pred  	%p5139, %p5137, %p5138;
	@%p5139 bra 	$L__BB0_357;
	ld.param.f32 	%f10636, [_Z9warp_gemmPfS_S_ffiii_param_4];
	ld.param.f32 	%f10380, [_Z9warp_gemmPfS_S_ffiii_param_3];
	ld.global.f32 	%f9882, [%rd15+28];
	mul.f32 	%f9883, %f10636, %f9882;
	fma.rn.f32 	%f9884, %f10380, %f11133, %f9883;
	st.global.f32 	[%rd15+28], %f9884;
$L__BB0_357:
	ld.param.u32 	%r6604, [_Z9warp_gemmPfS_S_ffiii_param_6];
	ld.param.u32 	%r6300, [_Z9warp_gemmPfS_S_ffiii_param_5];
	setp.ge.s32 	%p5140, %r5924, %r6604;
	add.s32 	%r160, %r6068, 17;
	add.s32 	%r161, %r158, %r6604;
	setp.ge.s32 	%p5141, %r160, %r6300;
	add.s32 	%r162, %r159, %r6604;
	or.pred  	%p5142, %p5141, %p5140;
	@%p5142 bra 	$L__BB0_359;
	ld.param.f32 	%f10637, [_Z9warp_gemmPfS_S_ffiii_param_4];
	ld.param.f32 	%f10381, [_Z9warp_gemmPfS_S_ffiii_param_3];
	mul.wide.s32 	%rd427, %r162, 4;
	add.s64 	%rd428, %rd3, %rd427;
	ld.global.f32 	%f9885, [%rd428];
	mul.f32 	%f9886, %f10637, %f9885;
	fma.rn.f32 	%f9887, %f10381, %f11132, %f9886;
	st.global.f32 	[%rd428], %f9887;
$L__BB0_359:
	ld.param.u32 	%r6605, [_Z9warp_gemmPfS_S_ffiii_param_6];
	ld.param.u32 	%r6301, [_Z9warp_gemmPfS_S_ffiii_param_5];
	setp.ge.s32 	%p5143, %r160, %r6301;
	setp.ge.s32 	%p5144, %r6078, %r6605;
	cvt.s64.s32 	%rd429, %r161;
	add.s64 	%rd430, %rd359, %rd429;
	shl.b64 	%rd431, %rd430, 2;
	add.s64 	%rd16, %rd3, %rd431;
	or.pred  	%p5145, %p5143, %p5144;
	@%p5145 bra 	$L__BB0_361;
	ld.param.f32 	%f10638, [_Z9warp_gemmPfS_S_ffiii_param_4];
	ld.param.f32 	%f10382, [_Z9warp_gemmPfS_S_ffiii_param_3];
	ld.global.f32 	%f9888, [%rd16+4];
	mul.f32 	%f9889, %f10638, %f9888;
	fma.rn.f32 	%f9890, %f10382, %f11131, %f9889;
	st.global.f32 	[%rd16+4], %f9890;
$L__BB0_361:
	ld.param.u32 	%r6606, [_Z9warp_gemmPfS_S_ffiii_param_6];
	ld.param.u32 	%r6302, [_Z9warp_gemmPfS_S_ffiii_param_5];
	setp.ge.s32 	%p5146, %r160, %r6302;
	setp.ge.s32 	%p5147, %r5926, %r6606;
	or.pred  	%p5148, %p5146, %p5147;
	@%p5148 bra 	$L__BB0_363;
	ld.param.f32 	%f10639, [_Z9warp_gemmPfS_S_ffiii_param_4];
	ld.param.f32 	%f10383, [_Z9warp_gemmPfS_S_ffiii_param_3];
	ld.global.f32 	%f9891, [%rd16+8];
	mul.f32 	%f9892, %f10639, %f9891;
	fma.rn.f32 	%f9893, %f10383, %f11130, %f9892;
	st.global.f32 	[%rd16+8], %f9893;
$L__BB0_363:
	ld.param.u32 	%r6607, [_Z9warp_gemmPfS_S_ffiii_param_6];
	ld.param.u32 	%r6303, [_Z9warp_gemmPfS_S_ffiii_param_5];
	setp.ge.s32 	%p5149, %r160, %r6303;
	setp.ge.s32 	%p5150, %r5950, %r6607;
	or.pred  	%p5151, %p5149, %p5150;
	@%p5151 bra 	$L__BB0_365;
	ld.param.f32 	%f10640, [_Z9warp_gemmPfS_S_ffiii_param_4];
	ld.param.f32 	%f10384, [_Z9warp_gemmPfS_S_ffiii_param_3];
	ld.global.f32 	%f9894, [%rd16+12];
	mul.f32 	%f9895, %f10640, %f9894;
	fma.rn.f32 	%f9896, %f10384, %f11129, %f9895;
	st.global.f32 	[%rd16+12], %f9896;
$L__BB0_365:
	ld.param.u32 	%r6608, [_Z9warp_gemmPfS_S_ffiii_param_6];
	ld.param.u32 	%r6304, [_Z9warp_gemmPfS_S_ffiii_param_5];
	setp.ge.s32 	%p5152, %r160, %r6304;
	setp.ge.s32 	%p5153, %r5974, %r6608;
	or.pred  	%p5154, %p5152, %p5153;
	@%p5154 bra 	$L__BB0_367;
	ld.param.f32 	%f10641, [_Z9warp_gemmPfS_S_ffiii_param_4];
	ld.param.f32 	%f10385, [_Z9warp_gemmPfS_S_ffiii_param_3];
	ld.global.f32 	%f9897, [%rd16+16];
	mul.f32 	%f9898, %f10641, %f9897;
	fma.rn.f32 	%f9899, %f10385, %f11128, %f9898;
	st.global.f32 	[%rd16+16], %f9899;
$L__BB0_367:
	ld.param.u32 	%r6609, [_Z9warp_gemmPfS_S_ffiii_param_6];
	ld.param.u32 	%r6305, [_Z9warp_gemmPfS_S_ffiii_param_5];
	setp.ge.s32 	%p5155, %r160, %r6305;
	setp.ge.s32 	%p5156, %r5998, %r6609;
	or.pred  	%p5157, %p5155, %p5156;
	@%p5157 bra 	$L__BB0_369;
	ld.param.f32 	%f10642, [_Z9warp_gemmPfS_S_ffiii_param_4];
	ld.param.f32 	%f10386, [_Z9warp_gemmPfS_S_ffiii_param_3];
	ld.global.f32 	%f9900, [%rd16+20];
	mul.f32 	%f9901, %f10642, %f9900;
	fma.rn.f32 	%f9902, %f10386, %f11127, %f9901;
	st.global.f32 	[%rd16+20], %f9902;
$L__BB0_369:
	ld.param.u32 	%r6610, [_Z9warp_gemmPfS_S_ffiii_param_6];
	ld.param.u32 	%r6306, [_Z9warp_gemmPfS_S_ffiii_param_5];
	setp.ge.s32 	%p5158, %r160, %r6306;
	setp.ge.s32 	%p5159, %r6022, %r6610;
	or.pred  	%p5160, %p5158, %p5159;
	@%p5160 bra 	$L__BB0_371;
	ld.param.f32 	%f10643, [_Z9warp_gemmPfS_S_ffiii_param_4];
	ld.param.f32 	%f10387, [_Z9warp_gemmPfS_S_ffiii_param_3];
	ld.global.f32 	%f9903, [%rd16+24];
	mul.f32 	%f9904, %f10643, %f9903;
	fma.rn.f32 	%f9905, %f10387, %f11126, %f9904;
	st.global.f32 	[%rd16+24], %f9905;
$L__BB0_371:
	ld.param.u32 	%r6611, [_Z9warp_gemmPfS_S_ffiii_param_6];
	ld.param.u32 	%r6307, [_Z9warp_gemmPfS_S_ffiii_param_5];
	setp.ge.s32 	%p5161, %r160, %r6307;
	setp.ge.s32 	%p5162, %r6046, %r6611;
	or.pred  	%p5163, %p5161, %p5162;
	@%p5163 bra 	$L__BB0_373;
	ld.param.f32 	%f10644, [_Z9warp_gemmPfS_S_ffiii_param_4];
	ld.param.f32 	%f10388, [_Z9warp_gemmPfS_S_ffiii_param_3];
	ld.global.f32 	%f9906, [%rd16+28];
	mul.f32 	%f9907, %f10644, %f9906;
	fma.rn.f32 	%f9908, %f10388, %f11125, %f9907;
	st.global.f32 	[%rd16+28], %f9908;
$L__BB0_373:
	ld.param.u32 	%r6612, [_Z9warp_gemmPfS_S_ffiii_param_6];
	ld.param.u32 	%r6308, [_Z9warp_gemmPfS_S_ffiii_param_5];
	setp.ge.s32 	%p5164, %r5924, %r6612;
	add.s32 	%r163, %r6068, 18;
	add.s32 	%r164, %r161, %r6612;
	setp.ge.s32 	%p5165, %r163, %r6308;
	add.s32 	%r165, %r162, %r6612;
	or.pred  	%p5166, %p5165, %p5164;
	@%p5166 bra 	$L__BB0_375;
	ld.param.f32 	%f10645, [_Z9warp_gemmPfS_S_ffiii_param_4];
	ld.param.f32 	%f10389, [_Z9warp_gemmPfS_S_ffiii_param_3];
	mul.wide.s32 	%rd432, %r165, 4;
	add.s64 	%rd433, %rd3, %rd432;
	ld.global.f32 	%f9909, [%rd433];
	mul.f32 	%f9910, %f10645, %f9909;
	fma.rn.f32 	%f9911, %f10389, %f11124, %f9910;
	st.global.f32 	[%rd433], %f9911;
$L__BB0_375:
	ld.param.u32 	%r6613, [_Z9warp_gemmPfS_S_ffiii_param_6];
	ld.param.u32 	%r6309, [_Z9warp_gemmPfS_S_ffiii_param_5];
	setp.ge.s32 	%p5167, %r163, %r6309;
	setp.ge.s32 	%p5168, %r6078, %r6613;
	cvt.s64.s32 	%rd434, %r164;
	add.s64 	%rd435, %rd359, %rd434;
	shl.b64 	%rd436, %rd435, 2;
	add.s64 	%rd17, %rd3, %rd436;
	or.pred  	%p5169, %p5167, %p5168;
	@%p5169 bra 	$L__BB0_377;
	ld.param.f32 	%f10646, [_Z9warp_gemmPfS_S_ffiii_param_4];
	ld.param.f32 	%f10390, [_Z9warp_gemmPfS_S_ffiii_param_3];
	ld.global.f32 	%f9912, [%rd17+4];
	mul.f32 	%f9913, %f10646, %f9912;
	fma.rn.f32 	%f9914, %f10390, %f11123, %f9913;
	st.global.f32 	[%rd17+4], %f9914;
$L__BB0_377:
	ld.param.u32 	%r6614, [_Z9warp_gemmPfS_S_ffiii_param_6];
	ld.param.u32 	%r6310, [_Z9warp_gemmPfS_S_ffiii_param_5];
	setp.ge.s32 	%p5170, %r163, %r6310;
	setp.ge.s32 	%p5171, %r5926, %r6614;
	or.pred  	%p5172, %p5170, %p5171;
	@%p5172 bra 	$L__BB0_379;
	ld.param.f32 	%f10647, [_Z9warp_gemmPfS_S_ffiii_param_4];
	ld.param.f32 	%f10391, [_Z9warp_gemmPfS_S_ffiii_param_3];
	ld.global.f32 	%f9915, [%rd17+8];
	mul.f32 	%f9916, %f10647, %f9915;
	fma.rn.f32 	%f9917, %f10391, %f11122, %f9916;
	st.global.f32 	[%rd17+8], %f9917;
$L__BB0_379:
	ld.param.u32 	%r6615, [_Z9warp_gemmPfS_S_ffiii_param_6];
	ld.param.u32 	%r6311, [_Z9warp_gemmPfS_S_ffiii_param_5];
	setp.ge.s32 	%p5173, %r163, %r6311;
	setp.ge.s32 	%p5174, %r5950, %r6615;
	or.pred  	%p5175, %p5173, %p5174;
	@%p5175 bra 	$L__BB0_381;
	ld.param.f32 	%f10648, [_Z9warp_gemmPfS_S_ffiii_param_4];
	ld.param.f32 	%f10392, [_Z9warp_gemmPfS_S_ffiii_param_3];
	ld.global.f32 	%f9918, [%rd17+12];
	mul.f32 	%f9919, %f10648, %f9918;
	fma.rn.f32 	%f9920, %f10392, %f11121, %f9919;
	st.global.f32 	[%rd17+12], %f9920;
$L__BB0_381:
	ld.param.u32 	%r6616, [_Z9warp_gemmPfS_S_ffiii_param_6];
	ld.param.u32 	%r6312, [_Z9warp_gemmPfS_S_ffiii_param_5];
	setp.ge.s32 	%p5176, %r163, %r6312;
	setp.ge.s32 	%p5177, %r5974, %r6616;
	or.pred  	%p5178, %p5176, %p5177;
	@%p5178 bra 	$L__BB0_383;
	ld.param.f32 	%f10649, [_Z9warp_gemmPfS_S_ffiii_param_4];
	ld.param.f32 	%f10393, [_Z9warp_gemmPfS_S_ffiii_param_3];
	ld.global.f32 	%f9921, [%rd17+16];
	mul.f32 	%f9922, %f10649, %f9921;
	fma.rn.f32 	%f9923, %f10393, %f11120, %f9922;
	st.global.f32 	[%rd17+16], %f9923;
$L__BB0_383:
	ld.param.u32 	%r6617, [_Z9warp_gemmPfS_S_ffiii_param_6];
	ld.param.u32 	%r6313, [_Z9warp_gemmPfS_S_ffiii_param_5];
	setp.ge.s32 	%p5179, %r163, %r6313;
	setp.ge.s32 	%p5180, %r5998, %r6617;
	or.pred  	%p5181, %p5179, %p5180;
	@%p5181 bra 	$L__BB0_385;
	ld.param.f32 	%f10650, [_Z9warp_gemmPfS_S_ffiii_param_4];
	ld.param.f32 	%f10394, [_Z9warp_gemmPfS_S_ffiii_param_3];
	ld.global.f32 	%f9924, [%rd17+20];
	mul.f32 	%f9925, %f10650, %f9924;
	fma.rn.f32 	%f9926, %f10394, %f11119, %f9925;
	st.global.f32 	[%rd17+20], %f9926;
$L__BB0_385:
	ld.param.u32 	%r6618, [_Z9warp_gemmPfS_S_ffiii_param_6];
	ld.param.u32 	%r6314, [_Z9warp_gemmPfS_S_ffiii_param_5];
	setp.ge.s32 	%p5182, %r163, %r6314;
	setp.ge.s32 	%p5183, %r6022, %r6618;
	or.pred  	%p5184, %p5182, %p5183;
	@%p5184 bra 	$L__BB0_387;
	ld.param.f32 	%f10651, [_Z9warp_gemmPfS_S_ffiii_param_4];
	ld.param.f32 	%f10395, [_Z9warp_gemmPfS_S_ffiii_param_3];
	ld.global.f32 	%f9927, [%rd17+24];
	mul.f32 	%f9928, %f10651, %f9927;
	fma.rn.f32 	%f9929, %f10395, %f11118, %f9928;
	st.global.f32 	[%rd17+24], %f9929;
$L__BB0_387:
	ld.param.u32 	%r6619, [_Z9warp_gemmPfS_S_ffiii_param_6];
	ld.param.u32 	%r6315, [_Z9warp_gemmPfS_S_ffiii_param_5];
	setp.ge.s32 	%p5185, %r163, %r6315;
	setp.ge.s32 	%p5186, %r6046, %r6619;
	or.pred  	%p5187, %p5185, %p5186;
	@%p5187 bra 	$L__BB0_389;
	ld.param.f32 	%f10652, [_Z9warp_gemmPfS_S_ffiii_param_4];
	ld.param.f32 	%f10396, [_Z9warp_gemmPfS_S_ffiii_param_3];
	ld.global.f32 	%f9930, [%rd17+28];
	mul.f32 	%f9931, %f10652, %f9930;
	fma.rn.f32 	%f9932, %f10396, %f11117, %f9931;
	st.global.f32 	[%rd17+28], %f9932;
$L__BB0_389:
	ld.param.u32 	%r6620, [_Z9warp_gemmPfS_S_ffiii_param_6];
	ld.param.u32 	%r6316, [_Z9warp_gemmPfS_S_ffiii_param_5];
	setp.ge.s32 	%p5188, %r5924, %r6620;
	add.s32 	%r166, %r6068, 19;
	add.s32 	%r167, %r164, %r6620;
	setp.ge.s32 	%p5189, %r166, %r6316;
	add.s32 	%r168, %r165, %r6620;
	or.pred  	%p5190, %p5189, %p5188;
	@%p5190 bra 	$L__BB0_391;
	ld.param.f32 	%f10653, [_Z9warp_gemmPfS_S_ffiii_param_4];
	ld.param.f32 	%f10397, [_Z9warp_gemmPfS_S_ffiii_param_3];
	mul.wide.s32 	%rd437, %r168, 4;
	add.s64 	%rd438, %rd3, %rd437;
	ld.global.f32 	%f9933, [%rd438];
	mul.f32 	%f9934, %f10653, %f9933;
	fma.rn.f32 	%f9935, %f10397, %f11116, %f9934;
	st.global.f32 	[%rd438], %f9935;
$L__BB0_391:
	ld.param.u32 	%r6621, [_Z9warp_gemmPfS_S_ffiii_param_6];
	ld.param.u32 	%r6317, [_Z9warp_gemmPfS_S_ffiii_param_5];
	setp.ge.s32 	%p5191, %r166, %r6317;
	setp.ge.s32 	%p5192, %r6078, %r6621;
	cvt.s64.s32 	%rd439, %r167;
	add.s64 	%rd440, %rd359, %rd439;
	shl.b64 	%rd441, %rd440, 2;
	add.s64 	%rd18, %rd3, %rd441;
	or.pred  	%p5193, %p5191, %p5192;
	@%p5193 bra 	$L__BB0_393;
	ld.param.f32 	%f10654, [_Z9warp_gemmPfS_S_ffiii_param_4];
	ld.param.f32 	%f10398, [_Z9warp_gemmPfS_S_ffiii_param_3];
	ld.global.f32 	%f9936, [%rd18+4];
	mul.f32 	%f9937, %f10654, %f9936;
	fma.rn.f32 	%f9938, %f10398, %f11115, %f9937;
	st.global.f32 	[%rd18+4], %f9938;
$L__BB0_393:
	ld.param.u32 	%r6622, [_Z9warp_gemmPfS_S_ffiii_param_6];
	ld.param.u32 	%r6318, [_Z9warp_gemmPfS_S_ffiii_param_5];
	setp.ge.s32 	%p5194, %r166, %r6318;
	setp.ge.s32 	%p5195, %r5926, %r6622;
	or.pred  	%p5196, %p5194, %p5195;
	@%p5196 bra 	$L__BB0_395;
	ld.param.f32 	%f10655, [_Z9warp_gemmPfS_S_ffiii_param_4];
	ld.param.f32 	%f10399, [_Z9warp_gemmPfS_S_ffiii_param_3];
	ld.global.f32 	%f9939, [%rd18+8];
	mul.f32 	%f9940, %f10655, %f9939;
	fma.rn.f32 	%f9941, %f10399, %f11114, %f9940;
	st.global.f32 	[%rd18+8], %f9941;
$L__BB0_395:
	ld.param.u32 	%r6623, [_Z9warp_gemmPfS_S_ffiii_param_6];
	ld.param.u32 	%r6319, [_Z9warp_gemmPfS_S_ffiii_param_5];
	setp.ge.s32 	%p5197, %r166, %r6319;
	setp.ge.s32 	%p5198, %r5950, %r6623;
	or.pred  	%p5199, %p5197, %p5198;
	@%p5199 bra 	$L__BB0_397;
	ld.param.f32 	%f10656, [_Z9warp_gemmPfS_S_ffiii_param_4];
	ld.param.f32 	%f10400, [_Z9warp_gemmPfS_S_ffiii_param_3];
	ld.global.f32 	%f9942, [%rd18+12];
	mul.f32 	%f9943, %f10656, %f9942;
	fma.rn.f32 	%f9944, %f10400, %f11113, %f9943;
	st.global.f32 	[%rd18+12], %f9944;
$L__BB0_397:
	ld.param.u32 	%r6624, [_Z9warp_gemmPfS_S_ffiii_param_6];
	ld.param.u32 	%r6320, [_Z9warp_gemmPfS_S_ffiii_param_5];
	setp.ge.s32 	%p5200, %r166, %r6320;
	setp.ge.s32 	%p5201, %r5974, %r6624;
	or.pred  	%p5202, %p5200, %p5201;
	@%p5202 bra 	$L__BB0_399;
	ld.param.f32 	%f10657, [_Z9warp_gemmPfS_S_ffiii_param_4];
	ld.param.f32 	%f10401, [_Z9warp_gemmPfS_S_ffiii_param_3];
	ld.global.f32 	%f9945, [%rd18+16];
	mul.f32 	%f9946, %f10657, %f9945;
	fma.rn.f32 	%f9947, %f10401, %f11112, %f9946;
	st.global.f32 	[%rd18+16], %f9947;
$L__BB0_399:
	ld.param.u32 	%r6625, [_Z9warp_gemmPfS_S_ffiii_param_6];
	ld.param.u32 	%r6321, [_Z9warp_gemmPfS_S_ffiii_param_5];
	setp.ge.s32 	%p5203, %r166, %r6321;
	setp.ge.s32 	%p5204, %r5998, %r6625;
	or.pred  	%p5205, %p5203, %p5204;
	@%p5205 bra 	$L__BB0_401;
	ld.param.f32 	%f10658, [_Z9warp_gemmPfS_S_ffiii_param_4];
	ld.param.f32 	%f10402, [_Z9warp_gemmPfS_S_ffiii_param_3];
	ld.global.f32 	%f9948, [%rd18+20];
	mul.f32 	%f9949, %f10658, %f9948;
	fma.rn.f32 	%f9950, %f10402, %f11111, %f9949;
	st.global.f32 	[%rd18+20], %f9950;
$L__BB0_401:
	ld.param.u32 	%r6626, [_Z9warp_gemmPfS_S_ffiii_param_6];
	ld.param.u32 	%r6322, [_Z9warp_gemmPfS_S_ffiii_param_5];
	setp.ge.s32 	%p5206, %r166, %r6322;
	setp.ge.s32 	%p5207, %r6022, %r6626;
	or.pred  	%p5208, %p5206, %p5207;
	@%p5208 bra 	$L__BB0_403;
	ld.param.f32 	%f10659, [_Z9warp_gemmPfS_S_ffiii_param_4];
	ld.param.f32 	%f10403, [_Z9warp_gemmPfS_S_ffiii_param_3];
	ld.global.f32 	%f9951, [%rd18+24];
	mul.f32 	%f9952, %f10659, %f9951;
	fma.rn.f32 	%f9953, %f10403, %f11110, %f9952;
	st.global.f32 	[%rd18+24], %f9953;
$L__BB0_403:
	ld.param.u32 	%r6627, [_Z9warp_gemmPfS_S_ffiii_param_6];
	ld.param.u32 	%r6323, [_Z9warp_gemmPfS_S_ffiii_param_5];
	setp.ge.s32 	%p5209, %r166, %r6323;
	setp.ge.s32 	%p5210, %r6046, %r6627;
	or.pred  	%p5211, %p5209, %p5210;
	@%p5211 bra 	$L__BB0_405;
	ld.param.f32 	%f10660, [_Z9warp_gemmPfS_S_ffiii_param_4];
	ld.param.f32 	%f10404, [_Z9warp_gemmPfS_S_ffiii_param_3];
	ld.global.f32 	%f9954, [%rd18+28];
	mul.f32 	%f9955, %f10660, %f9954;
	fma.rn.f32 	%f9956, %f10404, %f11109, %f9955;
	st.global.f32 	[%rd18+28], %f9956;
$L__BB0_405:
	ld.param.u32 	%r6628, [_Z9warp_gemmPfS_S_ffiii_param_6];
	ld.param.u32 	%r6324, [_Z9warp_gemmPfS_S_ffiii_param_5];
	setp.ge.s32 	%p5212, %r5924, %r6628;
	add.s32 	%r169, %r6068, 20;
	add.s32 	%r170, %r167, %r6628;
	setp.ge.s32 	%p5213, %r169, %r6324;
	add.s32 	%r171, %r168, %r6628;
	or.pred  	%p5214, %p5213, %p5212;
	@%p5214 bra 	$L__BB0_407;
	ld.param.f32 	%f10661, [_Z9warp_gemmPfS_S_ffiii_param_4];
	ld.param.f32 	%f10405, [_Z9warp_gemmPfS_S_ffiii_param_3];
	mul.wide.s32 	%rd442, %r171, 4;
	add.s64 	%rd443, %rd3, %rd442;
	ld.global.f32 	%f9957, [%rd443];
	mul.f32 	%f9958, %f10661, %f9957;
	fma.rn.f32 	%f9959, %f10405, %f11108, %f9958;
	st.global.f32 	[%rd443], %f9959;
$L__BB0_407:
	ld.param.u32 	%r6629, [_Z9warp_gemmPfS_S_ffiii_param_6];
	ld.param.u32 	%r6325, [_Z9warp_gemmPfS_S_ffiii_param_5];
	setp.ge.s32 	%p5215, %r169, %r6325;
	setp.ge.s32 	%p5216, %r6078, %r6629;
	cvt.s64.s32 	%rd444, %r170;
	add.s64 	%rd445, %rd359, %rd444;
	shl.b64 	%rd446, %rd445, 2;
	add.s64 	%rd19, %rd3, %rd446;
	or.pred  	%p5217, %p5215, %p5216;
	@%p5217 bra 	$L__BB0_409;
	ld.param.f32 	%f10662, [_Z9warp_gemmPfS_S_ffiii_param_4];
	ld.param.f32 	%f10406, [_Z9warp_gemmPfS_S_ffiii_param_3];
	ld.global.f32 	%f9960, [%rd19+4];
	mul.f32 	%f9961, %f10662, %f9960;
	fma.rn.f32 	%f9962, %f10406, %f11107, %f9961;
	st.global.f32 	[%rd19+4], %f9962;
$L__BB0_409:
	ld.param.u32 	%r6630, [_Z9warp_gemmPfS_S_ffiii_param_6];
	ld.param.u32 	%r6326, [_Z9warp_gemmPfS_S_ffiii_param_5];
	setp.ge.s32 	%p5218, %r169, %r6326;
	setp.ge.s32 	%p5219, %r5926, %r6630;
	or.pred  	%p5220, %p5218, %p5219;
	@%p5220 bra 	$L__BB0_411;
	ld.param.f32 	%f10663, [_Z9warp_gemmPfS_S_ffiii_param_4];
	ld.param.f32 	%f10407, [_Z9warp_gemmPfS_S_ffiii_param_3];
	ld.global.f32 	%f9963, [%rd19+8];
	mul.f32 	%f9964, %f10663, %f9963;
	fma.rn.f32 	%f9965, %f10407, %f11106, %f9964;
	st.global.f32 	[%rd19+8], %f9965;
$L__BB0_411:
	ld.param.u32 	%r6631, [_Z9warp_gemmPfS_S_ffiii_param_6];
	ld.param.u32 	%r6327, [_Z9warp_gemmPfS_S_ffiii_param_5];
	setp.ge.s32 	%p5221, %r169, %r6327;
	setp.ge.s32 	%p5222, %r5950, %r6631;
	or.pred  	%p5223, %p5221, %p5222;
	@%p5223 bra 	$L__BB0_413;
	ld.param.f32 	%f10664, [_Z9warp_gemmPfS_S_ffiii_param_4];
	ld.param.f32 	%f10408, [_Z9warp_gemmPfS_S_ffiii_param_3];
	ld.global.f32 	%f9966, [%rd19+12];
	mul.f32 	%f9967, %f10664, %f9966;
	fma.rn.f32 	%f9968, %f10408, %f11105, %f9967;
	st.global.f32 	[%rd19+12], %f9968;
$L__BB0_413:
	ld.param.u32 	%r6632, [_Z9warp_gemmPfS_S_ffiii_param_6];
	ld.param.u32 	%r6328, [_Z9warp_gemmPfS_S_ffiii_param_5];
	setp.ge.s32 	%p5224, %r169, %r6328;
	setp.ge.s32 	%p5225, %r5974, %r6632;
	or.pred  	%p5226, %p5224, %p5225;
	@%p5226 bra 	$L__BB0_415;
	ld.param.f32 	%f10665, [_Z9warp_gemmPfS_S_ffiii_param_4];
	ld.param.f32 	%f10409, [_Z9warp_gemmPfS_S_ffiii_param_3];
	ld.global.f32 	%f9969, [%rd19+16];
	mul.f32 	%f9970, %f10665, %f9969;
	fma.rn.f32 	%f9971, %f10409, %f11104, %f9970;
	st.global.f32 	[%rd19+16], %f9971;
$L__BB0_415:
	ld.param.u32 	%r6633, [_Z9warp_gemmPfS_S_ffiii_param_6];
	ld.param.u32 	%r6329, [_Z9warp_gemmPfS_S_ffiii_param_5];
	setp.ge.s32 	%p5227, %r169, %r6329;
	setp.ge.s32 	%p5228, %r5998, %r6633;
	or.pred  	%p5229, %p5227, %p5228;
	@%p5229 bra 	$L__BB0_417;
	ld.param.f32 	%f10666, [_Z9warp_gemmPfS_S_ffiii_param_4];
	ld.param.f32 	%f10410, [_Z9warp_gemmPfS_S_ffiii_param_3];
	ld.global.f32 	%f9972, [%rd19+20];
	mul.f32 	%f9973, %f10666, %f9972;
	fma.rn.f32 	%f9974, %f10410, %f11103, %f9973;
	st.global.f32 	[%rd19+20], %f9974;
$L__BB0_417:
	ld.param.u32 	%r6634, [_Z9warp_gemmPfS_S_ffiii_param_6];
	ld.param.u32 	%r6330, [_Z9warp_gemmPfS_S_ffiii_param_5];
	setp.ge.s32 	%p5230, %r169, %r6330;
	setp.ge.s32 	%p5231, %r6022, %r6634;
	or.pred  	%p5232, %p5230, %p5231;
	@%p5232 bra 	$L__BB0_419;
	ld.param.f32 	%f10667, [_Z9warp_gemmPfS_S_ffiii_param_4];
	ld.param.f32 	%f10411, [_Z9warp_gemmPfS_S_ffiii_param_3];
	ld.global.f32 	%f9975, [%rd19+24];
	mul.f32 	%f9976, %f10667, %f9975;
	fma.rn.f32 	%f9977, %f10411, %f11102, %f9976;
	st.global.f32 	[%rd19+24], %f9977;
$L__BB0_419:
	ld.param.u32 	%r6635, [_Z9warp_gemmPfS_S_ffiii_param_6];
	ld.param.u32 	%r6331, [_Z9warp_gemmPfS_S_ffiii_param_5];
	setp.ge.s32 	%p5233, %r169, %r6331;
	setp.ge.s32 	%p5234, %r6046, %r6635;
	or.pred  	%p5235, %p5233, %p5234;
	@%p5235 bra 	$L__BB0_421;
	ld.param.f32 	%f10668, [_Z9warp_gemmPfS_S_ffiii_param_4];
	ld.param.f32 	%f10412, [_Z9warp_gemmPfS_S_ffiii_param_3];
	ld.global.f32 	%f9978, [%rd19+28];
	mul.f32 	%f9979, %f10668, %f9978;
	fma.rn.f32 	%f9980, %f10412, %f11101, %f9979;
	st.global.f32 	[%rd19+28], %f9980;
$L__BB0_421:
	ld.param.u32 	%r6636, [_Z9warp_gemmPfS_S_ffiii_param_6];
	ld.param.u32 	%r6332, [_Z9warp_gemmPfS_S_ffiii_param_5];
	setp.ge.s32 	%p5236, %r5924, %r6636;
	add.s32 	%r172, %r6068, 21;
	add.s32 	%r173, %r170, %r6636;
	setp.ge.s32 	%p5237, %r172, %r6332;
	add.s32 	%r174, %r171, %r6636;
	or.pred  	%p5238, %p5237, %p5236;
	@%p5238 bra 	$L__BB0_423;
	ld.param.f32 	%f10669, [_Z9warp_gemmPfS_S_ffiii_param_4];
	ld.param.f32 	%f10413, [_Z9warp_gemmPfS_S_ffiii_param_3];
	mul.wide.s32 	%rd447, %r174, 4;
	add.s64 	%rd448, %rd3, %rd447;
	ld.global.f32 	%f9981, [%rd448];
	mul.f32 	%f9982, %f10669, %f9981;
	fma.rn.f32 	%f9983, %f10413, %f11100, %f9982;
	st.global.f32 	[%rd448], %f9983;
$L__BB0_423:
	ld.param.u32 	%r6637, [_Z9warp_gemmPfS_S_ffiii_param_6];
	ld.param.u32 	%r6333, [_Z9warp_gemmPfS_S_ffiii_param_5];
	setp.ge.s32 	%p5239, %r172, %r6333;
	setp.ge.s32 	%p5240, %r6078, %r6637;
	cvt.s64.s32 	%rd449, %r173;
	add.s64 	%rd450, %rd359, %rd449;
	shl.b64 	%rd451, %rd450, 2;
	add.s64 	%rd20, %rd3, %rd451;
	or.pred  	%p5241, %p5239, %p5240;
	@%p5241 bra 	$L__BB0_425;
	ld.param.f32 	%f10670, [_Z9warp_gemmPfS_S_ffiii_param_4];
	ld.param.f32 	%f10414, [_Z9warp_gemmPfS_S_ffiii_param_3];
	ld.global.f32 	%f9984, [%rd20+4];
	mul.f32 	%f9985, %f10670, %f9984;
	fma.rn.f32 	%f9986, %f10414, %f11099, %f9985;
	st.global.f32 	[%rd20+4], %f9986;
$L__BB0_425:
	ld.param.u32 	%r6638, [_Z9warp_gemmPfS_S_ffiii_param_6];
	ld.param.u32 	%r6334, [_Z9warp_gemmPfS_S_ffiii_param_5];
	setp.ge.s32 	%p5242, %r172, %r6334;
	setp.ge.s32 	%p5243, %r5926, %r6638;
	or.pred  	%p5244, %p5242, %p5243;
	@%p5244 bra 	$L__BB0_427;
	ld.param.f32 	%f10671, [_Z9warp_gemmPfS_S_ffiii_param_4];
	ld.param.f32 	%f10415, [_Z9warp_gemmPfS_S_ffiii_param_3];
	ld.global.f32 	%f9987, [%rd20+8];
	mul.f32 	%f9988, %f10671, %f9987;
	fma.rn.f32 	%f9989, %f10415, %f11098, %f9988;
	st.global.f32 	[%rd20+8], %f9989;
$L__BB0_427:
	ld.param.u32 	%r6639, [_Z9warp_gemmPfS_S_ffiii_param_6];
	ld.param.u32 	%r6335, [_Z9warp_gemmPfS_S_ffiii_param_5];
	setp.ge.s32 	%p5245, %r172, %r6335;
	setp.ge.s32 	%p5246, %r5950, %r6639;
	or.pred  	%p5247, %p5245, %p5246;
	@%p5247 bra 	$L__BB0_429;
	ld.param.f32 	%f10672, [_Z9warp_gemmPfS_S_ffiii_param_4];
	ld.param.f32 	%f10416, [_Z9warp_gemmPfS_S_ffiii_param_3];
	ld.global.f32 	%f9990, [%rd20+12];
	mul.f32 	%f9991, %f10672, %f9990;
	fma.rn.f32 	%f9992, %f10416, %f11097, %f9991;
	st.global.f32 	[%rd20+12], %f9992;
$L__BB0_429:
	ld.param.u32 	%r6640, [_Z9warp_gemmPfS_S_ffiii_param_6];
	ld.param.u32 	%r6336, [_Z9warp_gemmPfS_S_ffiii_param_5];
	setp.ge.s32 	%p5248, %r172, %r6336;
	setp.ge.s32 	%p5249, %r5974, %r6640;
	or.pred  	%p5250, %p5248, %p5249;
	@%p5250 bra 	$L__BB0_431;
	ld.param.f32 	%f10673, [_Z9warp_gemmPfS_S_ffiii_param_4];
	ld.param.f32 	%f10417, [_Z9warp_gemmPfS_S_ffiii_param_3];
	ld.global.f32 	%f9993, [%rd20+16];
	mul.f32 	%f9994, %f10673, %f9993;
	fma.rn.f32 	%f9995, %f10417, %f11096, %f9994;
	st.global.f32 	[%rd20+16], %f9995;
$L__BB0_431:
	ld.param.u32 	%r6641, [_Z9warp_gemmPfS_S_ffiii_param_6];
	ld.param.u32 	%r6337, [_Z9warp_gemmPfS_S_ffiii_param_5];
	setp.ge.s32 	%p5251, %r172, %r6337;
	setp.ge.s32 	%p5252, %r5998, %r6641;
	or.pred  	%p5253, %p5251, %p5252;
	@%p5253 bra 	$L__BB0_433;
	ld.param.f32 	%f10674, [_Z9warp_gemmPfS_S_ffiii_param_4];
	ld.param.f32 	%f10418, [_Z9warp_gemmPfS_S_ffiii_param_3];
	ld.global.f32 	%f9996, [%rd20+20];
	mul.f32 	%f9997, %f10674, %f9996;
	fma.rn.f32 	%f9998, %f10418, %f11095, %f9997;
	st.global.f32 	[%rd20+20], %f9998;
$L__BB0_433:
	ld.param.u32 	%r6642, [_Z9warp_gemmPfS_S_ffiii_param_6];
	ld.param.u32 	%r6338, [_Z9warp_gemmPfS_S_ffiii_param_5];
	setp.ge.s32 	%p5254, %r172, %r6338;
	setp.ge.s32 	%p5255, %r6022, %r6642;
	or.pred  	%p5256, %p5254, %p5255;
	@%p5256 bra 	$L__BB0_435;
	ld.param.f32 	%f10675, [_Z9warp_gemmPfS_S_ffiii_param_4];
	ld.param.f32 	%f10419, [_Z9warp_gemmPfS_S_ffiii_param_3];
	ld.global.f32 	%f9999, [%rd20+24];
	mul.f32 	%f10000, %f10675, %f9999;
	fma.rn.f32 	%f10001, %f10419, %f11094, %f10000;
	st.global.f32 	[%rd20+24], %f10001;
$L__BB0_435:
	ld.param.u32 	%r6643, [_Z9warp_gemmPfS_S_ffiii_param_6];
	ld.param.u32 	%r6339, [_Z9warp_gemmPfS_S_ffiii_param_5];
	setp.ge.s32 	%p5257, %r172, %r6339;
	setp.ge.s32 	%p5258, %r6046, %r6643;
	or.pred  	%p5259, %p5257, %p5258;
	@%p5259 bra 	$L__BB0_437;
	ld.param.f32 	%f10676, [_Z9warp_gemmPfS_S_ffiii_param_4];
	ld.param.f32 	%f10420, [_Z9warp_gemmPfS_S_ffiii_param_3];
	ld.global.f32 	%f10002, [%rd20+28];
	mul.f32 	%f10003, %f10676, %f10002;
	fma.rn.f32 	%f10004, %f10420, %f11093, %f10003;
	st.global.f32 	[%rd20+28], %f10004;
$L__BB0_437:
	ld.param.u32 	%r6644, [_Z9warp_gemmPfS_S_ffiii_param_6];
	ld.param.u32 	%r6340, [_Z9warp_gemmPfS_S_ffiii_param_5];
	setp.ge.s32 	%p5260, %r5924, %r6644;
	add.s32 	%r175, %r6068, 22;
	add.s32 	%r176, %r173, %r6644;
	setp.ge.s32 	%p5261, %r175, %r6340;
	add.s32 	%r177, %r174, %r6644;
	or.pred  	%p5262, %p5261, %p5260;
	@%p5262 bra 	$L__BB0_439;
	ld.param.f32 	%f10677, [_Z9warp_gemmPfS_S_ffiii_param_4];
	ld.param.f32 	%f10421, [_Z9warp_gemmPfS_S_ffiii_param_3];
	mul.wide.s32 	%rd452, %r177, 4;
	add.s64 	%rd453, %rd3, %rd452;
	ld.global.f32 	%f10005, [%rd453];
	mul.f32 	%f10006, %f10677, %f10005;
	fma.rn.f32 	%f10007, %f10421, %f11092, %f10006;
	st.global.f32 	[%rd453], %f10007;
$L__BB0_439:
	ld.param.u32 	%r6645, [_Z9warp_gemmPfS_S_ffiii_param_6];
	ld.param.u32 	%r6341, [_Z9warp_gemmPfS_S_ffiii_param_5];
	setp.ge.s32 	%p5263, %r175, %r6341;
	setp.ge.s32 	%p5264, %r6078, %r6645;
	cvt.s64.s32 	%rd454, %r176;
	add.s64 	%rd455, %rd359, %rd454;
	shl.b64 	%rd456, %rd455, 2;
	add.s64 	%rd21, %rd3, %rd456;
	or.pred  	%p5265, %p5263, %p5264;
	@%p5265 bra 	$L__BB0_441;
	ld.param.f32 	%f10678, [_Z9warp_gemmPfS_S_ffiii_param_4];
	ld.param.f32 	%f10422, [_Z9warp_gemmPfS_S_ffiii_param_3];
	ld.global.f32 	%f10008, [%rd21+4];
	mul.f32 	%f10009, %f10678, %f10008;
	fma.rn.f32 	%f10010, %f10422, %f11091, %f10009;
	st.global.f32 	[%rd21+4], %f10010;
$L__BB0_441:
	ld.param.u32 	%r6646, [_Z9warp_gemmPfS_S_ffiii_param_6];
	ld.param.u32 	%r6342, [_Z9warp_gemmPfS_S_ffiii_param_5];
	setp.ge.s32 	%p5266, %r175, %r6342;
	setp.ge.s32 	%p5267, %r5926, %r6646;
	or.pred  	%p5268, %p5266, %p5267;
	@%p5268 bra 	$L__BB0_443;
	ld.param.f32 	%f10679, [_Z9warp_gemmPfS_S_ffiii_param_4];
	ld.param.f32 	%f10423, [_Z9warp_gemmPfS_S_ffiii_param_3];
	ld.global.f32 	%f10011, [%rd21+8];
	mul.f32 	%f10012, %f10679, %f10011;
	fma.rn.f32 	%f10013, %f10423, %f11090, %f10012;
	st.global.f32 	[%rd21+8], %f10013;
$L__BB0_443:
	ld.param.u32 	%r6647, [_Z9warp_gemmPfS_S_ffiii_param_6];
	ld.param.u32 	%r6343, [_Z9warp_gemmPfS_S_ffiii_param_5];
	setp.ge.s32 	%p5269, %r175, %r6343;
	setp.ge.s32 	%p5270, %r5950, %r6647;
	or.pred  	%p5271, %p5269, %p5270;
	@%p5271 bra 	$L__BB0_445;
	ld.param.f32 	%f10680, [_Z9warp_gemmPfS_S_ffiii_param_4];
	ld.param.f32 	%f10424, [_Z9warp_gemmPfS_S_ffiii_param_3];
	ld.global.f32 	%f10014, [%rd21+12];
	mul.f32 	%f10015, %f10680, %f10014;
	fma.rn.f32 	%f10016, %f10424, %f11089, %f10015;
	st.global.f32 	[%rd21+12], %f10016;
$L__BB0_445:
	ld.param.u32 	%r6648, [_Z9warp_gemmPfS_S_ffiii_param_6];
	ld.param.u32 	%r6344, [_Z9warp_gemmPfS_S_ffiii_param_5];
	setp.ge.s32 	%p5272, %r175, %r6344;
	setp.ge.s32 	%p5273, %r5974, %r6648;
	or.pred  	%p5274, %p5272, %p5273;
	@%p5274 bra 	$L__BB0_447;
	ld.param.f32 	%f10681, [_Z9warp_gemmPfS_S_ffiii_param_4];
	ld.param.f32 	%f10425, [_Z9warp_gemmPfS_S_ffiii_param_3];
	ld.global.f32 	%f10017, [%rd21+16];
	mul.f32 	%f10018, %f10681, %f10017;
	fma.rn.f32 	%f10019, %f10425, %f11088, %f10018;
	st.global.f32 	[%rd21+16], %f10019;
$L__BB0_447:
	ld.param.u32 	%r6649, [_Z9warp_gemmPfS_S_ffiii_param_6];
	ld.param.u32 	%r6345, [_Z9warp_gemmPfS_S_ffiii_param_5];
	setp.ge.s32 	%p5275, %r175, %r6345;
	setp.ge.s32 	%p5276, %r5998, %r6649;
	or.pred  	%p5277, %p5275, %p5276;
	@%p5277 bra 	$L__BB0_449;
	ld.param.f32 	%f10682, [_Z9warp_gemmPfS_S_ffiii_param_4];
	ld.param.f32 	%f10426, [_Z9warp_gemmPfS_S_ffiii_param_3];
	ld.global.f32 	%f10020, [%rd21+20];
	mul.f32 	%f10021, %f10682, %f10020;
	fma.rn.f32 	%f10022, %f10426, %f11087, %f10021;
	st.global.f32 	[%rd21+20], %f10022;
$L__BB0_449:
	ld.param.u32 	%r6650, [_Z9warp_gemmPfS_S_ffiii_param_6];
	ld.param.u32 	%r6346, [_Z9warp_gemmPfS_S_ffiii_param_5];
	setp.ge.s32 	%p5278, %r175, %r6346;
	setp.ge.s32 	%p5279, %r6022, %r6650;
	or.pred  	%p5280, %p5278, %p5279;
	@%p5280 bra 	$L__BB0_451;
	ld.param.f32 	%f10683, [_Z9warp_gemmPfS_S_ffiii_param_4];
	ld.param.f32 	%f10427, [_Z9warp_gemmPfS_S_ffiii_param_3];
	ld.global.f32 	%f10023, [%rd21+24];
	mul.f32 	%f10024, %f10683, %f10023;
	fma.rn.f32 	%f10025, %f10427, %f11086, %f10024;
	st.global.f32 	[%rd21+24], %f10025;
$L__BB0_451:
	ld.param.u32 	%r6651, [_Z9warp_gemmPfS_S_ffiii_param_6];
	ld.param.u32 	%r6347, [_Z9warp_gemmPfS_S_ffiii_param_5];
	setp.ge.s32 	%p5281, %r175, %r6347;
	setp.ge.s32 	%p5282, %r6046, %r6651;
	or.pred  	%p5283, %p5281, %p5282;
	@%p5283 bra 	$L__BB0_453;
	ld.param.f32 	%f10684, [_Z9warp_gemmPfS_S_ffiii_param_4];
	ld.param.f32 	%f10428, [_Z9warp_gemmPfS_S_ffiii_param_3];
	ld.global.f32 	%f10026, [%rd21+28];
	mul.f32 	%f10027, %f10684, %f10026;
	fma.rn.f32 	%f10028, %f10428, %f11085, %f10027;
	st.global.f32 	[%rd21+28], %f10028;
$L__BB0_453:
	ld.param.u32 	%r6652, [_Z9warp_gemmPfS_S_ffiii_param_6];
	ld.param.u32 	%r6348, [_Z9warp_gemmPfS_S_ffiii_param_5];
	setp.ge.s32 	%p5284, %r5924, %r6652;
	add.s32 	%r178, %r6068, 23;
	add.s32 	%r179, %r176, %r6652;
	setp.ge.s32 	%p5285, %r178, %r6348;
	add.s32 	%r180, %r177, %r6652;
	or.pred  	%p5286, %p5285, %p5284;
	@%p5286 bra 	$L__BB0_455;
	ld.param.f32 	%f10685, [_Z9warp_gemmPfS_S_ffiii_param_4];
	ld.param.f32 	%f10429, [_Z9warp_gemmPfS_S_ffiii_param_3];
	mul.wide.s32 	%rd457, %r180, 4;
	add.s64 	%rd458, %rd3, %rd457;
	ld.global.f32 	%f10029, [%rd458];
	mul.f32 	%f10030, %f10685, %f10029;
	fma.rn.f32 	%f10031, %f10429, %f11084, %f10030;
	st.global.f32 	[%rd458], %f10031;
$L__BB0_455:
	ld.param.u32 	%r6653, [_Z9warp_gemmPfS_S_ffiii_param_6];
	ld.param.u32 	%r6349, [_Z9warp_gemmPfS_S_ffiii_param_5];
	setp.ge.s32 	%p5287, %r178, %r6349;
	setp.ge.s32 	%p5288, %r6078, %r6653;
	cvt.s64.s32 	%rd459, %r179;
	add.s64 	%rd460, %rd359, %rd459;
	shl.b64 	%rd461, %rd460, 2;
	add.s64 	%rd22, %rd3, %rd461;
	or.pred  	%p5289, %p5287, %p5288;
	@%p5289 bra 	$L__BB0_457;
	ld.param.f32 	%f10686, [_Z9warp_gemmPfS_S_ffiii_param_4];
	ld.param.f32 	%f10430, [_Z9warp_gemmPfS_S_ffiii_param_3];
	ld.global.f32 	%f10032, [%rd22+4];
	mul.f32 	%f10033, %f10686, %f10032;
	fma.rn.f32 	%f10034, %f10430, %f11083, %f10033;
	st.global.f32 	[%rd22+4], %f10034;
$L__BB0_457:
	ld.param.u32 	%r6654, [_Z9warp_gemmPfS_S_ffiii_param_6];
	ld.param.u32 	%r6350, [_Z9warp_gemmPfS_S_ffiii_param_5];
	setp.ge.s32 	%p5290, %r178, %r6350;
	setp.ge.s32 	%p5291, %r5926, %r6654;
	or.pred  	%p5292, %p5290, %p5291;
	@%p5292 bra 	$L__BB0_459;
	ld.param.f32 	%f10687, [_Z9warp_gemmPfS_S_ffiii_param_4];
	ld.param.f32 	%f10431, [_Z9warp_gemmPfS_S_ffiii_param_3];
	ld.global.f32 	%f10035, [%rd22+8];
	mul.f32 	%f10036, %f10687, %f10035;
	fma.rn.f32 	%f10037, %f10431, %f11082, %f10036;
	st.global.f32 	[%rd22+8], %f10037;
$L__BB0_459:
	ld.param.u32 	%r6655, [_Z9warp_gemmPfS_S_ffiii_param_6];
	ld.param.u32 	%r6351, [_Z9warp_gemmPfS_S_ffiii_param_5];
	setp.ge.s32 	%p5293, %r178, %r6351;
	setp.ge.s32 	%p5294, %r5950, %r6655;
	or.pred  	%p5295, %p5293, %p5294;
	@%p5295 bra 	$L__BB0_461;
	ld.param.f32 	%f10688, [_Z9warp_gemmPfS_S_ffiii_param_4];
	ld.param.f32 	%f10432, [_Z9warp_gemmPfS_S_ffiii_param_3];
	ld.global.f32 	%f10038, [%rd22+12];
	mul.f32 	%f10039, %f10688, %f10038;
	fma.rn.f32 	%f10040, %f10432, %f11081, %f10039;
	st.global.f32 	[%rd22+12], %f10040;
$L__BB0_461:
	ld.param.u32 	%r6656, [_Z9warp_gemmPfS_S_ffiii_param_6];
	ld.param.u32 	%r6352, [_Z9warp_gemmPfS_S_ffiii_param_5];
	setp.ge.s32 	%p5296, %r178, %r6352;
	setp.ge.s32 	%p5297, %r5974, %r6656;
	or.pred  	%p5298, %p5296, %p5297;
	@%p5298 bra 	$L__BB0_463;
	ld.param.f32 	%f10689, [_Z9warp_gemmPfS_S_ffiii_param_4];
	ld.param.f32 	%f10433, [_Z9warp_gemmPfS_S_ffiii_param_3];
	ld.global.f32 	%f10041, [%rd22+16];
	mul.f32 	%f10042, %f10689, %f10041;
	fma.rn.f32 	%f10043, %f10433, %f11080, %f10042;
	st.global.f32 	[%rd22+16], %f10043;
$L__BB0_463:
	ld.param.u32 	%r6657, [_Z9warp_gemmPfS_S_ffiii_param_6];
	ld.param.u32 	%r6353, [_Z9warp_gemmPfS_S_ffiii_param_5];
	setp.ge.s32 	%p5299, %r178, %r6353;
	setp.ge.s32 	%p5300, %r5998, %r6657;
	or.pred  	%p5301, %p5299, %p5300;
	@%p5301 bra 	$L__BB0_465;
	ld.param.f32 	%f10690, [_Z9warp_gemmPfS_S_ffiii_param_4];
	ld.param.f32 	%f10434, [_Z9warp_gemmPfS_S_ffiii_param_3];
	ld.global.f32 	%f10044, [%rd22+20];
	mul.f32 	%f10045, %f10690, %f10044;
	fma.rn.f32 	%f10046, %f10434, %f11079, %f10045;
	st.global.f32 	[%rd22+20], %f10046;
$L__BB0_465:
	ld.param.u32 	%r6658, [_Z9warp_gemmPfS_S_ffiii_param_6];
	ld.param.u32 	%r6354, [_Z9warp_gemmPfS_S_ffiii_param_5];
	setp.ge.s32 	%p5302, %r178, %r6354;
	setp.ge.s32 	%p5303, %r6022, %r6658;
	or.pred  	%p5304, %p5302, %p5303;
	@%p5304 bra 	$L__BB0_467;
	ld.param.f32 	%f10691, [_Z9warp_gemmPfS_S_ffiii_param_4];
	ld.param.f32 	%f10435, [_Z9warp_gemmPfS_S_ffiii_param_3];
	ld.global.f32 	%f10047, [%rd22+24];
	mul.f32 	%f10048, %f10691, %f10047;
	fma.rn.f32 	%f10049, %f10435, %f11078, %f10048;
	st.global.f32 	[%rd22+24], %f10049;
$L__BB0_467:
	ld.param.u32 	%r6659, [_Z9warp_gemmPfS_S_ffiii_param_6];
	ld.param.u32 	%r6355, [_Z9warp_gemmPfS_S_ffiii_param_5];
	setp.ge.s32 	%p5305, %r178, %r6355;
	setp.ge.s32 	%p5306, %r6046, %r6659;
	or.pred  	%p5307, %p5305, %p5306;
	@%p5307 bra 	$L__BB0_469;
	ld.param.f32 	%f10692, [_Z9warp_gemmPfS_S_ffiii_param_4];
	ld.param.f32 	%f10436, [_Z9warp_gemmPfS_S_ffiii_param_3];
	ld.global.f32 	%f10050, [%rd22+28];
	mul.f32 	%f10051, %f10692, %f10050;
	fma.rn.f32 	%f10052, %f10436, %f11077, %f10051;
	st.global.f32 	[%rd22+28], %f10052;
$L__BB0_469:
	ld.param.u32 	%r6660, [_Z9warp_gemmPfS_S_ffiii_param_6];
	ld.param.u32 	%r6356, [_Z9warp_gemmPfS_S_ffiii_param_5];
	setp.ge.s32 	%p5308, %r5924, %r6660;
	add.s32 	%r181, %r6068, 24;
	add.s32 	%r182, %r179, %r6660;
	setp.ge.s32 	%p5309, %r181, %r6356;
	add.s32 	%r183, %r180, %r6660;
	or.pred  	%p5310, %p5309, %p5308;
	@%p5310 bra 	$L__BB0_471;
	ld.param.f32 	%f10693, [_Z9warp_gemmPfS_S_ffiii_param_4];
	ld.param.f32 	%f10437, [_Z9warp_gemmPfS_S_ffiii_param_3];
	mul.wide.s32 	%rd462, %r183, 4;
	add.s64 	%rd463, %rd3, %rd462;
	ld.global.f32 	%f10053, [%rd463];
	mul.f32 	%f10054, %f10693, %f10053;
	fma.rn.f32 	%f10055, %f10437, %f11076, %f10054;
	st.global.f32 	[%rd463], %f10055;
$L__BB0_471:
	ld.param.u32 	%r6661, [_Z9warp_gemmPfS_S_ffiii_param_6];
	ld.param.u32 	%r6357, [_Z9warp_gemmPfS_S_ffiii_param_5];
	setp.ge.s32 	%p5311, %r181, %r6357;
	setp.ge.s32 	%p5312, %r6078, %r6661;
	cvt.s64.s32 	%rd464, %r182;
	add.s64 	%rd465, %rd359, %rd464;
	shl.b64 	%rd466, %rd465, 2;
	add.s64 	%rd23, %rd3, %rd466;
	or.pred  	%p5313, %p5311, %p5312;
	@%p5313 bra 	$L__BB0_473;
	ld.param.f32 	%f10694, [_Z9warp_gemmPfS_S_ffiii_param_4];
	ld.param.f32 	%f10438, [_Z9warp_gemmPfS_S_ffiii_param_3];
	ld.global.f32 	%f10056, [%rd23+4];
	mul.f32 	%f10057, %f10694, %f10056;
	fma.rn.f32 	%f10058, %f10438, %f11075, %f10057;
	st.global.f32 	[%rd23+4], %f10058;
$L__BB0_473:
	ld.param.u32 	%r6662, [_Z9warp_gemmPfS_S_ffiii_param_6];
	ld.param.u32 	%r6358, [_Z9warp_gemmPfS_S_ffiii_param_5];
	setp.ge.s32 	%p5314, %r181, %r6358;
	setp.ge.s32 	%p5315, %r5926, %r6662;
	or.pred  	%p5316, %p5314, %p5315;
	@%p5316 bra 	$L__BB0_475;
	ld.param.f32 	%f10695, [_Z9warp_gemmPfS_S_ffiii_param_4];
	ld.param.f32 	%f10439, [_Z9warp_gemmPfS_S_ffiii_param_3];
	ld.global.f32 	%f10059, [%rd23+8];
	mul.f32 	%f10060, %f10695, %f10059;
	fma.rn.f32 	%f10061, %f10439, %f11074, %f10060;
	st.global.f32 	[%rd23+8], %f10061;
$L__BB0_475:
	ld.param.u32 	%r6663, [_Z9warp_gemmPfS_S_ffiii_param_6];
	ld.param.u32 	%r6359, [_Z9warp_gemmPfS_S_ffiii_param_5];
	setp.ge.s32 	%p5317, %r181, %r6359;
	setp.ge.s32 	%p5318, %r5950, %r6663;
	or.pred  	%p5319, %p5317, %p5318;
	@%p5319 bra 	$L__BB0_477;
	ld.param.f32 	%f10696, [_Z9warp_gemmPfS_S_ffiii_param_4];
	ld.param.f32 	%f10440, [_Z9warp_gemmPfS_S_ffiii_param_3];
	ld.global.f32 	%f10062, [%rd23+12];
	mul.f32 	%f10063, %f10696, %f10062;
	fma.rn.f32 	%f10064, %f10440, %f11073, %f10063;
	st.global.f32 	[%rd23+12], %f10064;
$L__BB0_477:
	ld.param.u32 	%r6664, [_Z9warp_gemmPfS_S_ffiii_param_6];
	ld.param.u32 	%r6360, [_Z9warp_gemmPfS_S_ffiii_param_5];
	setp.ge.s32 	%p5320, %r181, %r6360;
	setp.ge.s32 	%p5321, %r5974, %r6664;
	or.pred  	%p5322, %p5320, %p5321;
	@%p5322 bra 	$L__BB0_479;
	ld.param.f32 	%f10697, [_Z9warp_gemmPfS_S_ffiii_param_4];
	ld.param.f32 	%f10441, [_Z9warp_gemmPfS_S_ffiii_param_3];
	ld.global.f32 	%f10065, [%rd23+16];
	mul.f32 	%f10066, %f10697, %f10065;
	fma.rn.f32 	%f10067, %f10441, %f11072, %f10066;
	st.global.f32 	[%rd23+16], %f10067;
$L__BB0_479:
	ld.param.u32 	%r6665, [_Z9warp_gemmPfS_S_ffiii_param_6];
	ld.param.u32 	%r6361, [_Z9warp_gemmPfS_S_ffiii_param_5];
	setp.ge.s32 	%p5323, %r181, %r6361;
	setp.ge.s32 	%p5324, %r5998, %r6665;
	or.pred  	%p5325, %p5323, %p5324;
	@%p5325 bra 	$L__BB0_481;
	ld.param.f32 	%f10698, [_Z9warp_gemmPfS_S_ffiii_param_4];
	ld.param.f32 	%f10442, [_Z9warp_gemmPfS_S_ffiii_param_3];
	ld.global.f32 	%f10068, [%rd23+20];
	mul.f32 	%f10069, %f10698, %f10068;
	fma.rn.f32 	%f10070, %f10442, %f11071, %f10069;
	st.global.f32 	[%rd23+20], %f10070;
$L__BB0_481:
	ld.param.u32 	%r6666, [_Z9warp_gemmPfS_S_ffiii_param_6];
	ld.param.u32 	%r6362, [_Z9warp_gemmPfS_S_ffiii_param_5];
	setp.ge.s32 	%p5326, %r181, %r6362;
	setp.ge.s32 	%p5327, %r6022, %r6666;
	or.pred  	%p5328, %p5326, %p5327;
	@%p5328 bra 	$L__BB0_483;
	ld.param.f32 	%f10699, [_Z9warp_gemmPfS_S_ffiii_param_4];
	ld.param.f32 	%f10443, [_Z9warp_gemmPfS_S_ffiii_param_3];
	ld.global.f32 	%f10071, [%rd23+24];
	mul.f32 	%f10072, %f10699, %f10071;
	fma.rn.f32 	%f10073, %f10443, %f11070, %f10072;
	st.global.f32 	[%rd23+24], %f10073;
$L__BB0_483:
	ld.param.u32 	%r6667, [_Z9warp_gemmPfS_S_ffiii_param_6];
	ld.param.u32 	%r6363, [_Z9warp_gemmPfS_S_ffiii_param_5];
	setp.ge.s32 	%p5329, %r181, %r6363;
	setp.ge.s32 	%p5330, %r6046, %r6667;
	or.pred  	%p5331, %p5329, %p5330;
	@%p5331 bra 	$L__BB0_485;
	ld.param.f32 	%f10700, [_Z9warp_gemmPfS_S_ffiii_param_4];
	ld.param.f32 	%f10444, [_Z9warp_gemmPfS_S_ffiii_param_3];
	ld.global.f32 	%f10074, [%rd23+28];
	mul.f32 	%f10075, %f10700, %f10074;
	fma.rn.f32 	%f10076, %f10444, %f11069, %f10075;
	st.global.f32 	[%rd23+28], %f10076;
$L__BB0_485:
	ld.param.u32 	%r6668, [_Z9warp_gemmPfS_S_ffiii_param_6];
	ld.param.u32 	%r6364, [_Z9warp_gemmPfS_S_ffiii_param_5];
	setp.ge.s32 	%p5332, %r5924, %r6668;
	add.s32 	%r184, %r6068, 25;
	add.s32 	%r185, %r182, %r6668;
	setp.ge.s32 	%p5333, %r184, %r6364;
	add.s32 	%r186, %r183, %r6668;
	or.pred  	%p5334, %p5333, %p5332;
	@%p5334 bra 	$L__BB0_487;
	ld.param.f32 	%f10701, [_Z9warp_gemmPfS_S_ffiii_param_4];
	ld.param.f32 	%f10445, [_Z9warp_gemmPfS_S_ffiii_param_3];
	mul.wide.s32 	%rd467, %r186, 4;
	add.s64 	%rd468, %rd3, %rd467;
	ld.global.f32 	%f10077, [%rd468];
	mul.f32 	%f10078, %f10701, %f10077;
	fma.rn.f32 	%f10079, %f10445, %f11068, %f10078;
	st.global.f32 	[%rd468], %f10079;
$L__BB0_487:
	ld.param.u32 	%r6669, [_Z9warp_gemmPfS_S_ffiii_param_6];
	ld.param.u32 	%r6365, [_Z9warp_gemmPfS_S_ffiii_param_5];
	setp.ge.s32 	%p5335, %r184, %r6365;
	setp.ge.s32 	%p5336, %r6078, %r6669;
	cvt.s64.s32 	%rd469, %r185;
	add.s64 	%rd470, %rd359, %rd469;
	shl.b64 	%rd471, %rd470, 2;
	add.s64 	%rd24, %rd3, %rd471;
	or.pred  	%p5337, %p5335, %p5336;
	@%p5337 bra 	$L__BB0_489;
	ld.param.f32 	%f10702, [_Z9warp_gemmPfS_S_ffiii_param_4];
	ld.param.f32 	%f10446, [_Z9warp_gemmPfS_S_ffiii_param_3];
	ld.global.f32 	%f10080, [%rd24+4];
	mul.f32 	%f10081, %f10702, %f10080;
	fma.rn.f32 	%f10082, %f10446, %f11067, %f10081;
	st.global.f32 	[%rd24+4], %f10082;
$L__BB0_489:
	ld.param.u32 	%r6670, [_Z9warp_gemmPfS_S_ffiii_param_6];
	ld.param.u32 	%r6366, [_Z9warp_gemmPfS_S_ffiii_param_5];
	setp.ge.s32 	%p5338, %r184, %r6366;
	setp.ge.s32 	%p5339, %r5926, %r6670;
	or.pred  	%p5340, %p5338, %p5339;
	@%p5340 bra 	$L__BB0_491;
	ld.param.f32 	%f10703, [_Z9warp_gemmPfS_S_ffiii_param_4];
	ld.param.f32 	%f10447, [_Z9warp_gemmPfS_S_ffiii_param_3];
	ld.global.f32 	%f10083, [%rd24+8];
	mul.f32 	%f10084, %f10703, %f10083;
	fma.rn.f32 	%f10085, %f10447, %f11066, %f10084;
	st.global.f32 	[%rd24+8], %f10085;
$L__BB0_491:
	ld.param.u32 	%r6671, [_Z9warp_gemmPfS_S_ffiii_param_6];
	ld.param.u32 	%r6367, [_Z9warp_gemmPfS_S_ffiii_param_5];
	setp.ge.s32 	%p5341, %r184, %r6367;
	setp.ge.s32 	%p5342, %r5950, %r6671;
	or.pred  	%p5343, %p5341, %p5342;
	@%p5343 bra 	$L__BB0_493;
	ld.param.f32 	%f10704, [_Z9warp_gemmPfS_S_ffiii_param_4];
	ld.param.f32 	%f10448, [_Z9warp_gemmPfS_S_ffiii_param_3];
	ld.global.f32 	%f10086, [%rd24+12];
	mul.f32 	%f10087, %f10704, %f10086;
	fma.rn.f32 	%f10088, %f10448, %f11065, %f10087;
	st.global.f32 	[%rd24+12], %f10088;
$L__BB0_493:
	ld.param.u32 	%r6672, [_Z9warp_gemmPfS_S_ffiii_param_6];
	ld.param.u32 	%r6368, [_Z9warp_gemmPfS_S_ffiii_param_5];
	setp.ge.s32 	%p5344, %r184, %r6368;
	setp.ge.s32 	%p5345, %r5974, %r6672;
	or.pred  	%p5346, %p5344, %p5345;
	@%p5346 bra 	$L__BB0_495;
	ld.param.f32 	%f10705, [_Z9warp_gemmPfS_S_ffiii_param_4];
	ld.param.f32 	%f10449, [_Z9warp_gemmPfS_S_ffiii_param_3];
	ld.global.f32 	%f10089, [%rd24+16];
	mul.f32 	%f10090, %f10705, %f10089;
	fma.rn.f32 	%f10091, %f10449, %f11064, %f10090;
	st.global.f32 	[%rd24+16], %f10091;
$L__BB0_495:
	ld.param.u32 	%r6673, [_Z9warp_gemmPfS_S_ffiii_param_6];
	ld.param.u32 	%r6369, [_Z9warp_gemmPfS_S_ffiii_param_5];
	setp.ge.s32 	%p5347, %r184, %r6369;
	setp.ge.s32 	%p5348, %r5998, %r6673;
	or.pred  	%p5349, %p5347, %p5348;
	@%p5349 bra 	$L__BB0_497;
	ld.param.f32 	%f10706, [_Z9warp_gemmPfS_S_ffiii_param_4];
	ld.param.f32 	%f10450, [_Z9warp_gemmPfS_S_ffiii_param_3];
	ld.global.f32 	%f10092, [%rd24+20];
	mul.f32 	%f10093, %f10706, %f10092;
	fma.rn.f32 	%f10094, %f10450, %f11063, %f10093;
	st.global.f32 	[%rd24+20], %f10094;
$L__BB0_497:
	ld.param.u32 	%r6674, [_Z9warp_gemmPfS_S_ffiii_param_6];
	ld.param.u32 	%r6370, [_Z9warp_gemmPfS_S_ffiii_param_5];
	setp.ge.s32 	%p5350, %r184, %r6370;
	setp.ge.s32 	%p5351, %r6022, %r6674;
	or.pred  	%p5352, %p5350, %p5351;
	@%p5352 bra 	$L__BB0_499;
	ld.param.f32 	%f10707, [_Z9warp_gemmPfS_S_ffiii_param_4];
	ld.param.f32 	%f10451, [_Z9warp_gemmPfS_S_ffiii_param_3];
	ld.global.f32 	%f10095, [%rd24+24];
	mul.f32 	%f10096, %f10707, %f10095;
	fma.rn.f32 	%f10097, %f10451, %f11062, %f10096;
	st.global.f32 	[%rd24+24], %f10097;
$L__BB0_499:
	ld.param.u32 	%r6675, [_Z9warp_gemmPfS_S_ffiii_param_6];
	ld.param.u32 	%r6371, [_Z9warp_gemmPfS_S_ffiii_param_5];
	setp.ge.s32 	%p5353, %r184, %r6371;
	setp.ge.s32 	%p5354, %r6046, %r6675;
	or.pred  	%p5355, %p5353, %p5354;
	@%p5355 bra 	$L__BB0_501;
	ld.param.f32 	%f10708, [_Z9warp_gemmPfS_S_ffiii_param_4];
	ld.param.f32 	%f10452, [_Z9warp_gemmPfS_S_ffiii_param_3];
	ld.global.f32 	%f10098, [%rd24+28];
	mul.f32 	%f10099, %f10708, %f10098;
	fma.rn.f32 	%f10100, %f10452, %f11061, %f10099;
	st.global.f32 	[%rd24+28], %f10100;
$L__BB0_501:
	ld.param.u32 	%r6676, [_Z9warp_gemmPfS_S_ffiii_param_6];
	ld.param.u32 	%r6372, [_Z9warp_gemmPfS_S_ffiii_param_5];
	setp.ge.s32 	%p5356, %r5924, %r6676;
	add.s32 	%r187, %r6068, 26;
	add.s32 	%r188, %r185, %r6676;
	setp.ge.s32 	%p5357, %r187, %r6372;
	add.s32 	%r189, %r186, %r6676;
	or.pred  	%p5358, %p5357, %p5356;
	@%p5358 bra 	$L__BB0_503;
	ld.param.f32 	%f10709, [_Z9warp_gemmPfS_S_ffiii_param_4];
	ld.param.f32 	%f10453, [_Z9warp_gemmPfS_S_ffiii_param_3];
	mul.wide.s32 	%rd472, %r189, 4;
	add.s64 	%rd473, %rd3, %rd472;
	ld.global.f32 	%f10101, [%rd473];
	mul.f32 	%f10102, %f10709, %f10101;
	fma.rn.f32 	%f10103, %f10453, %f11060, %f10102;
	st.global.f32 	[%rd473], %f10103;
$L__BB0_503:
	ld.param.u32 	%r6677, [_Z9warp_gemmPfS_S_ffiii_param_6];
	ld.param.u32 	%r6373, [_Z9warp_gemmPfS_S_ffiii_param_5];
	setp.ge.s32 	%p5359, %r187, %r6373;
	setp.ge.s32 	%p5360, %r6078, %r6677;
	cvt.s64.s32 	%rd474, %r188;
	add.s64 	%rd475, %rd359, %rd474;
	shl.b64 	%rd476, %rd475, 2;
	add.s64 	%rd25, %rd3, %rd476;
	or.pred  	%p5361, %p5359, %p5360;
	@%p5361 bra 	$L__BB0_505;
	ld.param.f32 	%f10710, [_Z9warp_gemmPfS_S_ffiii_param_4];
	ld.param.f32 	%f10454, [_Z9warp_gemmPfS_S_ffiii_param_3];
	ld.global.f32 	%f10104, [%rd25+4];
	mul.f32 	%f10105, %f10710, %f10104;
	fma.rn.f32 	%f10106, %f10454, %f11059, %f10105;
	st.global.f32 	[%rd25+4], %f10106;
$L__BB0_505:
	ld.param.u32 	%r6678, [_Z9warp_gemmPfS_S_ffiii_param_6];
	ld.param.u32 	%r6374, [_Z9warp_gemmPfS_S_ffiii_param_5];
	setp.ge.s32 	%p5362, %r187, %r6374;
	setp.ge.s32 	%p5363, %r5926, %r6678;
	or.pred  	%p5364, %p5362, %p5363;
	@%p5364 bra 	$L__BB0_507;
	ld.param.f32 	%f10711, [_Z9warp_gemmPfS_S_ffiii_param_4];
	ld.param.f32 	%f10455, [_Z9warp_gemmPfS_S_ffiii_param_3];
	ld.global.f32 	%f10107, [%rd25+8];
	mul.f32 	%f10108, %f10711, %f10107;
	fma.rn.f32 	%f10109, %f10455, %f11058, %f10108;
	st.global.f32 	[%rd25+8], %f10109;
$L__BB0_507:
	ld.param.u32 	%r6679, [_Z9warp_gemmPfS_S_ffiii_param_6];
	ld.param.u32 	%r6375, [_Z9warp_gemmPfS_S_ffiii_param_5];
	setp.ge.s32 	%p5365, %r187, %r6375;
	setp.ge.s32 	%p5366, %r5950, %r6679;
	or.pred  	%p5367, %p5365, %p5366;
	@%p5367 bra 	$L__BB0_509;
	ld.param.f32 	%f10712, [_Z9warp_gemmPfS_S_ffiii_param_4];
	ld.param.f32 	%f10456, [_Z9warp_gemmPfS_S_ffiii_param_3];
	ld.global.f32 	%f10110, [%rd25+12];
	mul.f32 	%f10111, %f10712, %f10110;
	fma.rn.f32 	%f10112, %f10456, %f11057, %f10111;
	st.global.f32 	[%rd25+12], %f10112;
$L__BB0_509:
	ld.param.u32 	%r6680, [_Z9warp_gemmPfS_S_ffiii_param_6];
	ld.param.u32 	%r6376, [_Z9warp_gemmPfS_S_ffiii_param_5];
	setp.ge.s32 	%p5368, %r187, %r6376;
	setp.ge.s32 	%p5369, %r5974, %r6680;
	or.pred  	%p5370, %p5368, %p5369;
	@%p5370 bra 	$L__BB0_511;
	ld.param.f32 	%f10713, [_Z9warp_gemmPfS_S_ffiii_param_4];
	ld.param.f32 	%f10457, [_Z9warp_gemmPfS_S_ffiii_param_3];
	ld.global.f32 	%f10113, [%rd25+16];
	mul.f32 	%f10114, %f10713, %f10113;
	fma.rn.f32 	%f10115, %f10457, %f11056, %f10114;
	st.global.f32 	[%rd25+16], %f10115;
$L__BB0_511:
	ld.param.u32 	%r6681, [_Z9warp_gemmPfS_S_ffiii_param_6];
	ld.param.u32 	%r6377, [_Z9warp_gemmPfS_S_ffiii_param_5];
	setp.ge.s32 	%p5371, %r187, %r6377;
	setp.ge.s32 	%p5372, %r5998, %r6681;
	or.pred  	%p5373, %p5371, %p5372;
	@%p5373 bra 	$L__BB0_513;
	ld.param.f32 	%f10714, [_Z9warp_gemmPfS_S_ffiii_param_4];
	ld.param.f32 	%f10458, [_Z9warp_gemmPfS_S_ffiii_param_3];
	ld.global.f32 	%f10116, [%rd25+20];
	mul.f32 	%f10117, %f10714, %f10116;
	fma.rn.f32 	%f10118, %f10458, %f11055, %f10117;
	st.global.f32 	[%rd25+20], %f10118;
$L__BB0_513:
	ld.param.u32 	%r6682, [_Z9warp_gemmPfS_S_ffiii_param_6];
	ld.param.u32 	%r6378, [_Z9warp_gemmPfS_S_ffiii_param_5];
	setp.ge.s32 	%p5374, %r187, %r6378;
	setp.ge.s32 	%p5375, %r6022, %r6682;
	or.pred  	%p5376, %p5374, %p5375;
	@%p5376 bra 	$L__BB0_515;
	ld.param.f32 	%f10715, [_Z9warp_gemmPfS_S_ffiii_param_4];
	ld.param.f32 	%f10459, [_Z9warp_gemmPfS_S_ffiii_param_3];
	ld.global.f32 	%f10119, [%rd25+24];
	mul.f32 	%f10120, %f10715, %f10119;
	fma.rn.f32 	%f10121, %f10459, %f11054, %f10120;
	st.global.f32 	[%rd25+24], %f10121;
$L__BB0_515:
	ld.param.u32 	%r6683, [_Z9warp_gemmPfS_S_ffiii_param_6];
	ld.param.u32 	%r6379, [_Z9warp_gemmPfS_S_ffiii_param_5];
	setp.ge.s32 	%p5377, %r187, %r6379;
	setp.ge.s32 	%p5378, %r6046, %r6683;
	or.pred  	%p5379, %p5377, %p5378;
	@%p5379 bra 	$L__BB0_517;
	ld.param.f32 	%f10716, [_Z9warp_gemmPfS_S_ffiii_param_4];
	ld.param.f32 	%f10460, [_Z9warp_gemmPfS_S_ffiii_param_3];
	ld.global.f32 	%f10122, [%rd25+28];
	mul.f32 	%f10123, %f10716, %f10122;
	fma.rn.f32 	%f10124, %f10460, %f11053, %f10123;
	st.global.f32 	[%rd25+28], %f10124;
$L__BB0_517:
	ld.param.u32 	%r6684, [_Z9warp_gemmPfS_S_ffiii_param_6];
	ld.param.u32 	%r6380, [_Z9warp_gemmPfS_S_ffiii_param_5];
	setp.ge.s32 	%p5380, %r5924, %r6684;
	add.s32 	%r190, %r6068, 27;
	add.s32 	%r191, %r188, %r6684;
	setp.ge.s32 	%p5381, %r190, %r6380;
	add.s32 	%r192, %r189, %r6684;
	or.pred  	%p5382, %p5381, %p5380;
	@%p5382 bra 	$L__BB0_519;
	ld.param.f32 	%f10717, [_Z9warp_gemmPfS_S_ffiii_param_4];
	ld.param.f32 	%f10461, [_Z9warp_gemmPfS_S_ffiii_param_3];
	mul.wide.s32 	%rd477, %r192, 4;
	add.s64 	%rd478, %rd3, %rd477;
	ld.global.f32 	%f10125, [%rd478];
	mul.f32 	%f10126, %f10717, %f10125;
	fma.rn.f32 	%f10127, %f10461, %f11052, %f10126;
	st.global.f32 	[%rd478], %f10127;
$L__BB0_519:
	ld.param.u32 	%r6685, [_Z9warp_gemmPfS_S_ffiii_param_6];
	ld.param.u32 	%r6381, [_Z9warp_gemmPfS_S_ffiii_param_5];
	setp.ge.s32 	%p5383, %r190, %r6381;
	setp.ge.s32 	%p5384, %r6078, %r6685;
	cvt.s64.s32 	%rd479, %r191;
	add.s64 	%rd480, %rd359, %rd479;
	shl.b64 	%rd481, %rd480, 2;
	add.s64 	%rd26, %rd3, %rd481;
	or.pred  	%p5385, %p5383, %p5384;
	@%p5385 bra 	$L__BB0_521;
	ld.param.f32 	%f10718, [_Z9warp_gemmPfS_S_ffiii_param_4];
	ld.param.f32 	%f10462, [_Z9warp_gemmPfS_S_ffiii_param_3];
	ld.global.f32 	%f10128, [%rd26+4];
	mul.f32 	%f10129, %f10718, %f10128;
	fma.rn.f32 	%f10130, %f10462, %f11051, %f10129;
	st.global.f32 	[%rd26+4], %f10130;
$L__BB0_521:
	ld.param.u32 	%r6686, [_Z9warp_gemmPfS_S_ffiii_param_6];
	ld.param.u32 	%r6382, [_Z9warp_gemmPfS_S_ffiii_param_5];
	setp.ge.s32 	%p5386, %r190, %r6382;
	setp.ge.s32 	%p5387, %r5926, %r6686;
	or.pred  	%p5388, %p5386, %p5387;
	@%p5388 bra 	$L__BB0_523;
	ld.param.f32 	%f10719, [_Z9warp_gemmPfS_S_ffiii_param_4];
	ld.param.f32 	%f10463, [_Z9warp_gemmPfS_S_ffiii_param_3];
	ld.global.f32 	%f10131, [%rd26+8];
	mul.f32 	%f10132, %f10719, %f10131;
	fma.rn.f32 	%f10133, %f10463, %f11050, %f10132;
	st.global.f32 	[%rd26+8], %f10133;
$L__BB0_523:
	ld.param.u32 	%r6687, [_Z9warp_gemmPfS_S_ffiii_param_6];
	ld.param.u32 	%r6383, [_Z9warp_gemmPfS_S_ffiii_param_5];
	setp.ge.s32 	%p5389, %r190, %r6383;
	setp.ge.s32 	%p5390, %r5950, %r6687;
	or.pred  	%p5391, %p5389, %p5390;
	@%p5391 bra 	$L__BB0_525;
	ld.param.f32 	%f10720, [_Z9warp_gemmPfS_S_ffiii_param_4];
	ld.param.f32 	%f10464, [_Z9warp_gemmPfS_S_ffiii_param_3];
	ld.global.f32 	%f10134, [%rd26+12];
	mul.f32 	%f10135, %f10720, %f10134;
	fma.rn.f32 	%f10136, %f10464, %f11049, %f10135;
	st.global.f32 	[%rd26+12], %f10136;
$L__BB0_525:
	ld.param.u32 	%r6688, [_Z9warp_gemmPfS_S_ffiii_param_6];
	ld.param.u32 	%r6384, [_Z9warp_gemmPfS_S_ffiii_param_5];
	setp.ge.s32 	%p5392, %r190, %r6384;
	setp.ge.s32 	%p5393, %r5974, %r6688;
	or.pred  	%p5394, %p5392, %p5393;
	@%p5394 bra 	$L__BB0_527;
	ld.param.f32 	%f10721, [_Z9warp_gemmPfS_S_ffiii_param_4];
	ld.param.f32 	%f10465, [_Z9warp_gemmPfS_S_ffiii_param_3];
	ld.global.f32 	%f10137, [%rd26+16];
	mul.f32 	%f10138, %f10721, %f10137;
	fma.rn.f32 	%f10139, %f10465, %f11048, %f10138;
	st.global.f32 	[%rd26+16], %f10139;
$L__BB0_527:
	ld.param.u32 	%r6689, [_Z9warp_gemmPfS_S_ffiii_param_6];
	ld.param.u32 	%r6385, [_Z9warp_gemmPfS_S_ffiii_param_5];
	setp.ge.s32 	%p5395, %r190, %r6385;
	setp.ge.s32 	%p5396, %r5998, %r6689;
	or.pred  	%p5397, %p5395, %p5396;
	@%p5397 bra 	$L__BB0_529;
	ld.param.f32 	%f10722, [_Z9warp_gemmPfS_S_ffiii_param_4];
	ld.param.f32 	%f10466, [_Z9warp_gemmPfS_S_ffiii_param_3];
	ld.global.f32 	%f10140, [%rd26+20];
	mul.f32 	%f10141, %f10722, %f10140;
	fma.rn.f32 	%f10142, %f10466, %f11047, %f10141;
	st.global.f32 	[%rd26+20], %f10142;
$L__BB0_529:
	ld.param.u32 	%r6690, [_Z9warp_gemmPfS_S_ffiii_param_6];
	ld.param.u32 	%r6386, [_Z9warp_gemmPfS_S_ffiii_param_5];
	setp.ge.s32 	%p5398, %r190, %r6386;
	setp.ge.s32 	%p5399, %r6022, %r6690;
	or.pred  	%p5400, %p5398, %p5399;
	@%p5400 bra 	$L__BB0_531;
	ld.param.f32 	%f10723, [_Z9warp_gemmPfS_S_ffiii_param_4];
	ld.param.f32 	%f10467, [_Z9warp_gemmPfS_S_ffiii_param_3];
	ld.global.f32 	%f10143, [%rd26+24];
	mul.f32 	%f10144, %f10723, %f10143;
	fma.rn.f32 	%f10145, %f10467, %f11046, %f10144;
	st.global.f32 	[%rd26+24], %f10145;
$L__BB0_531:
	ld.param.u32 	%r6691, [_Z9warp_gemmPfS_S_ffiii_param_6];
	ld.param.u32 	%r6387, [_Z9warp_gemmPfS_S_ffiii_param_5];
	setp.ge.s32 	%p5401, %r190, %r6387;
	setp.ge.s32 	%p5402, %r6046, %r6691;
	or.pred  	%p5403, %p5401, %p5402;
	@%p5403 bra 	$L__BB0_533;
	ld.param.f32 	%f10724, [_Z9warp_gemmPfS_S_ffiii_param_4];
	ld.param.f32 	%f10468, [_Z9warp_gemmPfS_S_ffiii_param_3];
	ld.global.f32 	%f10146, [%rd26+28];
	mul.f32 	%f10147, %f10724, %f10146;
	fma.rn.f32 	%f10148, %f10468, %f11045, %f10147;
	st.global.f32 	[%rd26+28], %f10148;
$L__BB0_533:
	ld.param.u32 	%r6692, [_Z9warp_gemmPfS_S_ffiii_param_6];
	ld.param.u32 	%r6388, [_Z9warp_gemmPfS_S_ffiii_param_5];
	setp.ge.s32 	%p5404, %r5924, %r6692;
	add.s32 	%r193, %r6068, 28;
	add.s32 	%r194, %r191, %r6692;
	setp.ge.s32 	%p5405, %r193, %r6388;
	add.s32 	%r195, %r192, %r6692;
	or.pred  	%p5406, %p5405, %p5404;
	@%p5406 bra 	$L__BB0_535;
	ld.param.f32 	%f10725, [_Z9warp_gemmPfS_S_ffiii_param_4];
	ld.param.f32 	%f10469, [_Z9warp_gemmPfS_S_ffiii_param_3];
	mul.wide.s32 	%rd482, %r195, 4;
	add.s64 	%rd483, %rd3, %rd482;
	ld.global.f32 	%f10149, [%rd483];
	mul.f32 	%f10150, %f10725, %f10149;
	fma.rn.f32 	%f10151, %f10469, %f11044, %f10150;
	st.global.f32 	[%rd483], %f10151;
$L__BB0_535:
	ld.param.u32 	%r6693, [_Z9warp_gemmPfS_S_ffiii_param_6];
	ld.param.u32 	%r6389, [_Z9warp_gemmPfS_S_ffiii_param_5];
	setp.ge.s32 	%p5407, %r193, %r6389;
	setp.ge.s32 	%p5408, %r6078, %r6693;
	cvt.s64.s32 	%rd484, %r194;
	add.s64 	%rd485, %rd359, %rd484;
	shl.b64 	%rd486, %rd485, 2;
	add.s64 	%rd27, %rd3, %rd486;
	or.pred  	%p5409, %p5407, %p5408;
	@%p5409 bra 	$L__BB0_537;
	ld.param.f32 	%f10726, [_Z9warp_gemmPfS_S_ffiii_param_4];
	ld.param.f32 	%f10470, [_Z9warp_gemmPfS_S_ffiii_param_3];
	ld.global.f32 	%f10152, [%rd27+4];
	mul.f32 	%f10153, %f10726, %f10152;
	fma.rn.f32 	%f10154, %f10470, %f11043, %f10153;
	st.global.f32 	[%rd27+4], %f10154;
$L__BB0_537:
	ld.param.u32 	%r6694, [_Z9warp_gemmPfS_S_ffiii_param_6];
	ld.param.u32 	%r6390, [_Z9warp_gemmPfS_S_ffiii_param_5];
	setp.ge.s32 	%p5410, %r193, %r6390;
	setp.ge.s32 	%p5411, %r5926, %r6694;
	or.pred  	%p5412, %p5410, %p5411;
	@%p5412 bra 	$L__BB0_539;
	ld.param.f32 	%f10727, [_Z9warp_gemmPfS_S_ffiii_param_4];
	ld.param.f32 	%f10471, [_Z9warp_gemmPfS_S_ffiii_param_3];
	ld.global.f32 	%f10155, [%rd27+8];
	mul.f32 	%f10156, %f10727, %f10155;
	fma.rn.f32 	%f10157, %f10471, %f11042, %f10156;
	st.global.f32 	[%rd27+8], %f10157;
$L__BB0_539:
	ld.param.u32 	%r6695, [_Z9warp_gemmPfS_S_ffiii_param_6];
	ld.param.u32 	%r6391, [_Z9warp_gemmPfS_S_ffiii_param_5];
	setp.ge.s32 	%p5413, %r193, %r6391;
	setp.ge.s32 	%p5414, %r5950, %r6695;
	or.pred  	%p5415, %p5413, %p5414;
	@%p5415 bra 	$L__BB0_541;
	ld.param.f32 	%f10728, [_Z9warp_gemmPfS_S_ffiii_param_4];
	ld.param.f32 	%f10472, [_Z9warp_gemmPfS_S_ffiii_param_3];
	ld.global.f32 	%f10158, [%rd27+12];
	mul.f32 	%f10159, %f10728, %f10158;
	fma.rn.f32 	%f10160, %f10472, %f11041, %f10159;
	st.global.f32 	[%rd27+12], %f10160;
$L__BB0_541:
	ld.param.u32 	%r6696, [_Z9warp_gemmPfS_S_ffiii_param_6];
	ld.param.u32 	%r6392, [_Z9warp_gemmPfS_S_ffiii_param_5];
	setp.ge.s32 	%p5416, %r193, %r6392;
	setp.ge.s32 	%p5417, %r5974, %r6696;
	or.pred  	%p5418, %p5416, %p5417;
	@%p5418 bra 	$L__BB0_543;
	ld.param.f32 	%f10729, [_Z9warp_gemmPfS_S_ffiii_param_4];
	ld.param.f32 	%f10473, [_Z9warp_gemmPfS_S_ffiii_param_3];
	ld.global.f32 	%f10161, [%rd27+16];
	mul.f32 	%f10162, %f10729, %f10161;
	fma.rn.f32 	%f10163, %f10473, %f11040, %f10162;
	st.global.f32 	[%rd27+16], %f10163;
$L__BB0_543:
	ld.param.u32 	%r6697, [_Z9warp_gemmPfS_S_ffiii_param_6];
	ld.param.u32 	%r6393, [_Z9warp_gemmPfS_S_ffiii_param_5];
	setp.ge.s32 	%p5419, %r193, %r6393;
	setp.ge.s32 	%p5420, %r5998, %r6697;
	or.pred  	%p5421, %p5419, %p5420;
	@%p5421 bra 	$L__BB0_545;
	ld.param.f32 	%f10730, [_Z9warp_gemmPfS_S_ffiii_param_4];
	ld.param.f32 	%f10474, [_Z9warp_gemmPfS_S_ffiii_param_3];
	ld.global.f32 	%f10164, [%rd27+20];
	mul.f32 	%f10165, %f10730, %f10164;
	fma.rn.f32 	%f10166, %f10474, %f11039, %f10165;
	st.global.f32 	[%rd27+20], %f10166;
$L__BB0_545:
	ld.param.u32 	%r6698, [_Z9warp_gemmPfS_S_ffiii_param_6];
	ld.param.u32 	%r6394, [_Z9warp_gemmPfS_S_ffiii_param_5];
	setp.ge.s32 	%p5422, %r193, %r6394;
	setp.ge.s32 	%p5423, %r6022, %r6698;
	or.pred  	%p5424, %p5422, %p5423;
	@%p5424 bra 	$L__BB0_547;
	ld.param.f32 	%f10731, [_Z9warp_gemmPfS_S_ffiii_param_4];
	ld.param.f32 	%f10475, [_Z9warp_gemmPfS_S_ffiii_param_3];
	ld.global.f32 	%f10167, [%rd27+24];
	mul.f32 	%f10168, %f10731, %f10167;
	fma.rn.f32 	%f10169, %f10475, %f11038, %f10168;
	st.global.f32 	[%rd27+24], %f10169;
$L__BB0_547:
	ld.param.u32 	%r6699, [_Z9warp_gemmPfS_S_ffiii_param_6];
	ld.param.u32 	%r6395, [_Z9warp_gemmPfS_S_ffiii_param_5];
	setp.ge.s32 	%p5425, %r193, %r6395;
	setp.ge.s32 	%p5426, %r6046, %r6699;
	or.pred  	%p5427, %p5425, %p5426;
	@%p5427 bra 	$L__BB0_549;
	ld.param.f32 	%f10732, [_Z9warp_gemmPfS_S_ffiii_param_4];
	ld.param.f32 	%f10476, [_Z9warp_gemmPfS_S_ffiii_param_3];
	ld.global.f32 	%f10170, [%rd27+28];
	mul.f32 	%f10171, %f10732, %f10170;
	fma.rn.f32 	%f10172, %f10476, %f11037, %f10171;
	st.global.f32 	[%rd27+28], %f10172;
$L__BB0_549:
	ld.param.u32 	%r6700, [_Z9warp_gemmPfS_S_ffiii_param_6];
	ld.param.u32 	%r6396, [_Z9warp_gemmPfS_S_ffiii_param_5];
	setp.ge.s32 	%p5428, %r5924, %r6700;
	add.s32 	%r196, %r6068, 29;
	add.s32 	%r197, %r194, %r6700;
	setp.ge.s32 	%p5429, %r196, %r6396;
	add.s32 	%r198, %r195, %r6700;
	or.pred  	%p5430, %p5429, %p5428;
	@%p5430 bra 	$L__BB0_551;
	ld.param.f32 	%f10733, [_Z9warp_gemmPfS_S_ffiii_param_4];
	ld.param.f32 	%f10477, [_Z9warp_gemmPfS_S_ffiii_param_3];
	mul.wide.s32 	%rd487, %r198, 4;
	add.s64 	%rd488, %rd3, %rd487;
	ld.global.f32 	%f10173, [%rd488];
	mul.f32 	%f10174, %f10733, %f10173;
	fma.rn.f32 	%f10175, %f10477, %f11036, %f10174;
	st.global.f32 	[%rd488], %f10175;
$L__BB0_551:
	ld.param.u32 	%r6701, [_Z9warp_gemmPfS_S_ffiii_param_6];
	ld.param.u32 	%r6397, [_Z9warp_gemmPfS_S_ffiii_param_5];
	setp.ge.s32 	%p5431, %r196, %r6397;
	setp.ge.s32 	%p5432, %r6078, %r6701;
	cvt.s64.s32 	%rd489, %r197;
	add.s64 	%rd490, %rd359, %rd489;
	shl.b64 	%rd491, %rd490, 2;
	add.s64 	%rd28, %rd3, %rd491;
	or.pred  	%p5433, %p5431, %p5432;
	@%p5433 bra 	$L__BB0_553;
	ld.param.f32 	%f10734, [_Z9warp_gemmPfS_S_ffiii_param_4];
	ld.param.f32 	%f10478, [_Z9warp_gemmPfS_S_ffiii_param_3];
	ld.global.f32 	%f10176, [%rd28+4];
	mul.f32 	%f10177, %f10734, %f10176;
	fma.rn.f32 	%f10178, %f10478, %f11035, %f10177;
	st.global.f32 	[%rd28+4], %f10178;
$L__BB0_553:
	ld.param.u32 	%r6702, [_Z9warp_gemmPfS_S_ffiii_param_6];
	ld.param.u32 	%r6398, [_Z9warp_gemmPfS_S_ffiii_param_5];
	setp.ge.s32 	%p5434, %r196, %r6398;
	setp.ge.s32 	%p5435, %r5926, %r6702;
	or.pred  	%p5436, %p5434, %p5435;
	@%p5436 bra 	$L__BB0_555;
	ld.param.f32 	%f10735, [_Z9warp_gemmPfS_S_ffiii_param_4];
	ld.param.f32 	%f10479, [_Z9warp_gemmPfS_S_ffiii_param_3];
	ld.global.f32 	%f10179, [%rd28+8];
	mul.f32 	%f10180, %f10735, %f10179;
	fma.rn.f32 	%f10181, %f10479, %f11034, %f10180;
	st.global.f32 	[%rd28+8], %f10181;
$L__BB0_555:
	ld.param.u32 	%r6703, [_Z9warp_gemmPfS_S_ffiii_param_6];
	ld.param.u32 	%r6399, [_Z9warp_gemmPfS_S_ffiii_param_5];
	setp.ge.s32 	%p5437, %r196, %r6399;
	setp.ge.s32 	%p5438, %r5950, %r6703;
	or.pred  	%p5439, %p5437, %p5438;
	@%p5439 bra 	$L__BB0_557;
	ld.param.f32 	%f10736, [_Z9warp_gemmPfS_S_ffiii_param_4];
	ld.param.f32 	%f10480, [_Z9warp_gemmPfS_S_ffiii_param_3];
	ld.global.f32 	%f10182, [%rd28+12];
	mul.f32 	%f10183, %f10736, %f10182;
	fma.rn.f32 	%f10184, %f10480, %f11033, %f10183;
	st.global.f32 	[%rd28+12], %f10184;
$L__BB0_557:
	ld.param.u32 	%r6704, [_Z9warp_gemmPfS_S_ffiii_param_6];
	ld.param.u32 	%r6400, [_Z9warp_gemmPfS_S_ffiii_param_5];
	setp.ge.s32 	%p5440, %r196, %r6400;
	setp.ge.s32 	%p5441, %r5974, %r6704;
	or.pred  	%p5442, %p5440, %p5441;
	@%p5442 bra 	$L__BB0_559;
	ld.param.f32 	%f10737, [_Z9warp_gemmPfS_S_ffiii_param_4];
	ld.param.f32 	%f10481, [_Z9warp_gemmPfS_S_ffiii_param_3];
	ld.global.f32 	%f10185, [%rd28+16];
	mul.f32 	%f10186, %f10737, %f10185;
	fma.rn.f32 	%f10187, %f10481, %f11032, %f10186;
	st.global.f32 	[%rd28+16], %f10187;
$L__BB0_559:
	ld.param.u32 	%r6705, [_Z9warp_gemmPfS_S_ffiii_param_6];
	ld.param.u32 	%r6401, [_Z9warp_gemmPfS_S_ffiii_param_5];
	setp.ge.s32 	%p5443, %r196, %r6401;
	setp.ge.s32 	%p5444, %r5998, %r6705;
	or.pred  	%p5445, %p5443, %p5444;
	@%p5445 bra 	$L__BB0_561;
	ld.param.f32 	%f10738, [_Z9warp_gemmPfS_S_ffiii_param_4];
	ld.param.f32 	%f10482, [_Z9warp_gemmPfS_S_ffiii_param_3];
	ld.global.f32 	%f10188, [%rd28+20];
	mul.f32 	%f10189, %f10738, %f10188;
	fma.rn.f32 	%f10190, %f10482, %f11031, %f10189;
	st.global.f32 	[%rd28+20], %f10190;
$L__BB0_561:
	ld.param.u32 	%r6706, [_Z9warp_gemmPfS_S_ffiii_param_6];
	ld.param.u32 	%r6402, [_Z9warp_gemmPfS_S_ffiii_param_5];
	setp.ge.s32 	%p5446, %r196, %r6402;
	setp.ge.s32 	%p5447, %r6022, %r6706;
	or.pred  	%p5448, %p5446, %p5447;
	@%p5448 bra 	$L__BB0_563;
	ld.param.f32 	%f10739, [_Z9warp_gemmPfS_S_ffiii_param_4];
	ld.param.f32 	%f10483, [_Z9warp_gemmPfS_S_ffiii_param_3];
	ld.global.f32 	%f10191, [%rd28+24];
	mul.f32 	%f10192, %f10739, %f10191;
	fma.rn.f32 	%f10193, %f10483, %f11030, %f10192;
	st.global.f32 	[%rd28+24], %f10193;
$L__BB0_563:
	ld.param.u32 	%r6707, [_Z9warp_gemmPfS_S_ffiii_param_6];
	ld.param.u32 	%r6403, [_Z9warp_gemmPfS_S_ffiii_param_5];
	setp.ge.s32 	%p5449, %r196, %r6403;
	setp.ge.s32 	%p5450, %r6046, %r6707;
	or.pred  	%p5451, %p5449, %p5450;
	@%p5451 bra 	$L__BB0_565;
	ld.param.f32 	%f10740, [_Z9warp_gemmPfS_S_ffiii_param_4];
	ld.param.f32 	%f10484, [_Z9warp_gemmPfS_S_ffiii_param_3];
	ld.global.f32 	%f10194, [%rd28+28];
	mul.f32 	%f10195, %f10740, %f10194;
	fma.rn.f32 	%f10196, %f10484, %f11029, %f10195;
	st.global.f32 	[%rd28+28], %f10196;
$L__BB0_565:
	ld.param.u32 	%r6708, [_Z9warp_gemmPfS_S_ffiii_param_6];
	ld.param.u32 	%r6404, [_Z9warp_gemmPfS_S_ffiii_param_5];
	setp.ge.s32 	%p5452, %r5924, %r6708;
	add.s32 	%r199, %r6068, 30;
	add.s32 	%r200, %r197, %r6708;
	setp.ge.s32 	%p5453, %r199, %r6404;
	add.s32 	%r201, %r198, %r6708;
	or.pred  	%p5454, %p5453, %p5452;
	@%p5454 bra 	$L__BB0_567;
	ld.param.f32 	%f10741, [_Z9warp_gemmPfS_S_ffiii_param_4];
	ld.param.f32 	%f10485, [_Z9warp_gemmPfS_S_ffiii_param_3];
	mul.wide.s32 	%rd492, %r201, 4;
	add.s64 	%rd493, %rd3, %rd492;
	ld.global.f32 	%f10197, [%rd493];
	mul.f32 	%f10198, %f10741, %f10197;
	fma.rn.f32 	%f10199, %f10485, %f11028, %f10198;
	st.global.f32 	[%rd493], %f10199;
$L__BB0_567:
	ld.param.u32 	%r6709, [_Z9warp_gemmPfS_S_ffiii_param_6];
	ld.param.u32 	%r6405, [_Z9warp_gemmPfS_S_ffiii_param_5];
	setp.ge.s32 	%p5455, %r199, %r6405;
	setp.ge.s32 	%p5456, %r6078, %r6709;
	cvt.s64.s32 	%rd494, %r200;
	add.s64 	%rd495, %rd359, %rd494;
	shl.b64 	%rd496, %rd495, 2;
	add.s64 	%rd29, %rd3, %rd496;
	or.pred  	%p5457, %p5455, %p5456;
	@%p5457 bra 	$L__BB0_569;
	ld.param.f32 	%f10742, [_Z9warp_gemmPfS_S_ffiii_param_4];
	ld.param.f32 	%f10486, [_Z9warp_gemmPfS_S_ffiii_param_3];
	ld.global.f32 	%f10200, [%rd29+4];
	mul.f32 	%f10201, %f10742, %f10200;
	fma.rn.f32 	%f10202, %f10486, %f11027, %f10201;
	st.global.f32 	[%rd29+4], %f10202;
$L__BB0_569:
	ld.param.u32 	%r6710, [_Z9warp_gemmPfS_S_ffiii_param_6];
	ld.param.u32 	%r6406, [_Z9warp_gemmPfS_S_ffiii_param_5];
	setp.ge.s32 	%p5458, %r199, %r6406;
	setp.ge.s32 	%p5459, %r5926, %r6710;
	or.pred  	%p5460, %p5458, %p5459;
	@%p5460 bra 	$L__BB0_571;
	ld.param.f32 	%f10743, [_Z9warp_gemmPfS_S_ffiii_param_4];
	ld.param.f32 	%f10487, [_Z9warp_gemmPfS_S_ffiii_param_3];
	ld.global.f32 	%f10203, [%rd29+8];
	mul.f32 	%f10204, %f10743, %f10203;
	fma.rn.f32 	%f10205, %f10487, %f11026, %f10204;
	st.global.f32 	[%rd29+8], %f10205;
$L__BB0_571:
	ld.param.u32 	%r6711, [_Z9warp_gemmPfS_S_ffiii_param_6];
	ld.param.u32 	%r6407, [_Z9warp_gemmPfS_S_ffiii_param_5];
	setp.ge.s32 	%p5461, %r199, %r6407;
	setp.ge.s32 	%p5462, %r5950, %r6711;
	or.pred  	%p5463, %p5461, %p5462;
	@%p5463 bra 	$L__BB0_573;
	ld.param.f32 	%f10744, [_Z9warp_gemmPfS_S_ffiii_param_4];
	ld.param.f32 	%f10488, [_Z9warp_gemmPfS_S_ffiii_param_3];
	ld.global.f32 	%f10206, [%rd29+12];
	mul.f32 	%f10207, %f10744, %f10206;
	fma.rn.f32 	%f10208, %f10488, %f11025, %f10207;
	st.global.f32 	[%rd29+12], %f10208;
$L__BB0_573:
	ld.param.u32 	%r6712, [_Z9warp_gemmPfS_S_ffiii_param_6];
	ld.param.u32 	%r6408, [_Z9warp_gemmPfS_S_ffiii_param_5];
	setp.ge.s32 	%p5464, %r199, %r6408;
	setp.ge.s32 	%p5465, %r5974, %r6712;
	or.pred  	%p5466, %p5464, %p5465;
	@%p5466 bra 	$L__BB0_575;
	ld.param.f32 	%f10745, [_Z9warp_gemmPfS_S_ffiii_param_4];
	ld.param.f32 	%f10489, [_Z9warp_gemmPfS_S_ffiii_param_3];
	ld.global.f32 	%f10209, [%rd29+16];
	mul.f32 	%f10210, %f10745, %f10209;
	fma.rn.f32 	%f10211, %f10489, %f11024, %f10210;
	st.global.f32 	[%rd29+16], %f10211;
$L__BB0_575:
	ld.param.u32 	%r6713, [_Z9warp_gemmPfS_S_ffiii_param_6];
	ld.param.u32 	%r6409, [_Z9warp_gemmPfS_S_ffiii_param_5];
	setp.ge.s32 	%p5467, %r199, %r6409;
	setp.ge.s32 	%p5468, %r5998, %r6713;
	or.pred  	%p5469, %p5467, %p5468;
	@%p5469 bra 	$L__BB0_577;
	ld.param.f32 	%f10746, [_Z9warp_gemmPfS_S_ffiii_param_4];
	ld.param.f32 	%f10490, [_Z9warp_gemmPfS_S_ffiii_param_3];
	ld.global.f32 	%f10212, [%rd29+20];
	mul.f32 	%f10213, %f10746, %f10212;
	fma.rn.f32 	%f10214, %f10490, %f11023, %f10213;
	st.global.f32 	[%rd29+20], %f10214;
$L__BB0_577:
	ld.param.u32 	%r6714, [_Z9warp_gemmPfS_S_ffiii_param_6];
	ld.param.u32 	%r6410, [_Z9warp_gemmPfS_S_ffiii_param_5];
	setp.ge.s32 	%p5470, %r199, %r6410;
	setp.ge.s32 	%p5471, %r6022, %r6714;
	or.pred  	%p5472, %p5470, %p5471;
	@%p5472 bra 	$L__BB0_579;
	ld.param.f32 	%f10747, [_Z9warp_gemmPfS_S_ffiii_param_4];
	ld.param.f32 	%f10491, [_Z9warp_gemmPfS_S_ffiii_param_3];
	ld.global.f32 	%f10215, [%rd29+24];
	mul.f32 	%f10216, %f10747, %f10215;
	fma.rn.f32 	%f10217, %f10491, %f11022, %f10216;
	st.global.f32 	[%rd29+24], %f10217;
$L__BB0_579:
	ld.param.u32 	%r6715, [_Z9warp_gemmPfS_S_ffiii_param_6];
	ld.param.u32 	%r6411, [_Z9warp_gemmPfS_S_ffiii_param_5];
	setp.ge.s32 	%p5473, %r199, %r6411;
	setp.ge.s32 	%p5474, %r6046, %r6715;
	or.pred  	%p5475, %p5473, %p5474;
	@%p5475 bra 	$L__BB0_581;
	ld.param.f32 	%f10748, [_Z9warp_gemmPfS_S_ffiii_param_4];
	ld.param.f32 	%f10492, [_Z9warp_gemmPfS_S_ffiii_param_3];
	ld.global.f32 	%f10218, [%rd29+28];
	mul.f32 	%f10219, %f10748, %f10218;
	fma.rn.f32 	%f10220, %f10492, %f11021, %f10219;
	st.global.f32 	[%rd29+28], %f10220;
$L__BB0_581:
	ld.param.u32 	%r6716, [_Z9warp_gemmPfS_S_ffiii_param_6];
	ld.param.u32 	%r6412, [_Z9warp_gemmPfS_S_ffiii_param_5];
	setp.ge.s32 	%p5476, %r5924, %r6716;
	add.s32 	%r202, %r6068, 31;
	setp.ge.s32 	%p5477, %r202, %r6412;
	or.pred  	%p5478, %p5477, %p5476;
	@%p5478 bra 	$L__BB0_583;
	ld.param.u32 	%r6717, [_Z9warp_gemmPfS_S_ffiii_param_6];
	ld.param.f32 	%f10749, [_Z9warp_gemmPfS_S_ffiii_param_4];
	ld.param.f32 	%f10493, [_Z9warp_gemmPfS_S_ffiii_param_3];
	add.s32 	%r6130, %r201, %r6717;
	mul.wide.s32 	%rd497, %r6130, 4;
	add.s64 	%rd498, %rd3, %rd497;
	ld.global.f32 	%f10221, [%rd498];
	mul.f32 	%f10222, %f10749, %f10221;
	fma.rn.f32 	%f10223, %f10493, %f11020, %f10222;
	st.global.f32 	[%rd498], %f10223;
$L__BB0_583:
	ld.param.u32 	%r6718, [_Z9warp_gemmPfS_S_ffiii_param_6];
	ld.param.u32 	%r6413, [_Z9warp_gemmPfS_S_ffiii_param_5];
	setp.ge.s32 	%p5479, %r202, %r6413;
	setp.ge.s32 	%p5480, %r6078, %r6718;
	add.s32 	%r6131, %r200, %r6718;
	cvt.s64.s32 	%rd499, %r6131;
	add.s64 	%rd500, %rd359, %rd499;
	shl.b64 	%rd501, %rd500, 2;
	add.s64 	%rd30, %rd3, %rd501;
	or.pred  	%p5481, %p5479, %p5480;
	@%p5481 bra 	$L__BB0_585;
	ld.param.f32 	%f10750, [_Z9warp_gemmPfS_S_ffiii_param_4];
	ld.param.f32 	%f10494, [_Z9warp_gemmPfS_S_ffiii_param_3];
	ld.global.f32 	%f10224, [%rd30+4];
	mul.f32 	%f10225, %f10750, %f10224;
	fma.rn.f32 	%f10226, %f10494, %f11019, %f10225;
	st.global.f32 	[%rd30+4], %f10226;
$L__BB0_585:
	ld.param.u32 	%r6719, [_Z9warp_gemmPfS_S_ffiii_param_6];
	ld.param.u32 	%r6414, [_Z9warp_gemmPfS_S_ffiii_param_5];
	setp.ge.s32 	%p5482, %r202, %r6414;
	setp.ge.s32 	%p5483, %r5926, %r6719;
	or.pred  	%p5484, %p5482, %p5483;
	@%p5484 bra 	$L__BB0_587;
	ld.param.f32 	%f10751, [_Z9warp_gemmPfS_S_ffiii_param_4];
	ld.param.f32 	%f10495, [_Z9warp_gemmPfS_S_ffiii_param_3];
	ld.global.f32 	%f10227, [%rd30+8];
	mul.f32 	%f10228, %f10751, %f10227;
	fma.rn.f32 	%f10229, %f10495, %f11018, %f10228;
	st.global.f32 	[%rd30+8], %f10229;
$L__BB0_587:
	ld.param.u32 	%r6720, [_Z9warp_gemmPfS_S_ffiii_param_6];
	ld.param.u32 	%r6415, [_Z9warp_gemmPfS_S_ffiii_param_5];
	setp.ge.s32 	%p5485, %r202, %r6415;
	setp.ge.s32 	%p5486, %r5950, %r6720;
	or.pred  	%p5487, %p5485, %p5486;
	@%p5487 bra 	$L__BB0_589;
	ld.param.f32 	%f10752, [_Z9warp_gemmPfS_S_ffiii_param_4];
	ld.param.f32 	%f10496, [_Z9warp_gemmPfS_S_ffiii_param_3];
	ld.global.f32 	%f10230, [%rd30+12];
	mul.f32 	%f10231, %f10752, %f10230;
	fma.rn.f32 	%f10232, %f10496, %f11017, %f10231;
	st.global.f32 	[%rd30+12], %f10232;
$L__BB0_589:
	ld.param.u32 	%r6721, [_Z9warp_gemmPfS_S_ffiii_param_6];
	ld.param.u32 	%r6416, [_Z9warp_gemmPfS_S_ffiii_param_5];
	setp.ge.s32 	%p5488, %r202, %r6416;
	setp.ge.s32 	%p5489, %r5974, %r6721;
	or.pred  	%p5490, %p5488, %p5489;
	@%p5490 bra 	$L__BB0_591;
	ld.param.f32 	%f10753, [_Z9warp_gemmPfS_S_ffiii_param_4];
	ld.param.f32 	%f10497, [_Z9warp_gemmPfS_S_ffiii_param_3];
	ld.global.f32 	%f10233, [%rd30+16];
	mul.f32 	%f10234, %f10753, %f10233;
	fma.rn.f32 	%f10235, %f10497, %f11016, %f10234;
	st.global.f32 	[%rd30+16], %f10235;
$L__BB0_591:
	ld.param.u32 	%r6722, [_Z9warp_gemmPfS_S_ffiii_param_6];
	ld.param.u32 	%r6417, [_Z9warp_gemmPfS_S_ffiii_param_5];
	setp.ge.s32 	%p5491, %r202, %r6417;
	setp.ge.s32 	%p5492, %r5998, %r6722;
	or.pred  	%p5493, %p5491, %p5492;
	@%p5493 bra 	$L__BB0_593;
	ld.param.f32 	%f10754, [_Z9warp_gemmPfS_S_ffiii_param_4];
	ld.param.f32 	%f10498, [_Z9warp_gemmPfS_S_ffiii_param_3];
	ld.global.f32 	%f10236, [%rd30+20];
	mul.f32 	%f10237, %f10754, %f10236;
	fma.rn.f32 	%f10238, %f10498, %f11015, %f10237;
	st.global.f32 	[%rd30+20], %f10238;
$L__BB0_593:
	ld.param.u32 	%r6723, [_Z9warp_gemmPfS_S_ffiii_param_6];
	ld.param.u32 	%r6418, [_Z9warp_gemmPfS_S_ffiii_param_5];
	setp.ge.s32 	%p5494, %r202, %r6418;
	setp.ge.s32 	%p5495, %r6022, %r6723;
	or.pred  	%p5496, %p5494, %p5495;
	@%p5496 bra 	$L__BB0_595;
	ld.param.f32 	%f10755, [_Z9warp_gemmPfS_S_ffiii_param_4];
	ld.param.f32 	%f10499, [_Z9warp_gemmPfS_S_ffiii_param_3];
	ld.global.f32 	%f10239, [%rd30+24];
	mul.f32 	%f10240, %f10755, %f10239;
	fma.rn.f32 	%f10241, %f10499, %f11014, %f10240;
	st.global.f32 	[%rd30+24], %f10241;
$L__BB0_595:
	ld.param.u32 	%r6724, [_Z9warp_gemmPfS_S_ffiii_param_6];
	ld.param.u32 	%r6419, [_Z9warp_gemmPfS_S_ffiii_param_5];
	setp.ge.s32 	%p5497, %r202, %r6419;
	setp.ge.s32 	%p5498, %r6046, %r6724;
	or.pred  	%p5499, %p5497, %p5498;
	@%p5499 bra 	$L__BB0_597;
	ld.param.f32 	%f10756, [_Z9warp_gemmPfS_S_ffiii_param_4];
	ld.param.f32 	%f10500, [_Z9warp_gemmPfS_S_ffiii_param_3];
	ld.global.f32 	%f10242, [%rd30+28];
	mul.f32 	%f10243, %f10756, %f10242;
	fma.rn.f32 	%f10244, %f10500, %f11013, %f10243;
	st.global.f32 	[%rd30+28], %f10244;
$L__BB0_597:
	ret;

}


// ===== COMPILED SASS (sm_100) =====

	.target	sm_100

	.elftype	@"ET_EXEC"


//--------------------- .note.nv.tkinfo           --------------------------
	.section	.note.nv.tkinfo,"",@"SHT_NOTE"
	.sectionflags	@"SHF_NOTE_NV_TKINFO"
	.tkinfo
        /*0018*/ 	.word	0x00000002
        /*0030*/ 	.string	""
        /*0030*/ 	.string	"ptxas"
        /*0030*/ 	.string	"Cuda compilation tools, release 13.0, V13.0.88"
        /*0030*/ 	.string	"Build cuda_13.0.r13.0/compiler.36424714_0"
        /*0030*/ 	.string	"-arch sm_100 -m 64 "



//--------------------- .note.nv.cuinfo           --------------------------
	.section	.note.nv.cuinfo,"",@"SHT_NOTE"
	.sectionflags	@"SHF_NOTE_NV_CUINFO"
        /*0018*/ 	.short	0x0002
        /*001a*/ 	.short	0x0064
        /*001c*/ 	.short	0x0082
	.zero		2


//--------------------- .nv.info                  --------------------------
	.section	.nv.info,"",@"SHT_CUDA_INFO"
	.align	4


	//----- nvinfo : EIATTR_REGCOUNT
	.align		4
        /*0000*/ 	.byte	0x04, 0x2f
        /*0002*/ 	.short	(.L_1 - .L_0)
	.align		4
.L_0:
        /*0004*/ 	.word	index@(_Z9warp_gemmPfS_S_ffiii)
        /*0008*/ 	.word	0x000000ff


	//----- nvinfo : EIATTR_FRAME_SIZE
	.align		4
.L_1:
        /*000c*/ 	.byte	0x04, 0x11
        /*000e*/ 	.short	(.L_3 - .L_2)
	.align		4
.L_2:
        /*0010*/ 	.word	index@(_Z9warp_gemmPfS_S_ffiii)
        /*0014*/ 	.word	0x00000310


	//----- nvinfo : EIATTR_MIN_STACK_SIZE
	.align		4
.L_3:
        /*0018*/ 	.byte	0x04, 0x12
        /*001a*/ 	.short	(.L_5 - .L_4)
	.align		4
.L_4:
        /*001c*/ 	.word	index@(_Z9warp_gemmPfS_S_ffiii)
        /*0020*/ 	.word	0x00000310
.L_5:


//--------------------- .nv.compat                --------------------------
	.section	.nv.compat,"",@"SHT_CUDA_COMPAT_INFO"
	.align	4
        /*0000*/ 	.byte	0x02, 0x09, 0x00, 0x00, 0x02, 0x02, 0x01, 0x00, 0x02, 0x05, 0x05, 0x00, 0x03, 0x07, 0x01, 0x01
        /*0010*/ 	.byte	0x02, 0x03, 0x00, 0x00, 0x02, 0x06, 0x01, 0x00, 0x04, 0x0b, 0x08, 0x00, 0x09, 0x00, 0x00, 0x00
        /*0020*/ 	.byte	0x00, 0x00, 0x00, 0x00


//--------------------- .nv.info._Z9warp_gemmPfS_S_ffiii --------------------------
	.section	.nv.info._Z9warp_gemmPfS_S_ffiii,"",@"SHT_CUDA_INFO"
	.sectionflags	@""
	.align	4


	//----- nvinfo : EIATTR_CUDA_API_VERSION
	.align		4
        /*0000*/ 	.byte	0x04, 0x37
        /*0002*/ 	.short	(.L_7 - .L_6)
.L_6:
        /*0004*/ 	.word	0x00000082


	//----- nvinfo : EIATTR_KPARAM_INFO
	.align		4
.L_7:
        /*0008*/ 	.byte	0x04, 0x17
        /*000a*/ 	.short	(.L_9 - .L_8)
.L_8:
        /*000c*/ 	.word	0x00000000
        /*0010*/ 	.short	0x0007
        /*0012*/ 	.short	0x0028
        /*0014*/ 	.byte	0x00, 0xf0, 0x11, 0x00


	//----- nvinfo : EIATTR_KPARAM_INFO
	.align		4
.L_9:
        /*0018*/ 	.byte	0x04, 0x17
        /*001a*/ 	.short	(.L_11 - .L_10)
.L_10:
        /*001c*/ 	.word	0x00000000
        /*0020*/ 	.short	0x0006
        /*0022*/ 	.short	0x0024
        /*0024*/ 	.byte	0x00, 0xf0, 0x11, 0x00


	//----- nvinfo : EIATTR_KPARAM_INFO
	.align		4
.L_11:
        /*0028*/ 	.byte	0x04, 0x17
        /*002a*/ 	.short	(.L_13 - .L_12)
.L_12:
        /*002c*/ 	.word	0x00000000
        /*0030*/ 	.short	0x0005
        /*0032*/ 	.short	0x0020
        /*0034*/ 	.byte	0x00, 0xf0, 0x11, 0x00


	//----- nvinfo : EIATTR_KPARAM_INFO
	.align		4
.L_13:
        /*0038*/ 	.byte	0x04, 0x17
        /*003a*/ 	.short	(.L_15 - .L_14)
.L_14:
        /*003c*/ 	.word	0x00000000
        /*0040*/ 	.short	0x0004
        /*0042*/ 	.short	0x001c
        /*0044*/ 	.byte	0x00, 0xf0, 0x11, 0x00


	//----- nvinfo : EIATTR_KPARAM_INFO
	.align		4
.L_15:
        /*0048*/ 	.byte	0x04, 0x17
        /*004a*/ 	.short	(.L_17 - .L_16)
.L_16:
        /*004c*/ 	.word	0x00000000
        /*0050*/ 	.short	0x0003
        /*0052*/ 	.short	0x0018
        /*0054*/ 	.byte	0x00, 0xf0, 0x11, 0x00


	//----- nvinfo : EIATTR_KPARAM_INFO
	.align		4
.L_17:
        /*0058*/ 	.byte	0x04, 0x17
        /*005a*/ 	.short	(.L_19 - .L_18)
.L_18:
        /*005c*/ 	.word	0x00000000
        /*0060*/ 	.short	0x0002
        /*0062*/ 	.short	0x0010
        /*0064*/ 	.byte	0x00, 0xf5, 0x21, 0x00


	//----- nvinfo : EIATTR_KPARAM_INFO
	.align		4
.L_19:
        /*0068*/ 	.byte	0x04, 0x17
        /*006a*/ 	.short	(.L_21 - .L_20)
.L_20:
        /*006c*/ 	.word	0x00000000
        /*0070*/ 	.short	0x0001
        /*0072*/ 	.short	0x0008
        /*0074*/ 	.byte	0x00, 0xf5, 0x21, 0x00


	//----- nvinfo : EIATTR_KPARAM_INFO
	.align		4
.L_21:
        /*0078*/ 	.byte	0x04, 0x17
        /*007a*/ 	.short	(.L_23 - .L_22)
.L_22:
        /*007c*/ 	.word	0x00000000
        /*0080*/ 	.short	0x0000
        /*0082*/ 	.short	0x0000
        /*0084*/ 	.byte	0x00, 0xf5, 0x21, 0x00


	//----- nvinfo : EIATTR_SPARSE_MMA_MASK
	.align		4
.L_23:
        /*0088*/ 	.byte	0x03, 0x50
        /*008a*/ 	.short	0x0000


	//----- nvinfo : EIATTR_MAXREG_COUNT
	.align		4
        /*008c*/ 	.byte	0x03, 0x1b
        /*008e*/ 	.short	0x00ff


	//----- nvinfo : EIATTR_ANNOTATIONS
	.align		4
        /*0090*/ 	.byte	0x04, 0x55
        /*0092*/ 	.short	(.L_25 - .L_24)


	//   ....[0]....
.L_24:
        /*0094*/ 	.word	0x00000001
        /*0098*/ 	.byte	0xa0, 0x00, 0x00, 0x00, 0x01, 0x00, 0x00, 0x00, 0xe0, 0x00, 0x00, 0x00, 0x01, 0x00, 0x00, 0x00
        /* <DEDUP_REMOVED lines=211> */
        /*0dd8*/ 	.byte	0x90, 0x8b, 0x01, 0x00, 0x01, 0x00, 0x00, 0x00, 0xb0, 0x8b, 0x01, 0x00


	//----- nvinfo : EIATTR_MERCURY_ISA_VERSION
	.align		4
.L_25:
        /*0de4*/ 	.byte	0x03, 0x5f
        /*0de6*/ 	.short	0x0101


	//----- nvinfo : EIATTR_COOP_GROUP_MASK_REGIDS
	.align		4
        /*0de8*/ 	.byte	0x04, 0x29
        /*0dea*/ 	.short	(.L_27 - .L_26)


	//   ....[0]....
.L_26:
        /*0dec*/ 	.word	0xffffffff


	//   ....[1]....
        /*0df0*/ 	.word	0xffffffff


	//   ....[2]....
        /*0df4*/ 	.word	0xffffffff


	//   ....[3]....
        /*0df8*/ 	.word	0xffffffff


	//   ....[4]....
        /*0dfc*/ 	.word	0xffffffff


	//   ....[5]....
        /*0e00*/ 	.word	0xffffffff


	//   ....[6]....
        /*0e04*/ 	.word	0xffffffff


	//   ....[7]....
        /*0e08*/ 	.word	0xffffffff


	//   ....[8]....
        /*0e0c*/ 	.word	0xffffffff


	//   ....[9]....
        /*0e10*/ 	.word	0xffffffff


	//   ....[10]....
        /*0e14*/ 	.word	0xffffffff


	//   ....[11]....
        /*0e18*/ 	.word	0xffffffff


	//   ....[12]....
        /*0e1c*/ 	.word	0xffffffff


	//   ....[13]....
        /*0e20*/ 	.word	0xffffffff


	//   ....[14]....
        /*0e24*/ 	.word	0xffffffff


	//   ....[15]....
        /*0e28*/ 	.word	0xffffffff


	//   ....[16]....
        /*0e2c*/ 	.word	0xffffffff


	//   ....[17]....
        /*0e30*/ 	.word	0xffffffff


	//   ....[18]....
        /*0e34*/ 	.word	0xffffffff


	//   ....[19]....
        /*0e38*/ 	.word	0xffffffff


	//   ....[20]....
        /*0e3c*/ 	.word	0xffffffff


	//   ....[21]....
        /*0e40*/ 	.word	0xffffffff


	//   ....[22]....
        /*0e44*/ 	.word	0xffffffff


	//   ....[23]....
        /*0e48*/ 	.word	0xffffffff


	//   ....[24]....
        /*0e4c*/ 	.word	0xffffffff


	//   ....[25]....
        /*0e50*/ 	.word	0xffffffff


	//   ....[26]....
        /*0e54*/ 	.word	0xffffffff


	//   ....[27]....
        /*0e58*/ 	.word	0xffffffff


	//   ....[28]....
        /*0e5c*/ 	.word	0xffffffff


	//   ....[29]....
        /*0e60*/ 	.word	0xffffffff


	//   ....[30]....
        /*0e64*/ 	.word	0xffffffff


	//   ....[31]....
        /*0e68*/ 	.word	0xffffffff


	//   ....[32]....
        /*0e6c*/ 	.word	0xffffffff


	//   ....[33]....
        /*0e70*/ 	.word	0xffffffff


	//   ....[34]....
        /*0e74*/ 	.word	0xffffffff


	//   ....[35]....
        /*0e78*/ 	.word	0xffffffff


	//   ....[36]....
        /*0e7c*/ 	.word	0xffffffff


	//   ....[37]....
        /*0e80*/ 	.word	0xffffffff


	//   ....[38]....
        /*0e84*/ 	.word	0xffffffff


	//   ....[39]....
        /*0e88*/ 	.word	0xffffffff


	//   ....[40]....
        /*0e8c*/ 	.word	0xffffffff


	//   ....[41]....
        /*0e90*/ 	.word	0xffffffff


	//   ....[42]....
        /*0e94*/ 	.word	0xffffffff


	//   ....[43]....
        /*0e98*/ 	.word	0xffffffff


	//   ....[44]....
        /*0e9c*/ 	.word	0xffffffff


	//   ....[45]....
        /*0ea0*/ 	.word	0xffffffff


	//   ....[46]....
        /*0ea4*/ 	.word	0xffffffff


	//   ....[47]....
        /*0ea8*/ 	.word	0xffffffff


	//   ....[48]....
        /*0eac*/ 	.word	0xffffffff


	//   ....[49]....
        /*0eb0*/ 	.word	0xffffffff


	//   ....[50]....
        /*0eb4*/ 	.word	0xffffffff


	//   ....[51]....
        /*0eb8*/ 	.word	0xffffffff


	//   ....[52]....
        /*0ebc*/ 	.word	0xffffffff


	//   ....[53]....
        /*0ec0*/ 	.word	0xffffffff


	//   ....[54]....
        /*0ec4*/ 	.word	0xffffffff


	//   ....[55]....
        /*0ec8*/ 	.word	0xffffffff


	//   ....[56]....
        /*0ecc*/ 	.word	0xffffffff


	//   ....[57]....
        /*0ed0*/ 	.word	0xffffffff


	//   ....[58]....
        /*0ed4*/ 	.word	0xffffffff


	//   ....[59]....
        /*0ed8*/ 	.word	0xffffffff


	//   ....[60]....
        /*0edc*/ 	.word	0xffffffff


	//   ....[61]....
        /*0ee0*/ 	.word	0xffffffff


	//   ....[62]....
        /*0ee4*/ 	.word	0xffffffff


	//   ....[63]....
        /*0ee8*/ 	.word	0xffffffff


	//   ....[64]....
        /*0eec*/ 	.word	0xffffffff


	//   ....[65]....
        /*0ef0*/ 	.word	0xffffffff


	//   ....[66]....
        /*0ef4*/ 	.word	0xffffffff


	//   ....[67]....
        /*0ef8*/ 	.word	0xffffffff


	//   ....[68]....
        /*0efc*/ 	.word	0xffffffff


	//   ....[69]....
        /*0f00*/ 	.word	0xffffffff


	//   ....[70]....
        /*0f04*/ 	.word	0xffffffff


	//   ....[71]....
        /*0f08*/ 	.word	0xffffffff


	//   ....[72]....
        /*0f0c*/ 	.word	0xffffffff


	//   ....[73]....
        /*0f10*/ 	.word	0xffffffff


	//   ....[74]....
        /*0f14*/ 	.word	0xffffffff


	//   ....[75]....
        /*0f18*/ 	.word	0xffffffff


	//   ....[76]....
        /*0f1c*/ 	.word	0xffffffff


	//   ....[77]....
        /*0f20*/ 	.word	0xffffffff


	//   ....[78]....
        /*0f24*/ 	.word	0xffffffff


	//   ....[79]....
        /*0f28*/ 	.word	0xffffffff


	//   ....[80]....
        /*0f2c*/ 	.word	0xffffffff


	//   ....[81]....
        /*0f30*/ 	.word	0xffffffff


	//   ....[82]....
        /*0f34*/ 	.word	0xffffffff


	//   ....[83]....
        /*0f38*/ 	.word	0xffffffff


	//   ....[84]....
        /*0f3c*/ 	.word	0xffffffff


	//   ....[85]....
        /*0f40*/ 	.word	0xffffffff


	//   ....[86]....
        /*0f44*/ 	.word	0xffffffff


	//   ....[87]....
        /*0f48*/ 	.word	0xffffffff


	//   ....[88]....
        /*0f4c*/ 	.word	0xffffffff


	//   ....[89]....
        /*0f50*/ 	.word	0xffffffff


	//   ....[90]....
        /*0f54*/ 	.word	0xffffffff


	//   ....[91]....
        /*0f58*/ 	.word	0xffffffff


	//   ....[92]....
        /*0f5c*/ 	.word	0xffffffff


	//   ....[93]....
        /*0f60*/ 	.word	0xffffffff


	//   ....[94]....
        /*0f64*/ 	.word	0xffffffff


	//   ....[95]....
        /*0f68*/ 	.word	0xffffffff


	//   ....[96]....
        /*0f6c*/ 	.word	0xffffffff


	//   ....[97]....
        /*0f70*/ 	.word	0xffffffff


	//   ....[98]....
        /*0f74*/ 	.word	0xffffffff


	//   ....[99]....
        /*0f78*/ 	.word	0xffffffff


	//   ....[100]....
        /*0f7c*/ 	.word	0xffffffff


	//   ....[101]....
        /*0f80*/ 	.word	0xffffffff


	//   ....[102]....
        /*0f84*/ 	.word	0xffffffff


	//   ....[103]....
        /*0f88*/ 	.word	0xffffffff


	//   ....[104]....
        /*0f8c*/ 	.word	0xffffffff


	//   ....[105]....
        /*0f90*/ 	.word	0xffffffff


	//   ....[106]....
        /*0f94*/ 	.word	0xffffffff


	//   ....[107]....
        /*0f98*/ 	.word	0xffffffff


	//   ....[108]....
        /*0f9c*/ 	.word	0xffffffff


	//   ....[109]....
        /*0fa0*/ 	.word	0xffffffff


	//   ....[110]....
        /*0fa4*/ 	.word	0xffffffff


	//   ....[111]....
        /*0fa8*/ 	.word	0xffffffff


	//   ....[112]....
        /*0fac*/ 	.word	0xffffffff


	//   ....[113]....
        /*0fb0*/ 	.word	0xffffffff


	//   ....[114]....
        /*0fb4*/ 	.word	0xffffffff


	//   ....[115]....
        /*0fb8*/ 	.word	0xffffffff


	//   ....[116]....
        /*0fbc*/ 	.word	0xffffffff


	//   ....[117]....
        /*0fc0*/ 	.word	0xffffffff


	//   ....[118]....
        /*0fc4*/ 	.word	0xffffffff


	//   ....[119]....
        /*0fc8*/ 	.word	0xffffffff


	//   ....[120]....
        /*0fcc*/ 	.word	0xffffffff


	//   ....[121]....
        /*0fd0*/ 	.word	0xffffffff


	//   ....[122]....
        /*0fd4*/ 	.word	0xffffffff


	//   ....[123]....
        /*0fd8*/ 	.word	0xffffffff


	//   ....[124]....
        /*0fdc*/ 	.word	0xffffffff


	//   ....[125]....
        /*0fe0*/ 	.word	0xffffffff


	//   ....[126]....
        /*0fe4*/ 	.word	0xffffffff


	//   ....[127]....
        /*0fe8*/ 	.word	0xffffffff


	//   ....[128]....
        /*0fec*/ 	.word	0xffffffff


	//   ....[129]....
        /*0ff0*/ 	.word	0xffffffff


	//   ....[130]....
        /*0ff4*/ 	.word	0xffffffff


	//   ....[131]....
        /*0ff8*/ 	.word	0xffffffff


	//   ....[132]....
        /*0ffc*/ 	.word	0xffffffff


	//   ....[133]....
        /*1000*/ 	.word	0xffffffff


	//   ....[134]....
        /*1004*/ 	.word	0xffffffff


	//   ....[135]....
        /*1008*/ 	.word	0xffffffff


	//   ....[136]....
        /*100c*/ 	.word	0xffffffff


	//   ....[137]....
        /*1010*/ 	.word	0xffffffff


	//   ....[138]....
        /*1014*/ 	.word	0xffffffff


	//   ....[139]....
        /*1018*/ 	.word	0xffffffff


	//   ....[140]....
        /*101c*/ 	.word	0xffffffff


	//   ....[141]....
        /*1020*/ 	.word	0xffffffff


	//   ....[142]....
        /*1024*/ 	.word	0xffffffff


	//   ....[143]....
        /*1028*/ 	.word	0xffffffff


	//----- nvinfo : EIATTR_COOP_GROUP_INSTR_OFFSETS
	.align		4
.L_27:
        /*102c*/ 	.byte	0x04, 0x28
        /*102e*/ 	.short	(.L_29 - .L_28)


	//   ....[0]....
.L_28:
        /*1030*/ 	.word	0x00002470


	//   ....[1]....
        /*1034*/ 	.word	0x00002480


	//   ....[2]....
        /*1038*/ 	.word	0x000024b0


	//   ....[3]....
        /*103c*/ 	.word	0x000024c0


	//   ....[4]....
        /*1040*/ 	.word	0x000024d0


	//   ....[5]....
        /*1044*/ 	.word	0x000024e0


	//   ....[6]....
        /*1048*/ 	.word	0x000024f0


	//   ....[7]....
        /*104c*/ 	.word	0x00002500


	//   ....[8]....
        /*1050*/ 	.word	0x00002510


	//   ....[9]....
        /*1054*/ 	.word	0x00002520


	//   ....[10]....
        /*1058*/ 	.word	0x00002530


	//   ....[11]....
        /*105c*/ 	.word	0x00002540


	//   ....[12]....
        /*1060*/ 	.word	0x00002550


	//   ....[13]....
        /*1064*/ 	.word	0x00002560


	//   ....[14]....
        /*1068*/ 	.word	0x00002570


	//   ....[15]....
        /*106c*/ 	.word	0x00002580


	//   ....[16]....
        /*1070*/ 	.word	0x00002590


	//   ....[17]....
        /*1074*/ 	.word	0x000025a0


	//   ....[18]....
        /*1078*/ 	.word	0x000025b0


	//   ....[19]....
        /*107c*/ 	.word	0x000025c0


	//   ....[20]....
        /*1080*/ 	.word	0x000025d0


	//   ....[21]....
        /*1084*/ 	.word	0x000025e0


	//   ....[22]....
        /*1088*/ 	.word	0x00002800


	//   ....[23]....
        /*108c*/ 	.word	0x00002810


	//   ....[24]....
        /*1090*/ 	.word	0x00002830


	//   ....[25]....
        /*1094*/ 	.word	0x00002840


	//   ....[26]....
        /*1098*/ 	.word	0x00003550


	//   ....[27]....
        /*109c*/ 	.word	0x00003560


	//   ....[28]....
        /*10a0*/ 	.word	0x00003580


	//   ....[29]....
        /*10a4*/ 	.word	0x00003590


	//   ....[30]....
        /*10a8*/ 	.word	0x000035a0


	//   ....[31]....
        /*10ac*/ 	.word	0x000035c0


	//   ....[32]....
        /*10b0*/ 	.word	0x00003c90


	//   ....[33]....
        /*10b4*/ 	.word	0x00003ca0


	//   ....[34]....
        /*10b8*/ 	.word	0x00003cd0


	//   ....[35]....
        /*10bc*/ 	.word	0x00003ce0


	//   ....[36]....
        /*10c0*/ 	.word	0x00003de0


	//   ....[37]....
        /*10c4*/ 	.word	0x00003df0


	//   ....[38]....
        /*10c8*/ 	.word	0x00003e00


	//   ....[39]....
        /*10cc*/ 	.word	0x00003e10


	//   ....[40]....
        /*10d0*/ 	.word	0x000043c0


	//   ....[41]....
        /*10d4*/ 	.word	0x000043d0


	//   ....[42]....
        /*10d8*/ 	.word	0x00004a70


	//   ....[43]....
        /*10dc*/ 	.word	0x00004a80


	//   ....[44]....
        /*10e0*/ 	.word	0x00004a90


	//   ....[45]....
        /*10e4*/ 	.word	0x00004ab0


	//   ....[46]....
        /*10e8*/ 	.word	0x00005150


	//   ....[47]....
        /*10ec*/ 	.word	0x00005180


	//   ....[48]....
        /*10f0*/ 	.word	0x00005190


	//   ....[49]....
        /*10f4*/ 	.word	0x000051b0


	//   ....[50]....
        /*10f8*/ 	.word	0x00005890


	//   ....[51]....
        /*10fc*/ 	.word	0x000058a0


	//   ....[52]....
        /*1100*/ 	.word	0x000058b0


	//   ....[53]....
        /*1104*/ 	.word	0x000058c0


	//   ....[54]....
        /*1108*/ 	.word	0x000065b0


	//   ....[55]....
        /*110c*/ 	.word	0x000065c0


	//   ....[56]....
        /*1110*/ 	.word	0x000065d0


	//   ....[57]....
        /*1114*/ 	.word	0x000065e0


	//   ....[58]....
        /*1118*/ 	.word	0x000066c0


	//   ....[59]....
        /*111c*/ 	.word	0x000066e0


	//   ....[60]....
        /*1120*/ 	.word	0x00006700


	//   ....[61]....
        /*1124*/ 	.word	0x00006710


	//   ....[62]....
        /*1128*/ 	.word	0x00006fa0


	//   ....[63]....
        /*112c*/ 	.word	0x000070c0


	//   ....[64]....
        /*1130*/ 	.word	0x000071d0


	//   ....[65]....
        /*1134*/ 	.word	0x00007300


	//   ....[66]....
        /*1138*/ 	.word	0x00007ba0


	//   ....[67]....
        /*113c*/ 	.word	0x00007be0


	//   ....[68]....
        /*1140*/ 	.word	0x00007c20


	//   ....[69]....
        /*1144*/ 	.word	0x00007c70


	//   ....[70]....
        /*1148*/ 	.word	0x00007f80


	//   ....[71]....
        /*114c*/ 	.word	0x00007f90


	//   ....[72]....
        /*1150*/ 	.word	0x00007fa0


	//   ....[73]....
        /*1154*/ 	.word	0x00007fb0


	//   ....[74]....
        /*1158*/ 	.word	0x00008570


	//   ....[75]....
        /*115c*/ 	.word	0x00008580


	//   ....[76]....
        /*1160*/ 	.word	0x00008590


	//   ....[77]....
        /*1164*/ 	.word	0x000085a0


	//   ....[78]....
        /*1168*/ 	.word	0x00008750


	//   ....[79]....
        /*116c*/ 	.word	0x00008760


	//   ....[80]....
        /*1170*/ 	.word	0x00008770


	//   ....[81]....
        /*1174*/ 	.word	0x00008790


	//   ....[82]....
        /*1178*/ 	.word	0x00009670


	//   ....[83]....
        /*117c*/ 	.word	0x00009680


	//   ....[84]....
        /*1180*/ 	.word	0x00009a10


	//   ....[85]....
        /*1184*/ 	.word	0x00009a50


	//   ....[86]....
        /*1188*/ 	.word	0x00009a80


	//   ....[87]....
        /*118c*/ 	.word	0x00009a90


	//   ....[88]....
        /*1190*/ 	.word	0x00009aa0


	//   ....[89]....
        /*1194*/ 	.word	0x00009ac0


	//   ....[90]....
        /*1198*/ 	.word	0x00009f80


	//   ....[91]....
        /*119c*/ 	.word	0x0000a020


	//   ....[92]....
        /*11a0*/ 	.word	0x0000a0d0


	//   ....[93]....
        /*11a4*/ 	.word	0x0000a150


	//   ....[94]....
        /*11a8*/ 	.word	0x0000af20


	//   ....[95]....
        /*11ac*/ 	.word	0x0000afc0


	//   ....[96]....
        /*11b0*/ 	.word	0x0000b050


	//   ....[97]....
        /*11b4*/ 	.word	0x0000b0c0


	//   ....[98]....
        /*11b8*/ 	.word	0x0000b750


	//   ....[99]....
        /*11bc*/ 	.word	0x0000b760


	//   ....[100]....
        /*11c0*/ 	.word	0x0000b780


	//   ....[101]....
        /*11c4*/ 	.word	0x0000b790


	//   ....[102]....
        /*11c8*/ 	.word	0x0000b7b0


	//   ....[103]....
        /*11cc*/ 	.word	0x0000b7d0


	//   ....[104]....
        /*11d0*/ 	.word	0x0000b860


	//   ....[105]....
        /*11d4*/ 	.word	0x0000b900


	//   ....[106]....
        /*11d8*/ 	.word	0x0000c590


	//   ....[107]....
        /*11dc*/ 	.word	0x0000c5b0


	//   ....[108]....
        /*11e0*/ 	.word	0x0000c7d0


	//   ....[109]....
        /*11e4*/ 	.word	0x0000c7f0


	//   ....[110]....
        /*11e8*/ 	.word	0x0000c800


	//   ....[111]....
        /*11ec*/ 	.word	0x0000ce80


	//   ....[112]....
        /*11f0*/ 	.word	0x0000cf10


	//   ....[113]....
        /*11f4*/ 	.word	0x0000dbc0


	//   ....[114]....
        /*11f8*/ 	.word	0x0000dca0


	//   ....[115]....
        /*11fc*/ 	.word	0x0000dde0


	//   ....[116]....
        /*1200*/ 	.word	0x0000e820


	//   ....[117]....
        /*1204*/ 	.word	0x0000e8b0


	//   ....[118]....
        /*1208*/ 	.word	0x0000e9a0


	//   ....[119]....
        /*120c*/ 	.word	0x0000ea60


	//   ....[120]....
        /*1210*/ 	.word	0x0000f2c0


	//   ....[121]....
        /*1214*/ 	.word	0x0000f2e0


	//   ....[122]....
        /*1218*/ 	.word	0x0000f6f0


	//   ....[123]....
        /*121c*/ 	.word	0x0000f700


	//   ....[124]....
        /*1220*/ 	.word	0x00010650


	//   ....[125]....
        /*1224*/ 	.word	0x00010660


	//   ....[126]....
        /*1228*/ 	.word	0x000106a0


	//   ....[127]....
        /*122c*/ 	.word	0x000106c0


	//   ....[128]....
        /*1230*/ 	.word	0x000119b0


	//   ....[129]....
        /*1234*/ 	.word	0x000119d0


	//   ....[130]....
        /*1238*/ 	.word	0x000119f0


	//   ....[131]....
        /*123c*/ 	.word	0x00011a00


	//   ....[132]....
        /*1240*/ 	.word	0x00012780


	//   ....[133]....
        /*1244*/ 	.word	0x000127b0


	//   ....[134]....
        /*1248*/ 	.word	0x00012850


	//   ....[135]....
        /*124c*/ 	.word	0x00012880


	//   ....[136]....
        /*1250*/ 	.word	0x00013170


	//   ....[137]....
        /*1254*/ 	.word	0x00013190


	//   ....[138]....
        /*1258*/ 	.word	0x000131b0


	//   ....[139]....
        /*125c*/ 	.word	0x000131c0


	//   ....[140]....
        /*1260*/ 	.word	0x000131e0


	//   ....[141]....
        /*1264*/ 	.word	0x00013210


	//   ....[142]....
        /*1268*/ 	.word	0x00013250


	//   ....[143]....
        /*126c*/ 	.word	0x00013260


	//----- nvinfo : EIATTR_VRC_CTA_INIT_COUNT
	.align		4
.L_29:
        /*1270*/ 	.byte	0x02, 0x4a
	.zero		1
	.zero		1


	//----- nvinfo : EIATTR_EXIT_INSTR_OFFSETS
	.align		4
        /*1274*/ 	.byte	0x04, 0x1c
        /*1276*/ 	.short	(.L_31 - .L_30)


	//   ....[0]....
.L_30:
        /*1278*/ 	.word	0x0001e330


	//   ....[1]....
        /*127c*/ 	.word	0x0001e3b0


	//----- nvinfo : EIATTR_CRS_STACK_SIZE
	.align		4
.L_31:
        /*1280*/ 	.byte	0x04, 0x1e
        /*1282*/ 	.short	(.L_33 - .L_32)
.L_32:
        /*1284*/ 	.word	0x00000000


	//----- nvinfo : EIATTR_CBANK_PARAM_SIZE
	.align		4
.L_33:
        /*1288*/ 	.byte	0x03, 0x19
        /*128a*/ 	.short	0x002c


	//----- nvinfo : EIATTR_PARAM_CBANK
	.align		4
        /*128c*/ 	.byte	0x04, 0x0a
        /*128e*/ 	.short	(.L_35 - .L_34)
	.align		4
.L_34:
        /*1290*/ 	.word	index@(.nv.constant0._Z9warp_gemmPfS_S_ffiii)
        /*1294*/ 	.short	0x0380
        /*1296*/ 	.short	0x002c


	//----- nvinfo : EIATTR_SW_WAR
	.align		4
.L_35:
        /*1298*/ 	.byte	0x04, 0x36
        /*129a*/ 	.short	(.L_37 - .L_36)
.L_36:
        /*129c*/ 	.word	0x00000008
.L_37:


//--------------------- .nv.callgraph             --------------------------
	.section	.nv.callgraph,"",@"SHT_CUDA_CALLGRAPH"
	.align	4
	.sectionentsize	8
	.align		4
        /*0000*/ 	.word	0x00000000
	.align		4
        /*0004*/ 	.word	0xffffffff
	.align		4
        /*0008*/ 	.word	0x00000000
	.align		4
        /*000c*/ 	.word	0xfffffffe
	.align		4
        /*0010*/ 	.word	0x00000000
	.align		4
        /*0014*/ 	.word	0xfffffffd
	.align		4
        /*0018*/ 	.word	0x00000000
	.align		4
        /*001c*/ 	.word	0xfffffffc


//--------------------- .text._Z9warp_gemmPfS_S_ffiii --------------------------
	.section	.text._Z9warp_gemmPfS_S_ffiii,"ax",@progbits
	.align	128
        .global         _Z9warp_gemmPfS_S_ffiii
        .type           _Z9warp_gemmPfS_S_ffiii,@function
        .size           _Z9warp_gemmPfS_S_ffiii,(.L_x_6 - _Z9warp_gemmPfS_S_ffiii)
        .other          _Z9warp_gemmPfS_S_ffiii,@"STO_CUDA_ENTRY STV_DEFAULT"
_Z9warp_gemmPfS_S_ffiii:
.text._Z9warp_gemmPfS_S_ffiii:
[----:B------:R-:W0:Y:S01]  /*0000*/  LDC R1, c[0x0][0x37c] ;  /* 0x0000df00ff017b82 */ /* 0x000e220000000800 */
[----:B------:R-:W-:Y:S01]  /*0010*/  UMOV UR6, URZ ;  /* 0x000000ff00067c82 */ /* 0x000fe20008000000 */
[----:B------:R-:W1:Y:S01]  /*0020*/  LDCU UR66, c[0x0][0x3a8] ;  /* 0x00007500ff4277ac */ /* 0x000e620008000800 */
[----:B0-----:R-:W-:Y:S01]  /*0030*/  IADD3 R1, PT, PT, R1, -0x310, RZ ;  /* 0xfffffcf001017810 */ /* 0x001fe20007ffe0ff */
[----:B------:R-:W-:Y:S01]  /*0040*/  HFMA2 R49, -RZ, RZ, 0, 0 ;  /* 0x00000000ff317431 */ /* 0x000fe200000001ff */
[----:B------:R-:W-:Y:S01]  /*0050*/  MOV R0, UR6 ;  /* 0x0000000600007c02 */ /* 0x000fe20008000f00 */
[----:B------:R-:W-:Y:S01]  /*0060*/  UMOV UR7, URZ ;  /* 0x000000ff00077c82 */ /* 0x000fe20008000000 */
[----:B------:R-:W-:Y:S01]  /*0070*/  UMOV UR8, URZ ;  /* 0x000000ff00087c82 */ /* 0x000fe20008000000 */
[----:B------:R-:W-:Y:S01]  /*0080*/  MOV R2, UR7 ;  /* 0x0000000700027c02 */ /* 0x000fe20008000f00 */
[----:B------:R-:W-:Y:S01]  /*0090*/  HFMA2 R35, -RZ, RZ, 0, 0 ;  /* 0x00000000ff237431 */ /* 0x000fe200000001ff */
[----:B------:R0:W-:Y:S01]  /*00a0*/  STL [R1+0xf0], R0 ;  /* 0x0000f00001007387 */ /* 0x0001e20000100800 */
[----:B------:R-:W-:Y:S01]  /*00b0*/  HFMA2 R27, -RZ, RZ, 0, 0 ;  /* 0x00000000ff1b7431 */ /* 0x000fe200000001ff */
[----:B------:R-:W-:Y:S01]  /*00c0*/  MOV R4, UR6 ;  /* 0x0000000600047c02 */ /* 0x000fe20008000f00 */
[----:B------:R-:W-:Y:S01]  /*00d0*/  HFMA2 R235, -RZ, RZ, 0, 0 ;  /* 0x00000000ffeb7431 */ /* 0x000fe200000001ff */
[----:B------:R2:W-:Y:S01]  /*00e0*/  STL [R1+0xf4], R2 ;  /* 0x0000f40201007387 */ /* 0x0005e20000100800 */
[----:B------:R-:W-:Y:S01]  /*00f0*/  HFMA2 R226, -RZ, RZ, 0, 0 ;  /* 0x00000000ffe27431 */ /* 0x000fe200000001ff */
[----:B------:R-:W-:Y:S01]  /*0100*/  MOV R8, UR7 ;  /* 0x0000000700087c02 */ /* 0x000fe20008000f00 */
[----:B------:R-:W-:Y:S01]  /*0110*/  HFMA2 R58, -RZ, RZ, 0, 0 ;  /* 0x00000000ff3a7431 */ /* 0x000fe200000001ff */
[----:B------:R3:W-:Y:S01]  /*0120*/  STL [R1+0x20], RZ ;  /* 0x000020ff01007387 */ /* 0x0007e20000100800 */
[----:B------:R-:W-:Y:S01]  /*0130*/  HFMA2 R203, -RZ, RZ, 0, 0 ;  /* 0x00000000ffcb7431 */ /* 0x000fe200000001ff */
[----:B-1----:R-:W-:Y:S01]  /*0140*/  UISETP.GE.AND UP0, UPT, UR66, 0x1, UPT ;  /* 0x000000014200788c */ /* 0x002fe2000bf06270 */
[----:B------:R-:W-:Y:S01]  /*0150*/  HFMA2 R42, -RZ, RZ, 0, 0 ;  /* 0x00000000ff2a7431 */ /* 0x000fe200000001ff */
[----:B------:R3:W-:Y:S01]  /*0160*/  STL [R1+0x2c], RZ ;  /* 0x00002cff01007387 */ /* 0x0007e20000100800 */
[----:B------:R-:W-:Y:S01]  /*0170*/  HFMA2 R178, -RZ, RZ, 0, 0 ;  /* 0x00000000ffb27431 */ /* 0x000fe200000001ff */
[----:B0-----:R-:W-:-:S02]  /*0180*/  MOV R0, UR8 ;  /* 0x0000000800007c02 */ /* 0x001fc40008000f00 */
[----:B------:R-:W-:Y:S02]  /*0190*/  CS2R R250, SRZ ;  /* 0x0000000000fa7805 */ /* 0x000fe4000001ff00 */
[----:B--2---:R-:W-:Y:S02]  /*01a0*/  MOV R2, UR8 ;  /* 0x0000000800027c02 */ /* 0x004fe40008000f00 */
[----:B------:R-:W-:Y:S02]  /*01b0*/  CS2R R248, SRZ ;  /* 0x0000000000f87805 */ /* 0x000fe4000001ff00 */
[----:B------:R-:W-:Y:S02]  /*01c0*/  CS2R R246, SRZ ;  /* 0x0000000000f67805 */ /* 0x000fe4000001ff00 */
[----:B------:R-:W-:Y:S02]  /*01d0*/  CS2R R244, SRZ ;  /* 0x0000000000f47805 */ /* 0x000fe4000001ff00 */
[----:B------:R-:W-:-:S02]  /*01e0*/  CS2R R240, SRZ ;  /* 0x0000000000f07805 */ /* 0x000fc4000001ff00 */
[----:B------:R-:W-:Y:S02]  /*01f0*/  CS2R R238, SRZ ;  /* 0x0000000000ee7805 */ /* 0x000fe4000001ff00 */
[----:B------:R-:W-:Y:S02]  /*0200*/  CS2R R242, SRZ ;  /* 0x0000000000f27805 */ /* 0x000fe4000001ff00 */
        /* <DEDUP_REMOVED lines=8> */
[----:B------:R-:W-:Y:S02]  /*0290*/  MOV R46, RZ ;  /* 0x000000ff002e7202 */ /* 0x000fe40000000f00 */
        /* <DEDUP_REMOVED lines=25> */
[----:B------:R-:W-:Y:S02]  /*0430*/  MOV R9, RZ ;  /* 0x000000ff00097202 */ /* 0x000fe40000000f00 */
        /* <DEDUP_REMOVED lines=18> */
[----:B------:R-:W-:Y:S02]  /*0560*/  MOV R153, RZ ;  /* 0x000000ff00997202 */ /* 0x000fe40000000f00 */
        /* <DEDUP_REMOVED lines=15> */
[----:B------:R-:W-:-:S02]  /*0660*/  MOV R211, RZ ;  /* 0x000000ff00d37202 */ /* 0x000fc40000000f00 */
        /* <DEDUP_REMOVED lines=10> */
[----:B------:R-:W-:Y:S02]  /*0710*/  MOV R187, RZ ;  /* 0x000000ff00bb7202 */ /* 0x000fe40000000f00 */
[----:B------:R-:W-:-:S02]  /*0720*/  CS2R R176, SRZ ;  /* 0x0000000000b07805 */ /* 0x000fc4000001ff00 */
[----:B------:R-:W-:Y:S02]  /*0730*/  CS2R R174, SRZ ;  /* 0x0000000000ae7805 */ /* 0x000fe4000001ff00 */
[----:B------:R-:W-:Y:S02]  /*0740*/  CS2R R172, SRZ ;  /* 0x0000000000ac7805 */ /* 0x000fe4000001ff00 */
[----:B------:R-:W-:Y:S01]  /*0750*/  MOV R29, RZ ;  /* 0x000000ff001d7202 */ /* 0x000fe20000000f00 */
[----:B------:R-:W-:Y:S01]  /*0760*/  UMOV UR5, URZ ;  /* 0x000000ff00057c82 */ /* 0x000fe20008000000 */
        /* <DEDUP_REMOVED lines=60> */
[----:B---3--:R-:W-:Y:S05]  /*0b30*/  BRA.U !UP0, `(.L_x_0) ;  /* 0x0000015108b87547 */ /* 0x008fea000b800000 */
[----:B------:R-:W0:Y:S01]  /*0b40*/  S2R R5, SR_TID.X ;  /* 0x0000000000057919 */ /* 0x000e220000002100 */
[----:B------:R-:W-:Y:S01]  /*0b50*/  UMOV UR68, URZ ;  /* 0x000000ff00447c82 */ /* 0x000fe20008000000 */
[----:B------:R-:W-:Y:S01]  /*0b60*/  UMOV UR5, URZ ;  /* 0x000000ff00057c82 */ /* 0x000fe20008000000 */
[----:B------:R-:W1:Y:S01]  /*0b70*/  S2R R6, SR_CTAID.Y ;  /* 0x0000000000067919 */ /* 0x000e620000002600 */
[C---:B0-----:R-:W-:Y:S02]  /*0b80*/  LOP3.LUT R3, R5.reuse, 0x3e0, RZ, 0xc0, !PT ;  /* 0x000003e005037812 */ /* 0x041fe400078ec0ff */
[----:B------:R-:W-:Y:S02]  /*0b90*/  LOP3.LUT R5, R5, 0x3, RZ, 0xc0, !PT ;  /* 0x0000000305057812 */ /* 0x000fe400078ec0ff */
[----:B-1----:R-:W-:-:S04]  /*0ba0*/  LEA R7, R6, R3, 0x7 ;  /* 0x0000000306077211 */ /* 0x002fc800078e38ff */
[----:B------:R-:W-:Y:S01]  /*0bb0*/  IADD3 R3, PT, PT, R7, 0x1, RZ ;  /* 0x0000000107037810 */ /* 0x000fe20007ffe0ff */
[----:B------:R-:W-:Y:S04]  /*0bc0*/  STL [R1+0x1ac], R7 ;  /* 0x0001ac0701007387 */ /* 0x000fe80000100800 */
[----:B------:R-:W-:Y:S04]  /*0bd0*/  STL [R1+0x1d4], R5 ;  /* 0x0001d40501007387 */ /* 0x000fe80000100800 */
[----:B------:R0:W-:Y:S02]  /*0be0*/  STL [R1+0x1d8], R3 ;  /* 0x0001d80301007387 */ /* 0x0001e40000100800 */
[----:B0-----:R-:W-:-:S05]  /*0bf0*/  MOV R3, UR68 ;  /* 0x0000004400037c02 */ /* 0x001fca0008000f00 */
[----:B------:R0:W-:Y:S02]  /*0c00*/  STL [R1+0x1d0], R3 ;  /* 0x0001d00301007387 */ /* 0x0001e40000100800 */
.L_x_2:
[----:B------:R-:W2:Y:S01]  /*0c10*/  LDL R5, [R1+0x1d0] ;  /* 0x0001d00001057983 */ /* 0x000ea20000100800 */
[----:B------:R-:W1:Y:S01]  /*0c20*/  LDC R26, c[0x0][0x3a8] ;  /* 0x0000ea00ff1a7b82 */ /* 0x000e620000000800 */
[----:B------:R-:W3:Y:S02]  /*0c30*/  LDCU UR68, c[0x0][0x3a0] ;  /* 0x00007400ff4477ac */ /* 0x000ee40008000800 */
[----:B0-----:R-:W4:Y:S01]  /*0c40*/  LDL.LU R3, [R1+0x1d4] ;  /* 0x0001d40001037983 */ /* 0x001f220000300800 */
[----:B------:R-:W0:Y:S03]  /*0c50*/  LDCU UR69, c[0x0][0x3a4] ;  /* 0x00007480ff4577ac */ /* 0x000e260008000800 */
[----:B-----5:R-:W3:Y:S04]  /*0c60*/  LDL R11, [R1+0x1d8] ;  /* 0x0001d800010b7983 */ /* 0x020ee80000100800 */
[----:B------:R-:W3:Y:S01]  /*0c70*/  LDL.LU R17, [R1+0x1ac] ;  /* 0x0001ac0001117983 */ /* 0x000ee20000300800 */
[----:B------:R-:W-:Y:S01]  /*0c80*/  HFMA2 R22, -RZ, RZ, 0, 0 ;  /* 0x00000000ff167431 */ /* 0x000fe200000001ff */
[----:B------:R-:W0:Y:S01]  /*0c90*/  S2R R7, SR_CTAID.X ;  /* 0x0000000000077919 */ /* 0x000e220000002500 */
[----:B------:R-:W0:Y:S01]  /*0ca0*/  S2R R10, SR_CTAID.Y ;  /* 0x00000000000a7919 */ /* 0x000e220000002600 */
[----:B--2---:R-:W-:-:S02]  /*0cb0*/  R2UR UR70, R5 ;  /* 0x00000000054672ca */ /* 0x004fc400000e0000 */
[----:B------:R-:W2:Y:S11]  /*0cc0*/  S2R R5, SR_TID.X ;  /* 0x0000000000057919 */ /* 0x000eb60000002100 */
[----:B----4-:R-:W-:-:S04]  /*0cd0*/  IADD3 R3, PT, PT, R3, UR70, RZ ;  /* 0x0000004603037c10 */ /* 0x010fc8000fffe0ff */
[----:B-1----:R-:W-:-:S04]  /*0ce0*/  ISETP.GE.AND P1, PT, R3, R26, PT ;  /* 0x0000001a0300720c */ /* 0x002fc80003f26270 */
[----:B---3--:R-:W-:Y:S02]  /*0cf0*/  ISETP.GE.OR P3, PT, R17, UR68, P1 ;  /* 0x0000004411007c0c */ /* 0x008fe40008f66670 */
[----:B------:R-:W-:-:S11]  /*0d00*/  ISETP.GE.OR P1, PT, R11, UR68, P1 ;  /* 0x000000440b007c0c */ /* 0x000fd60008f26670 */
[----:B------:R-:W1:Y:S01]  /*0d10*/  @!P3 LDC.64 R12, c[0x0][0x380] ;  /* 0x0000e000ff0cbb82 */ /* 0x000e620000000a00 */
[----:B--2---:R-:W-:Y:S01]  /*0d20*/  SHF.R.U32.HI R6, RZ, 0x3, R5 ;  /* 0x00000003ff067819 */ /* 0x004fe20000011605 */
[----:B------:R-:W-:Y:S01]  /*0d30*/  @!P3 IMAD R17, R17, R26, R3 ;  /* 0x0000001a1111b224 */ /* 0x000fe200078e0203 */
[----:B------:R-:W-:Y:S02]  /*0d40*/  LOP3.LUT R18, R5, 0x7, RZ, 0xc0, !PT ;  /* 0x0000000705127812 */ /* 0x000fe400078ec0ff */
[----:B------:R-:W-:Y:S02]  /*0d50*/  LOP3.LUT R6, R6, 0x3, RZ, 0xc0, !PT ;  /* 0x0000000306067812 */ /* 0x000fe400078ec0ff */
[----:B0-----:R-:W-:Y:S01]  /*0d60*/  LEA R18, R7, R18, 0x7 ;  /* 0x0000001207127211 */ /* 0x001fe200078e38ff */
[----:B------:R-:W0:Y:S01]  /*0d70*/  @!P1 LDC.64 R14, c[0x0][0x380] ;  /* 0x0000e000ff0e9b82 */ /* 0x000e220000000a00 */
[----:B------:R-:W-:Y:S01]  /*0d80*/  IADD3 R19, PT, PT, R6, UR70, RZ ;  /* 0x0000004606137c10 */ /* 0x000fe2000fffe0ff */
[----:B------:R-:W2:Y:S01]  /*0d90*/  LDCU.64 UR70, c[0x0][0x358] ;  /* 0x00006b00ff4677ac */ /* 0x000ea20008000a00 */
[----:B------:R-:W-:-:S02]  /*0da0*/  IADD3 R7, PT, PT, R18, 0x1, RZ ;  /* 0x0000000112077810 */ /* 0x000fc40007ffe0ff */
[----:B------:R-:W-:Y:S02]  /*0db0*/  IADD3 R6, PT, PT, R18, 0x2, RZ ;  /* 0x0000000212067810 */ /* 0x000fe40007ffe0ff */
[----:B------:R-:W-:Y:S02]  /*0dc0*/  ISETP.GE.AND P2, PT, R7, UR69, PT ;  /* 0x0000004507007c0c */ /* 0x000fe4000bf46270 */
[----:B------:R-:W-:Y:S02]  /*0dd0*/  ISETP.GE.AND P0, PT, R6, UR69, PT ;  /* 0x0000004506007c0c */ /* 0x000fe4000bf06270 */
[CC--:B------:R-:W-:Y:S02]  /*0de0*/  ISETP.GE.OR P2, PT, R19.reuse, R26.reuse, P2 ;  /* 0x0000001a1300720c */ /* 0x0c0fe40001746670 */
[----:B------:R-:W-:Y:S02]  /*0df0*/  ISETP.GE.OR P0, PT, R19, R26, P0 ;  /* 0x0000001a1300720c */ /* 0x000fe40000706670 */
[----:B------:R-:W-:Y:S01]  /*0e00*/  LOP3.LUT R11, R5, 0x3e0, RZ, 0xc0, !PT ;  /* 0x000003e0050b7812 */ /* 0x000fe200078ec0ff */
[----:B-1----:R-:W-:Y:S01]  /*0e10*/  @!P3 IMAD.WIDE.U32 R12, R17, 0x4, R12 ;  /* 0x00000004110cb825 */ /* 0x002fe200078e000c */
[----:B------:R-:W-:-:S02]  /*0e20*/  IADD3 R16, PT, PT, R18, 0x3, RZ ;  /* 0x0000000312107810 */ /* 0x000fc40007ffe0ff */
[----:B------:R-:W-:Y:S02]  /*0e30*/  LEA R24, R10, R11, 0x7 ;  /* 0x0000000b0a187211 */ /* 0x000fe400078e38ff */
[----:B--2---:R0:W2:Y:S01]  /*0e40*/  @!P3 LDG.E R22, desc[UR70][R12.64] ;  /* 0x000000460c16b981 */ /* 0x0040a2000c1e1900 */
[----:B------:R-:W-:Y:S02]  /*0e50*/  ISETP.GE.AND P4, PT, R16, UR69, PT ;  /* 0x0000004510007c0c */ /* 0x000fe4000bf86270 */
[----:B------:R-:W1:Y:S01]  /*0e60*/  @!P2 LDC.64 R6, c[0x0][0x388] ;  /* 0x0000e200ff06ab82 */ /* 0x000e620000000a00 */
[-C--:B------:R-:W-:Y:S01]  /*0e70*/  @!P1 IMAD R16, R24, R26.reuse, R3 ;  /* 0x0000001a18109224 */ /* 0x080fe200078e0203 */
[----:B------:R-:W-:Y:S01]  /*0e80*/  IADD3 R20, PT, PT, R18, 0x4, RZ ;  /* 0x0000000412147810 */ /* 0x000fe20007ffe0ff */
[----:B------:R-:W-:Y:S01]  /*0e90*/  @!P2 IMAD R21, R19, UR69, RZ ;  /* 0x000000451315ac24 */ /* 0x000fe2000f8e02ff */
[----:B------:R-:W-:Y:S02]  /*0ea0*/  STL [R1+0x1ac], R24 ;  /* 0x0001ac1801007387 */ /* 0x000fe40000100800 */
[----:B------:R-:W-:-:S02]  /*0eb0*/  @!P1 IADD3 R17, PT, PT, R16, R26, RZ ;  /* 0x0000001a10119210 */ /* 0x000fc40007ffe0ff */
[----:B------:R-:W3:Y:S01]  /*0ec0*/  @!P0 LDC.64 R10, c[0x0][0x388] ;  /* 0x0000e200ff0a8b82 */ /* 0x000ee20000000a00 */
[----:B------:R-:W-:Y:S02]  /*0ed0*/  @!P2 SHF.R.S32.HI R23, RZ, 0x1f, R21 ;  /* 0x0000001fff17a819 */ /* 0x000fe40000011415 */
[----:B------:R-:W-:Y:S01]  /*0ee0*/  @!P2 IADD3 R21, P6, PT, R18, R21, RZ ;  /* 0x000000151215a210 */ /* 0x000fe20007fde0ff */
[----:B0-----:R-:W-:Y:S01]  /*0ef0*/  @!P1 IMAD.WIDE.U32 R12, R17, 0x4, R14 ;  /* 0x00000004110c9825 */ /* 0x001fe200078e000e */
[----:B------:R-:W-:-:S03]  /*0f00*/  ISETP.GE.AND P5, PT, R20, UR69, PT ;  /* 0x0000004514007c0c */ /* 0x000fc6000bfa6270 */
[----:B------:R-:W-:Y:S01]  /*0f10*/  HFMA2 R20, -RZ, RZ, 0, 0 ;  /* 0x00000000ff147431 */ /* 0x000fe200000001ff */
[----:B------:R-:W-:Y:S01]  /*0f20*/  @!P2 LEA.HI.X.SX32 R16, R18, R23, 0x1, P6 ;  /* 0x000000171210a211 */ /* 0x000fe200030f0eff */
[----:B------:R-:W-:Y:S01]  /*0f30*/  @!P0 IMAD R15, R19, UR69, RZ ;  /* 0x00000045130f8c24 */ /* 0x000fe2000f8e02ff */
[----:B-1----:R-:W-:-:S04]  /*0f40*/  @!P2 LEA R6, P3, R21, R6, 0x2 ;  /* 0x000000061506a211 */ /* 0x002fc800078610ff */
[----:B------:R-:W-:Y:S02]  /*0f50*/  @!P0 SHF.R.S32.HI R17, RZ, 0x1f, R15 ;  /* 0x0000001fff118819 */ /* 0x000fe4000001140f */
[----:B------:R-:W-:-:S05]  /*0f60*/  @!P2 LEA.HI.X R7, R21, R7, R16, 0x2, P3 ;  /* 0x000000071507a211 */ /* 0x000fca00018f1410 */
[----:B------:R3:W4:Y:S04]  /*0f70*/  @!P2 LDG.E R20, desc[UR70][R6.64+0x4] ;  /* 0x000004460614a981 */ /* 0x000728000c1e1900 */
[----:B--2---:R0:W-:Y:S02]  /*0f80*/  STL [R1+0x1a8], R22 ;  /* 0x0001a81601007387 */ /* 0x0041e40000100800 */
[----:B0-----:R-:W-:-:S06]  /*0f90*/  MOV R22, RZ ;  /* 0x000000ff00167202 */ /* 0x001fcc0000000f00 */
[----:B------:R0:W2:Y:S01]  /*0fa0*/  @!P1 LDG.E R22, desc[UR70][R12.64] ;  /* 0x000000460c169981 */ /* 0x0000a2000c1e1900 */
[----:B------:R-:W-:-:S04]  /*0fb0*/  @!P0 IADD3 R15, P1, PT, R18, R15, RZ ;  /* 0x0000000f120f8210 */ /* 0x000fc80007f3e0ff */
[----:B------:R-:W-:Y:S02]  /*0fc0*/  @!P0 LEA.HI.X.SX32 R16, R18, R17, 0x1, P1 ;  /* 0x0000001112108211 */ /* 0x000fe400008f0eff */
[C---:B---3--:R-:W-:Y:S02]  /*0fd0*/  @!P0 LEA R6, P2, R15.reuse, R10, 0x2 ;  /* 0x0000000a0f068211 */ /* 0x048fe400078410ff */
[----:B0-----:R-:W-:Y:S02]  /*0fe0*/  MOV R12, RZ ;  /* 0x000000ff000c7202 */ /* 0x001fe40000000f00 */
[----:B------:R-:W-:-:S05]  /*0ff0*/  @!P0 LEA.HI.X R7, R15, R11, R16, 0x2, P2 ;  /* 0x0000000b0f078211 */ /* 0x000fca00010f1410 */
[----:B------:R-:W3:Y:S01]  /*1000*/  @!P0 LDG.E R12, desc[UR70][R6.64+0x8] ;  /* 0x00000846060c8981 */ /* 0x000ee2000c1e1900 */
[----:B------:R-:W-:Y:S02]  /*1010*/  ISETP.GE.OR P4, PT, R19, R26, P4 ;  /* 0x0000001a1300720c */ /* 0x000fe40002786670 */
[----:B------:R-:W-:-:S04]  /*1020*/  IADD3 R10, PT, PT, R18, 0x7, RZ ;  /* 0x00000007120a7810 */ /* 0x000fc80007ffe0ff */
[----:B------:R-:W-:-:S07]  /*1030*/  ISETP.GE.AND P2, PT, R10, UR69, PT ;  /* 0x000000450a007c0c */ /* 0x000fce000bf46270 */
[----:B------:R-:W0:Y:S01]  /*1040*/  @!P4 LDC.64 R10, c[0x0][0x388] ;  /* 0x0000e200ff0acb82 */ /* 0x000e220000000a00 */
[----:B------:R-:W-:-:S05]  /*1050*/  @!P4 IMAD R13, R19, UR69, RZ ;  /* 0x00000045130dcc24 */ /* 0x000fca000f8e02ff */
[----:B------:R-:W-:Y:S02]  /*1060*/  @!P4 SHF.R.S32.HI R15, RZ, 0x1f, R13 ;  /* 0x0000001fff0fc819 */ /* 0x000fe4000001140d */
[----:B------:R-:W-:Y:S02]  /*1070*/  @!P4 IADD3 R13, P0, PT, R18, R13, RZ ;  /* 0x0000000d120dc210 */ /* 0x000fe40007f1e0ff */
[----:B------:R-:W-:-:S13]  /*1080*/  ISETP.GE.OR P5, PT, R19, R26, P5 ;  /* 0x0000001a1300720c */ /* 0x000fda0002fa6670 */
[----:B------:R-:W1:Y:S01]  /*1090*/  @!P5 LDC.64 R16, c[0x0][0x388] ;  /* 0x0000e200ff10db82 */ /* 0x000e620000000a00 */
[----:B---3--:R3:W-:Y:S04]  /*10a0*/  STL [R1+0x1c8], R12 ;  /* 0x0001c80c01007387 */ /* 0x0087e80000100800 */
[----:B--2---:R-:W-:Y:S04]  /*10b0*/  STL [R1+0x1a4], R22 ;  /* 0x0001a41601007387 */ /* 0x004fe80000100800 */
[----:B----4-:R2:W-:Y:S01]  /*10c0*/  STL [R1+0x1cc], R20 ;  /* 0x0001cc1401007387 */ /* 0x0105e20000100800 */
[----:B---3--:R-:W-:-:S02]  /*10d0*/  @!P4 LEA.HI.X.SX32 R12, R18, R15, 0x1, P0 ;  /* 0x0000000f120cc211 */ /* 0x008fc400000f0eff */
[----:B0-----:R-:W-:Y:S01]  /*10e0*/  @!P4 LEA R6, P0, R13, R10, 0x2 ;  /* 0x0000000a0d06c211 */ /* 0x001fe200078010ff */
[----:B--2---:R-:W-:-:S03]  /*10f0*/  HFMA2 R20, -RZ, RZ, 0, 0 ;  /* 0x00000000ff147431 */ /* 0x004fc600000001ff */
[----:B------:R-:W-:-:S05]  /*1100*/  @!P4 LEA.HI.X R7, R13, R11, R12, 0x2, P0 ;  /* 0x0000000b0d07c211 */ /* 0x000fca00000f140c */
[----:B------:R1:W2:Y:S01]  /*1110*/  @!P4 LDG.E R20, desc[UR70][R6.64+0xc] ;  /* 0x00000c460614c981 */ /* 0x0002a2000c1e1900 */
[----:B------:R-:W-:-:S05]  /*1120*/  @!P5 IMAD R23, R19, UR69, RZ ;  /* 0x000000451317dc24 */ /* 0x000fca000f8e02ff */
[----:B------:R-:W-:Y:S02]  /*1130*/  @!P5 SHF.R.S32.HI R11, RZ, 0x1f, R23 ;  /* 0x0000001fff0bd819 */ /* 0x000fe40000011417 */
[----:B------:R-:W-:-:S04]  /*1140*/  @!P5 IADD3 R23, P0, PT, R18, R23, RZ ;  /* 0x000000171217d210 */ /* 0x000fc80007f1e0ff */
[----:B------:R-:W-:Y:S02]  /*1150*/  @!P5 LEA.HI.X.SX32 R10, R18, R11, 0x1, P0 ;  /* 0x0000000b120ad211 */ /* 0x000fe400000f0eff */
[----:B-1----:R-:W-:-:S04]  /*1160*/  @!P5 LEA R6, P0, R23, R16, 0x2 ;  /* 0x000000101706d211 */ /* 0x002fc800078010ff */
[----:B------:R-:W-:Y:S02]  /*1170*/  @!P5 LEA.HI.X R7, R23, R17, R10, 0x2, P0 ;  /* 0x000000111707d211 */ /* 0x000fe400000f140a */
[----:B------:R-:W-:-:S04]  /*1180*/  IADD3 R14, PT, PT, R18, 0x5, RZ ;  /* 0x00000005120e7810 */ /* 0x000fc80007ffe0ff */
[----:B------:R-:W-:-:S04]  /*1190*/  ISETP.GE.AND P6, PT, R14, UR69, PT ;  /* 0x000000450e007c0c */ /* 0x000fc8000bfc6270 */
[----:B------:R-:W-:Y:S01]  /*11a0*/  ISETP.GE.OR P6, PT, R19, R26, P6 ;  /* 0x0000001a1300720c */ /* 0x000fe200037c6670 */
[----:B--2---:R0:W-:Y:S02]  /*11b0*/  STL [R1+0x1c4], R20 ;  /* 0x0001c41401007387 */ /* 0x0041e40000100800 */
[----:B0-----:R-:W-:-:S06]  /*11c0*/  MOV R20, RZ ;  /* 0x000000ff00147202 */ /* 0x001fcc0000000f00 */
[----:B------:R0:W2:Y:S01]  /*11d0*/  @!P5 LDG.E R20, desc[UR70][R6.64+0x10] ;  /* 0x000010460614d981 */ /* 0x0000a2000c1e1900 */
[----:B------:R-:W-:-:S04]  /*11e0*/  IADD3 R14, PT, PT, R18, 0x6, RZ ;  /* 0x00000006120e7810 */ /* 0x000fc80007ffe0ff */
[----:B------:R-:W-:Y:S02]  /*11f0*/  ISETP.GE.AND P1, PT, R14, UR69, PT ;  /* 0x000000450e007c0c */ /* 0x000fe4000bf26270 */
[----:B------:R-:W0:Y:S01]  /*1200*/  @!P6 LDC.64 R14, c[0x0][0x388] ;  /* 0x0000e200ff0eeb82 */ /* 0x000e220000000a00 */
[----:B------:R-:W-:-:S05]  /*1210*/  @!P6 IMAD R25, R19, UR69, RZ ;  /* 0x000000451319ec24 */ /* 0x000fca000f8e02ff */
[----:B------:R-:W-:Y:S02]  /*1220*/  @!P6 SHF.R.S32.HI R11, RZ, 0x1f, R25 ;  /* 0x0000001fff0be819 */ /* 0x000fe40000011419 */
[C---:B------:R-:W-:Y:S02]  /*1230*/  @!P6 IADD3 R25, P4, PT, R18.reuse, R25, RZ ;  /* 0x000000191219e210 */ /* 0x040fe40007f9e0ff */
[----:B------:R-:W-:Y:S02]  /*1240*/  CS2R R22, SRZ ;  /* 0x0000000000167805 */ /* 0x000fe4000001ff00 */
[----:B0-----:R-:W-:Y:S01]  /*1250*/  @!P6 LEA R6, P5, R25, R14, 0x2 ;  /* 0x0000000e1906e211 */ /* 0x001fe200078a10ff */
[----:B--2---:R0:W-:Y:S02]  /*1260*/  STL [R1+0x1c0], R20 ;  /* 0x0001c01401007387 */ /* 0x0041e40000100800 */
[----:B0-----:R-:W-:-:S04]  /*1270*/  @!P6 LEA.HI.X.SX32 R20, R18, R11, 0x1, P4 ;  /* 0x0000000b1214e211 */ /* 0x001fc800020f0eff */
[----:B------:R-:W-:-:S05]  /*1280*/  @!P6 LEA.HI.X R7, R25, R15, R20, 0x2, P5 ;  /* 0x0000000f1907e211 */ /* 0x000fca00028f1414 */
[----:B------:R0:W2:Y:S01]  /*1290*/  @!P6 LDG.E R22, desc[UR70][R6.64+0x14] ;  /* 0x000014460616e981 */ /* 0x0000a2000c1e1900 */
[----:B------:R-:W-:Y:S02]  /*12a0*/  ISETP.GE.OR P1, PT, R19, R26, P1 ;  /* 0x0000001a1300720c */ /* 0x000fe40000f26670 */
[----:B------:R-:W-:-:S04]  /*12b0*/  ISETP.GE.AND P3, PT, R18, UR69, PT ;  /* 0x0000004512007c0c */ /* 0x000fc8000bf66270 */
[CC--:B------:R-:W-:Y:S02]  /*12c0*/  ISETP.GE.OR P3, PT, R19.reuse, R26.reuse, P3 ;  /* 0x0000001a1300720c */ /* 0x0c0fe40001f66670 */
[----:B------:R-:W-:-:S05]  /*12d0*/  ISETP.GE.OR P2, PT, R19, R26, P2 ;  /* 0x0000001a1300720c */ /* 0x000fca0001746670 */
[----:B------:R-:W0:Y:S01]  /*12e0*/  @!P1 LDC.64 R12, c[0x0][0x388] ;  /* 0x0000e200ff0c9b82 */ /* 0x000e220000000a00 */
[----:B------:R-:W-:Y:S02]  /*12f0*/  IADD3 R10, PT, PT, R24, 0x2, RZ ;  /* 0x00000002180a7810 */ /* 0x000fe40007ffe0ff */
[----:B------:R-:W-:-:S05]  /*1300*/  ISETP.GE.AND P0, PT, R3, R26, PT ;  /* 0x0000001a0300720c */ /* 0x000fca0003f06270 */
[----:B------:R-:W1:Y:S01]  /*1310*/  @!P3 LDC.64 R16, c[0x0][0x388] ;  /* 0x0000e200ff10bb82 */ /* 0x000e620000000a00 */
[----:B------:R-:W-:Y:S01]  /*1320*/  ISETP.GE.OR P4, PT, R10, UR68, P0 ;  /* 0x000000440a007c0c */ /* 0x000fe20008786670 */
[----:B------:R-:W-:-:S06]  /*1330*/  @!P1 IMAD R31, R19, UR69, RZ ;  /* 0x00000045131f9c24 */ /* 0x000fcc000f8e02ff */
[----:B------:R-:W3:Y:S01]  /*1340*/  @!P2 LDC.64 R10, c[0x0][0x388] ;  /* 0x0000e200ff0aab82 */ /* 0x000ee20000000a00 */
[----:B------:R-:W-:Y:S02]  /*1350*/  @!P1 SHF.R.S32.HI R15, RZ, 0x1f, R31 ;  /* 0x0000001fff0f9819 */ /* 0x000fe4000001141f */
[C---:B------:R-:W-:Y:S01]  /*1360*/  @!P1 IADD3 R31, P5, PT, R18.reuse, R31, RZ ;  /* 0x0000001f121f9210 */ /* 0x040fe20007fbe0ff */
[C---:B------:R-:W-:Y:S02]  /*1370*/  @!P3 IMAD R21, R19.reuse, UR69, R18 ;  /* 0x000000451315bc24 */ /* 0x040fe4000f8e0212 */
[----:B------:R-:W-:Y:S01]  /*1380*/  @!P2 IMAD R19, R19, UR69, RZ ;  /* 0x000000451313ac24 */ /* 0x000fe2000f8e02ff */
[----:B------:R-:W-:Y:S02]  /*1390*/  @!P1 LEA.HI.X.SX32 R20, R18, R15, 0x1, P5 ;  /* 0x0000000f12149211 */ /* 0x000fe400028f0eff */
[----:B0-----:R-:W-:-:S04]  /*13a0*/  @!P1 LEA R6, P6, R31, R12, 0x2 ;  /* 0x0000000c1f069211 */ /* 0x001fc800078c10ff */
[----:B------:R-:W-:Y:S01]  /*13b0*/  @!P1 LEA.HI.X R7, R31, R13, R20, 0x2, P6 ;  /* 0x0000000d1f079211 */ /* 0x000fe200030f1414 */
[----:B-1----:R-:W-:Y:S01]  /*13c0*/  @!P3 IMAD.WIDE R12, R21, 0x4, R16 ;  /* 0x00000004150cb825 */ /* 0x002fe200078e0210 */
[----:B------:R-:W-:-:S03]  /*13d0*/  @!P2 SHF.R.S32.HI R17, RZ, 0x1f, R19 ;  /* 0x0000001fff11a819 */ /* 0x000fc60000011413 */
[----:B------:R3:W4:Y:S01]  /*13e0*/  @!P1 LDG.E R23, desc[UR70][R6.64+0x18] ;  /* 0x0000184606179981 */ /* 0x000722000c1e1900 */
[----:B------:R-:W-:-:S04]  /*13f0*/  @!P2 IADD3 R19, P6, PT, R18, R19, RZ ;  /* 0x000000131213a210 */ /* 0x000fc80007fde0ff */
[----:B------:R-:W-:Y:S02]  /*1400*/  @!P2 LEA.HI.X.SX32 R18, R18, R17, 0x1, P6 ;  /* 0x000000111212a211 */ /* 0x000fe400030f0eff */
[----:B------:R-:W-:Y:S02]  /*1410*/  MOV R20, RZ ;  /* 0x000000ff00147202 */ /* 0x000fe40000000f00 */
[----:B---3--:R-:W-:-:S04]  /*1420*/  @!P2 LEA R6, P6, R19, R10, 0x2 ;  /* 0x0000000a1306a211 */ /* 0x008fc800078c10ff */
[----:B------:R-:W-:-:S05]  /*1430*/  @!P2 LEA.HI.X R7, R19, R11, R18, 0x2, P6 ;  /* 0x0000000b1307a211 */ /* 0x000fca00030f1412 */
[----:B------:R-:W3:Y:S04]  /*1440*/  @!P2 LDG.E R20, desc[UR70][R6.64+0x1c] ;  /* 0x00001c460614a981 */ /* 0x000ee8000c1e1900 */
[----:B--2---:R0:W-:Y:S02]  /*1450*/  STL [R1+0x1bc], R22 ;  /* 0x0001bc1601007387 */ /* 0x0041e40000100800 */
[----:B0-----:R-:W-:-:S06]  /*1460*/  HFMA2 R22, -RZ, RZ, 0, 0 ;  /* 0x00000000ff167431 */ /* 0x001fcc00000001ff */
[----:B------:R0:W2:Y:S01]  /*1470*/  @!P3 LDG.E R22, desc[UR70][R12.64] ;  /* 0x000000460c16b981 */ /* 0x0000a2000c1e1900 */
[----:B------:R-:W-:-:S04]  /*1480*/  IADD3 R14, PT, PT, R24, 0x3, RZ ;  /* 0x00000003180e7810 */ /* 0x000fc80007ffe0ff */
[----:B------:R-:W-:Y:S02]  /*1490*/  ISETP.GE.OR P5, PT, R14, UR68, P0 ;  /* 0x000000440e007c0c */ /* 0x000fe400087a6670 */
[----:B------:R-:W1:Y:S01]  /*14a0*/  @!P4 LDC.64 R14, c[0x0][0x380] ;  /* 0x0000e000ff0ecb82 */ /* 0x000e620000000a00 */
[----:B------:R-:W-:-:S04]  /*14b0*/  IADD3 R16, PT, PT, R24, 0x4, RZ ;  /* 0x0000000418107810 */ /* 0x000fc80007ffe0ff */
[----:B------:R-:W-:Y:S02]  /*14c0*/  ISETP.GE.OR P1, PT, R16, UR68, P0 ;  /* 0x0000004410007c0c */ /* 0x000fe40008726670 */
[C---:B------:R-:W-:Y:S01]  /*14d0*/  IADD3 R16, PT, PT, R24.reuse, 0x5, RZ ;  /* 0x0000000518107810 */ /* 0x040fe20007ffe0ff */
[C---:B------:R-:W-:Y:S01]  /*14e0*/  @!P4 IMAD R11, R24.reuse, R26, R3 ;  /* 0x0000001a180bc224 */ /* 0x040fe200078e0203 */
[----:B------:R-:W-:Y:S02]  /*14f0*/  IADD3 R10, PT, PT, R24, 0x6, RZ ;  /* 0x00000006180a7810 */ /* 0x000fe40007ffe0ff */
[----:B------:R-:W-:Y:S01]  /*1500*/  ISETP.GE.OR P3, PT, R16, UR68, P0 ;  /* 0x0000004410007c0c */ /* 0x000fe20008766670 */
[----:B0-----:R-:W0:Y:S01]  /*1510*/  @!P5 LDC.64 R12, c[0x0][0x380] ;  /* 0x0000e000ff0cdb82 */ /* 0x001e220000000a00 */
[----:B------:R-:W-:Y:S02]  /*1520*/  ISETP.GE.OR P6, PT, R10, UR68, P0 ;  /* 0x000000440a007c0c */ /* 0x000fe400087c6670 */
[----:B------:R-:W-:-:S02]  /*1530*/  IADD3 R10, PT, PT, R24, 0x7, RZ ;  /* 0x00000007180a7810 */ /* 0x000fc40007ffe0ff */
[----:B------:R-:W-:-:S03]  /*1540*/  @!P4 LEA R11, R26, R11, 0x1 ;  /* 0x0000000b1a0bc211 */ /* 0x000fc600078e08ff */
[----:B------:R-:W3:Y:S01]  /*1550*/  @!P1 LDC.64 R16, c[0x0][0x380] ;  /* 0x0000e000ff109b82 */ /* 0x000ee20000000a00 */
[----:B------:R-:W-:Y:S02]  /*1560*/  HFMA2 R19, -RZ, RZ, 0, 0 ;  /* 0x00000000ff137431 */ /* 0x000fe400000001ff */
[----:B------:R-:W-:Y:S01]  /*1570*/  @!P5 IMAD R18, R24, R26, R3 ;  /* 0x0000001a1812d224 */ /* 0x000fe200078e0203 */
[----:B------:R-:W-:Y:S01]  /*1580*/  ISETP.GE.OR P2, PT, R10, UR68, P0 ;  /* 0x000000440a007c0c */ /* 0x000fe20008746670 */
[----:B-1----:R-:W-:-:S03]  /*1590*/  @!P4 IMAD.WIDE.U32 R6, R11, 0x4, R14 ;  /* 0x000000040b06c825 */ /* 0x002fc600078e000e */
[----:B------:R-:W1:Y:S01]  /*15a0*/  @!P3 LDC.64 R10, c[0x0][0x380] ;  /* 0x0000e000ff0abb82 */ /* 0x000e620000000a00 */
[----:B------:R-:W-:Y:S01]  /*15b0*/  @!P5 LEA R18, R26, R18, 0x1 ;  /* 0x000000121a12d211 */ /* 0x000fe200078e08ff */
[-C--:B------:R-:W-:Y:S01]  /*15c0*/  IMAD R15, R24, R26.reuse, R3 ;  /* 0x0000001a180f7224 */ /* 0x080fe200078e0203 */
[----:B------:R3:W2:Y:S02]  /*15d0*/  @!P4 LDG.E R19, desc[UR70][R6.64] ;  /* 0x000000460613c981 */ /* 0x0006a4000c1e1900 */
[----:B------:R-:W-:Y:S02]  /*15e0*/  @!P5 IADD3 R3, PT, PT, R18, R26, RZ ;  /* 0x0000001a1203d210 */ /* 0x000fe40007ffe0ff */
[C---:B------:R-:W-:Y:S01]  /*15f0*/  LEA R21, R26.reuse, R15, 0x1 ;  /* 0x0000000f1a157211 */ /* 0x040fe200078e08ff */
[----:B----4-:R-:W-:Y:S02]  /*1600*/  STL [R1+0x1b4], R23 ;  /* 0x0001b41701007387 */ /* 0x010fe40000100800 */
[----:B0-----:R-:W-:Y:S01]  /*1610*/  @!P5 IMAD.WIDE.U32 R12, R3, 0x4, R12 ;  /* 0x00000004030cd825 */ /* 0x001fe200078e000c */
[----:B------:R-:W-:-:S05]  /*1620*/  LEA R21, R26, R21, 0x1 ;  /* 0x000000151a157211 */ /* 0x000fca00078e08ff */
[C---:B---3--:R-:W-:Y:S01]  /*1630*/  @!P1 IMAD.WIDE.U32 R6, R21.reuse, 0x4, R16 ;  /* 0x0000000415069825 */ /* 0x048fe200078e0010 */
[----:B------:R-:W-:Y:S01]  /*1640*/  IADD3 R21, PT, PT, R21, R26, RZ ;  /* 0x0000001a15157210 */ /* 0x000fe20007ffe0ff */
[----:B--2---:R0:W-:Y:S04]  /*1650*/  STL [R1+0x1b8], R22 ;  /* 0x0001b81601007387 */ /* 0x0041e80000100800 */
[----:B------:R2:W-:Y:S01]  /*1660*/  STL [R1+0x1b0], R20 ;  /* 0x0001b01401007387 */ /* 0x0005e20000100800 */
[----:B0-----:R-:W-:Y:S02]  /*1670*/  CS2R R22, SRZ ;  /* 0x0000000000167805 */ /* 0x001fe4000001ff00 */
[----:B--2---:R-:W-:-:S04]  /*1680*/  MOV R20, RZ ;  /* 0x000000ff00147202 */ /* 0x004fc80000000f00 */
[----:B------:R0:W2:Y:S04]  /*1690*/  @!P5 LDG.E R22, desc[UR70][R12.64] ;  /* 0x000000460c16d981 */ /* 0x0000a8000c1e1900 */
[----:B------:R1:W3:Y:S01]  /*16a0*/  @!P1 LDG.E R20, desc[UR70][R6.64] ;  /* 0x0000004606149981 */ /* 0x0002e2000c1e1900 */
[----:B0-----:R-:W-:Y:S02]  /*16b0*/  HFMA2 R12, -RZ, RZ, 0, 0 ;  /* 0x00000000ff0c7431 */ /* 0x001fe400000001ff */
[----:B-1----:R-:W-:-:S05]  /*16c0*/  @!P3 IMAD.WIDE.U32 R6, R21, 0x4, R10 ;  /* 0x000000041506b825 */ /* 0x002fca00078e000a */
[----:B------:R0:W4:Y:S01]  /*16d0*/  @!P3 LDG.E R12, desc[UR70][R6.64] ;  /* 0x00000046060cb981 */ /* 0x000122000c1e1900 */
[----:B------:R-:W-:-:S04]  /*16e0*/  IADD3 R14, PT, PT, R24, 0x8, RZ ;  /* 0x00000008180e7810 */ /* 0x000fc80007ffe0ff */
[----:B------:R-:W-:Y:S02]  /*16f0*/  ISETP.GE.OR P4, PT, R14, UR68, P0 ;  /* 0x000000440e007c0c */ /* 0x000fe40008786670 */
[----:B------:R-:W1:Y:S01]  /*1700*/  @!P6 LDC.64 R14, c[0x0][0x380] ;  /* 0x0000e000ff0eeb82 */ /* 0x000e620000000a00 */
[----:B------:R0:W-:Y:S01]  /*1710*/  STL [R1+0x1a0], R19 ;  /* 0x0001a01301007387 */ /* 0x0001e20000100800 */
[----:B------:R-:W-:-:S04]  /*1720*/  IADD3 R16, PT, PT, R24, 0xa, RZ ;  /* 0x0000000a18107810 */ /* 0x000fc80007ffe0ff */
[----:B------:R-:W-:Y:S02]  /*1730*/  ISETP.GE.OR P1, PT, R16, UR68, P0 ;  /* 0x0000004410007c0c */ /* 0x000fe40008726670 */
[----:B0-----:R-:W0:Y:S01]  /*1740*/  @!P2 LDC.64 R18, c[0x0][0x380] ;  /* 0x0000e000ff12ab82 */ /* 0x001e220000000a00 */
[----:B------:R-:W-:-:S07]  /*1750*/  IADD3 R21, PT, PT, R21, R26, RZ ;  /* 0x0000001a15157210 */ /* 0x000fce0007ffe0ff */
[----:B------:R-:W2:Y:S01]  /*1760*/  @!P4 LDC.64 R16, c[0x0][0x380] ;  /* 0x0000e000ff10cb82 */ /* 0x000ea20000000a00 */
[C---:B-1----:R-:W-:Y:S01]  /*1770*/  @!P6 IMAD.WIDE.U32 R10, R21.reuse, 0x4, R14 ;  /* 0x00000004150ae825 */ /* 0x042fe200078e000e */
[----:B------:R-:W-:-:S04]  /*1780*/  IADD3 R15, PT, PT, R21, R26, RZ ;  /* 0x0000001a150f7210 */ /* 0x000fc80007ffe0ff */
[----:B------:R1:W3:Y:S01]  /*1790*/  @!P6 LDG.E R23, desc[UR70][R10.64] ;  /* 0x000000460a17e981 */ /* 0x0002e2000c1e1900 */
[C---:B0-----:R-:W-:Y:S01]  /*17a0*/  @!P2 IMAD.WIDE.U32 R6, R15.reuse, 0x4, R18 ;  /* 0x000000040f06a825 */ /* 0x041fe200078e0012 */
[----:B------:R-:W-:-:S03]  /*17b0*/  IADD3 R19, PT, PT, R15, R26, RZ ;  /* 0x0000001a0f137210 */ /* 0x000fc60007ffe0ff */
[----:B-1----:R-:W-:Y:S01]  /*17c0*/  HFMA2 R10, -RZ, RZ, 0, 0 ;  /* 0x00000000ff0a7431 */ /* 0x002fe200000001ff */
[----:B----4-:R-:W-:Y:S04]  /*17d0*/  STL [R1+0x194], R12 ;  /* 0x0001940c01007387 */ /* 0x010fe80000100800 */
[----:B--2---:R0:W-:Y:S02]  /*17e0*/  STL [R1+0x19c], R22 ;  /* 0x00019c1601007387 */ /* 0x0041e40000100800 */
[----:B0-----:R-:W-:-:S06]  /*17f0*/  MOV R22, RZ ;  /* 0x000000ff00167202 */ /* 0x001fcc0000000f00 */
[----:B------:R0:W2:Y:S02]  /*1800*/  @!P2 LDG.E R22, desc[UR70][R6.64] ;  /* 0x000000460616a981 */ /* 0x0000a4000c1e1900 */
[----:B0-----:R-:W-:-:S05]  /*1810*/  @!P4 IMAD.WIDE.U32 R6, R19, 0x4, R16 ;  /* 0x000000041306c825 */ /* 0x001fca00078e0010 */
[----:B------:R0:W4:Y:S01]  /*1820*/  @!P4 LDG.E R10, desc[UR70][R6.64] ;  /* 0x00000046060ac981 */ /* 0x000122000c1e1900 */
[----:B------:R-:W-:-:S04]  /*1830*/  IADD3 R3, PT, PT, R24, 0x9, RZ ;  /* 0x0000000918037810 */ /* 0x000fc80007ffe0ff */
[----:B------:R-:W-:Y:S02]  /*1840*/  ISETP.GE.OR P5, PT, R3, UR68, P0 ;  /* 0x0000004403007c0c */ /* 0x000fe400087a6670 */
[----:B------:R-:W-:-:S04]  /*1850*/  IADD3 R3, PT, PT, R24, 0xb, RZ ;  /* 0x0000000b18037810 */ /* 0x000fc80007ffe0ff */
[----:B------:R-:W-:Y:S02]  /*1860*/  ISETP.GE.OR P3, PT, R3, UR68, P0 ;  /* 0x0000004403007c0c */ /* 0x000fe40008766670 */
[----:B------:R-:W-:-:S05]  /*1870*/  IADD3 R3, PT, PT, R24, 0xc, RZ ;  /* 0x0000000c18037810 */ /* 0x000fca0007ffe0ff */
[----:B------:R-:W1:Y:S01]  /*1880*/  @!P5 LDC.64 R12, c[0x0][0x380] ;  /* 0x0000e000ff0cdb82 */ /* 0x000e620000000a00 */
[----:B---3--:R3:W-:Y:S01]  /*1890*/  STL [R1+0x198], R20 ;  /* 0x0001981401007387 */ /* 0x0087e20000100800 */
[----:B------:R-:W-:Y:S02]  /*18a0*/  ISETP.GE.OR P6, PT, R3, UR68, P0 ;  /* 0x0000004403007c0c */ /* 0x000fe400087c6670 */
[----:B------:R-:W-:-:S04]  /*18b0*/  IADD3 R14, PT, PT, R24, 0xd, RZ ;  /* 0x0000000d180e7810 */ /* 0x000fc80007ffe0ff */
[----:B---3--:R-:W0:Y:S01]  /*18c0*/  @!P1 LDC.64 R20, c[0x0][0x380] ;  /* 0x0000e000ff149b82 */ /* 0x008e220000000a00 */
[----:B------:R-:W-:-:S07]  /*18d0*/  ISETP.GE.OR P2, PT, R14, UR68, P0 ;  /* 0x000000440e007c0c */ /* 0x000fce0008746670 */
[----:B------:R-:W3:Y:S01]  /*18e0*/  @!P3 LDC.64 R14, c[0x0][0x380] ;  /* 0x0000e000ff0ebb82 */ /* 0x000ee20000000a00 */
[----:B------:R-:W-:Y:S01]  /*18f0*/  IADD3 R19, PT, PT, R19, R26, RZ ;  /* 0x0000001a13137210 */ /* 0x000fe20007ffe0ff */
[----:B------:R-:W-:-:S03]  /*1900*/  HFMA2 R16, -RZ, RZ, 0, 0 ;  /* 0x00000000ff107431 */ /* 0x000fc600000001ff */
[CC--:B------:R-:W-:Y:S01]  /*1910*/  IADD3 R17, PT, PT, R19.reuse, R26.reuse, RZ ;  /* 0x0000001a13117210 */ /* 0x0c0fe20007ffe0ff */
[----:B-1----:R-:W-:Y:S02]  /*1920*/  @!P5 IMAD.WIDE.U32 R12, R19, 0x4, R12 ;  /* 0x00000004130cd825 */ /* 0x002fe400078e000c */
[----:B------:R-:W1:Y:S02]  /*1930*/  @!P2 LDC.64 R18, c[0x0][0x380] ;  /* 0x0000e000ff12ab82 */ /* 0x000e640000000a00 */
[C---:B0-----:R-:W-:Y:S01]  /*1940*/  @!P1 IMAD.WIDE.U32 R6, R17.reuse, 0x4, R20 ;  /* 0x0000000411069825 */ /* 0x041fe200078e0014 */
[----:B------:R-:W-:-:S04]  /*1950*/  IADD3 R21, PT, PT, R17, R26, RZ ;  /* 0x0000001a11157210 */ /* 0x000fc80007ffe0ff */
[----:B------:R3:W2:Y:S02]  /*1960*/  @!P1 LDG.E R16, desc[UR70][R6.64] ;  /* 0x0000004606109981 */ /* 0x0006a4000c1e1900 */
[C---:B---3--:R-:W-:Y:S01]  /*1970*/  @!P3 IMAD.WIDE.U32 R6, R21.reuse, 0x4, R14 ;  /* 0x000000041506b825 */ /* 0x048fe200078e000e */
[----:B------:R-:W-:Y:S02]  /*1980*/  IADD3 R21, PT, PT, R21, R26, RZ ;  /* 0x0000001a15157210 */ /* 0x000fe40007ffe0ff */
[----:B------:R-:W-:Y:S01]  /*1990*/  CS2R R14, SRZ ;  /* 0x00000000000e7805 */ /* 0x000fe2000001ff00 */
[----:B----4-:R0:W-:Y:S02]  /*19a0*/  STL [R1+0x188], R10 ;  /* 0x0001880a01007387 */ /* 0x0101e40000100800 */
[----:B0-----:R-:W0:Y:S02]  /*19b0*/  @!P6 LDC.64 R10, c[0x0][0x380] ;  /* 0x0000e000ff0aeb82 */ /* 0x001e240000000a00 */
[----:B--2---:R2:W-:Y:S02]  /*19c0*/  STL [R1+0x18c], R22 ;  /* 0x00018c1601007387 */ /* 0x0045e40000100800 */
[----:B--2---:R-:W-:-:S06]  /*19d0*/  MOV R22, RZ ;  /* 0x000000ff00167202 */ /* 0x004fcc0000000f00 */
[----:B------:R2:W3:Y:S01]  /*19e0*/  @!P5 LDG.E R22, desc[UR70][R12.64] ;  /* 0x000000460c16d981 */ /* 0x0004e2000c1e1900 */
[C---:B0-----:R-:W-:Y:S01]  /*19f0*/  @!P6 IMAD.WIDE.U32 R10, R21.reuse, 0x4, R10 ;  /* 0x00000004150ae825 */ /* 0x041fe200078e000a */
[----:B------:R-:W-:Y:S02]  /*1a00*/  IADD3 R21, PT, PT, R21, R26, RZ ;  /* 0x0000001a15157210 */ /* 0x000fe40007ffe0ff */
[----:B--2---:R-:W-:Y:S02]  /*1a10*/  MOV R12, RZ ;  /* 0x000000ff000c7202 */ /* 0x004fe40000000f00 */
[----:B------:R-:W-:Y:S01]  /*1a20*/  IADD3 R3, PT, PT, R24, 0xe, RZ ;  /* 0x0000000e18037810 */ /* 0x000fe20007ffe0ff */
[----:B------:R-:W2:Y:S04]  /*1a30*/  @!P6 LDG.E R15, desc[UR70][R10.64] ;  /* 0x000000460a0fe981 */ /* 0x000ea8000c1e1900 */
[----:B------:R1:W4:Y:S02]  /*1a40*/  @!P3 LDG.E R12, desc[UR70][R6.64] ;  /* 0x00000046060cb981 */ /* 0x000324000c1e1900 */
[----:B-1----:R-:W-:-:S05]  /*1a50*/  @!P2 IMAD.WIDE.U32 R6, R21, 0x4, R18 ;  /* 0x000000041506a825 */ /* 0x002fca00078e0012 */
[----:B------:R0:W3:Y:S01]  /*1a60*/  @!P2 LDG.E R14, desc[UR70][R6.64] ;  /* 0x00000046060ea981 */ /* 0x0000e2000c1e1900 */
[----:B------:R-:W-:-:S03]  /*1a70*/  ISETP.GE.OR P4, PT, R3, UR68, P0 ;  /* 0x0000004403007c0c */ /* 0x000fc60008786670 */
[----:B------:R1:W-:Y:S01]  /*1a80*/  STL [R1+0x180], R16 ;  /* 0x0001801001007387 */ /* 0x0003e20000100800 */
[----:B------:R-:W-:-:S04]  /*1a90*/  IADD3 R3, PT, PT, R24, 0xf, RZ ;  /* 0x0000000f18037810 */ /* 0x000fc80007ffe0ff */
[----:B------:R-:W-:-:S05]  /*1aa0*/  ISETP.GE.OR P5, PT, R3, UR68, P0 ;  /* 0x0000004403007c0c */ /* 0x000fca00087a6670 */
[----:B-1----:R-:W0:Y:S01]  /*1ab0*/  @!P4 LDC.64 R16, c[0x0][0x380] ;  /* 0x0000e000ff10cb82 */ /* 0x002e220000000a00 */
[----:B------:R-:W-:Y:S01]  /*1ac0*/  STL [R1+0x190], R23 ;  /* 0x0001901701007387 */ /* 0x000fe20000100800 */
[----:B------:R-:W-:-:S05]  /*1ad0*/  IADD3 R21, PT, PT, R21, R26, RZ ;  /* 0x0000001a15157210 */ /* 0x000fca0007ffe0ff */
[C---:B0-----:R-:W-:Y:S01]  /*1ae0*/  @!P4 IMAD.WIDE.U32 R6, R21.reuse, 0x4, R16 ;  /* 0x000000041506c825 */ /* 0x041fe200078e0010 */
[----:B------:R-:W-:Y:S02]  /*1af0*/  IADD3 R21, PT, PT, R21, R26, RZ ;  /* 0x0000001a15157210 */ /* 0x000fe40007ffe0ff */
[----:B------:R-:W-:Y:S01]  /*1b00*/  MOV R16, RZ ;  /* 0x000000ff00107202 */ /* 0x000fe20000000f00 */
[----:B----4-:R0:W-:Y:S02]  /*1b10*/  STL [R1+0x17c], R12 ;  /* 0x00017c0c01007387 */ /* 0x0101e40000100800 */
[----:B0-----:R-:W0:Y:S02]  /*1b20*/  @!P5 LDC.64 R12, c[0x0][0x380] ;  /* 0x0000e000ff0cdb82 */ /* 0x001e240000000a00 */
[----:B---3--:R1:W-:Y:S02]  /*1b30*/  STL [R1+0x174], R14 ;  /* 0x0001740e01007387 */ /* 0x0083e40000100800 */
[----:B-1----:R-:W-:-:S06]  /*1b40*/  HFMA2 R14, -RZ, RZ, 0, 0 ;  /* 0x00000000ff0e7431 */ /* 0x002fcc00000001ff */
[----:B------:R0:W3:Y:S02]  /*1b50*/  @!P4 LDG.E R14, desc[UR70][R6.64] ;  /* 0x00000046060ec981 */ /* 0x0000e4000c1e1900 */
[----:B0-----:R-:W-:-:S05]  /*1b60*/  @!P5 IMAD.WIDE.U32 R6, R21, 0x4, R12 ;  /* 0x000000041506d825 */ /* 0x001fca00078e000c */
[----:B------:R0:W4:Y:S01]  /*1b70*/  @!P5 LDG.E R16, desc[UR70][R6.64] ;  /* 0x000000460610d981 */ /* 0x000122000c1e1900 */
[----:B------:R-:W-:-:S04]  /*1b80*/  IADD3 R3, PT, PT, R24, 0x10, RZ ;  /* 0x0000001018037810 */ /* 0x000fc80007ffe0ff */
[----:B------:R-:W-:Y:S02]  /*1b90*/  ISETP.GE.OR P1, PT, R3, UR68, P0 ;  /* 0x0000004403007c0c */ /* 0x000fe40008726670 */
[----:B------:R-:W-:-:S04]  /*1ba0*/  IADD3 R3, PT, PT, R24, 0x11, RZ ;  /* 0x0000001118037810 */ /* 0x000fc80007ffe0ff */
[----:B------:R-:W-:Y:S02]  /*1bb0*/  ISETP.GE.OR P3, PT, R3, UR68, P0 ;  /* 0x0000004403007c0c */ /* 0x000fe40008766670 */
[----:B------:R-:W-:-:S04]  /*1bc0*/  IADD3 R3, PT, PT, R24, 0x12, RZ ;  /* 0x0000001218037810 */ /* 0x000fc80007ffe0ff */
[----:B------:R-:W-:Y:S01]  /*1bd0*/  ISETP.GE.OR P6, PT, R3, UR68, P0 ;  /* 0x0000004403007c0c */ /* 0x000fe200087c6670 */
[----:B------:R-:W1:Y:S01]  /*1be0*/  @!P1 LDC.64 R10, c[0x0][0x380] ;  /* 0x0000e000ff0a9b82 */ /* 0x000e620000000a00 */
[----:B------:R2:W-:Y:S07]  /*1bf0*/  STL [R1+0x184], R22 ;  /* 0x0001841601007387 */ /* 0x0005ee0000100800 */
[----:B------:R-:W0:Y:S01]  /*1c00*/  @!P3 LDC.64 R18, c[0x0][0x380] ;  /* 0x0000e000ff12bb82 */ /* 0x000e220000000a00 */
[----:B------:R-:W-:Y:S01]  /*1c10*/  IADD3 R21, PT, PT, R21, R26, RZ ;  /* 0x0000001a15157210 */ /* 0x000fe20007ffe0ff */
[----:B--2---:R-:W-:-:S03]  /*1c20*/  HFMA2 R22, -RZ, RZ, 0, 0 ;  /* 0x00000000ff167431 */ /* 0x004fc600000001ff */
[C---:B------:R-:W-:Y:S01]  /*1c30*/  IADD3 R17, PT, PT, R21.reuse, R26, RZ ;  /* 0x0000001a15117210 */ /* 0x040fe20007ffe0ff */
[----:B-1----:R-:W-:-:S05]  /*1c40*/  @!P1 IMAD.WIDE.U32 R10, R21, 0x4, R10 ;  /* 0x00000004150a9825 */ /* 0x002fca00078e000a */
[----:B------:R1:W2:Y:S01]  /*1c50*/  @!P1 LDG.E R22, desc[UR70][R10.64] ;  /* 0x000000460a169981 */ /* 0x0002a2000c1e1900 */
[C---:B0-----:R-:W-:Y:S01]  /*1c60*/  @!P3 IMAD.WIDE.U32 R6, R17.reuse, 0x4, R18 ;  /* 0x000000041106b825 */ /* 0x041fe200078e0012 */
[----:B------:R-:W-:-:S03]  /*1c70*/  IADD3 R19, PT, PT, R17, R26, RZ ;  /* 0x0000001a11137210 */ /* 0x000fc60007ffe0ff */
[----:B-1----:R-:W-:Y:S01]  /*1c80*/  HFMA2 R10, -RZ, RZ, 0, 0 ;  /* 0x00000000ff0a7431 */ /* 0x002fe200000001ff */
[----:B---3--:R-:W-:Y:S04]  /*1c90*/  STL [R1+0x170], R14 ;  /* 0x0001700e01007387 */ /* 0x008fe80000100800 */
[----:B------:R0:W-:Y:S02]  /*1ca0*/  STL [R1+0x178], R15 ;  /* 0x0001780f01007387 */ /* 0x0001e40000100800 */
[----:B0-----:R-:W0:Y:S02]  /*1cb0*/  @!P6 LDC.64 R14, c[0x0][0x380] ;  /* 0x0000e000ff0eeb82 */ /* 0x001e240000000a00 */
[----:B----4-:R1:W-:Y:S02]  /*1cc0*/  STL [R1+0x16c], R16 ;  /* 0x00016c1001007387 */ /* 0x0103e40000100800 */
[----:B-1----:R-:W-:-:S06]  /*1cd0*/  MOV R16, RZ ;  /* 0x000000ff00107202 */ /* 0x002fcc0000000f00 */
[----:B------:R0:W3:Y:S02]  /*1ce0*/  @!P3 LDG.E R16, desc[UR70][R6.64] ;  /* 0x000000460610b981 */ /* 0x0000e4000c1e1900 */
[----:B0-----:R-:W-:-:S05]  /*1cf0*/  @!P6 IMAD.WIDE.U32 R6, R19, 0x4, R14 ;  /* 0x000000041306e825 */ /* 0x001fca00078e000e */
[----:B------:R-:W4:Y:S01]  /*1d00*/  @!P6 LDG.E R10, desc[UR70][R6.64] ;  /* 0x00000046060ae981 */ /* 0x000f22000c1e1900 */
[----:B------:R-:W-:-:S04]  /*1d10*/  IADD3 R3, PT, PT, R24, 0x13, RZ ;  /* 0x0000001318037810 */ /* 0x000fc80007ffe0ff */
[----:B------:R-:W-:Y:S02]  /*1d20*/  ISETP.GE.OR P2, PT, R3, UR68, P0 ;  /* 0x0000004403007c0c */ /* 0x000fe40008746670 */
[----:B------:R-:W-:-:S04]  /*1d30*/  IADD3 R3, PT, PT, R24, 0x14, RZ ;  /* 0x0000001418037810 */ /* 0x000fc80007ffe0ff */
[----:B------:R-:W-:-:S07]  /*1d40*/  ISETP.GE.OR P4, PT, R3, UR68, P0 ;  /* 0x0000004403007c0c */ /* 0x000fce0008786670 */
[----:B------:R-:W0:Y:S08]  /*1d50*/  @!P2 LDC.64 R12, c[0x0][0x380] ;  /* 0x0000e000ff0cab82 */ /* 0x000e300000000a00 */
[----:B------:R-:W1:Y:S01]  /*1d60*/  @!P4 LDC.64 R20, c[0x0][0x380] ;  /* 0x0000e000ff14cb82 */ /* 0x000e620000000a00 */
[-C--:B------:R-:W-:Y:S01]  /*1d70*/  IADD3 R19, PT, PT, R19, R26.reuse, RZ ;  /* 0x0000001a13137210 */ /* 0x080fe20007ffe0ff */
[----:B------:R-:W-:Y:S01]  /*1d80*/  HFMA2 R18, -RZ, RZ, 0, 0 ;  /* 0x00000000ff127431 */ /* 0x000fe200000001ff */
[----:B---3--:R-:W-:Y:S04]  /*1d90*/  STL [R1+0x164], R16 ;  /* 0x0001641001007387 */ /* 0x008fe80000100800 */
[----:B--2---:R-:W-:Y:S04]  /*1da0*/  STL [R1+0x168], R22 ;  /* 0x0001681601007387 */ /* 0x004fe80000100800 */
[----:B----4-:R0:W-:Y:S02]  /*1db0*/  STL [R1+0xdc], R10 ;  /* 0x0000dc0a01007387 */ /* 0x0101e40000100800 */
[C---:B0-----:R-:W-:Y:S01]  /*1dc0*/  @!P2 IMAD.WIDE.U32 R10, R19.reuse, 0x4, R12 ;  /* 0x00000004130aa825 */ /* 0x041fe200078e000c */
[----:B------:R-:W-:-:S05]  /*1dd0*/  IADD3 R19, PT, PT, R19, R26, RZ ;  /* 0x0000001a13137210 */ /* 0x000fca0007ffe0ff */
[----:B-1----:R-:W-:-:S05]  /*1de0*/  @!P4 IMAD.WIDE.U32 R6, R19, 0x4, R20 ;  /* 0x000000041306c825 */ /* 0x002fca00078e0014 */
[----:B------:R-:W2:Y:S01]  /*1df0*/  @!P4 LDG.E R18, desc[UR70][R6.64] ;  /* 0x000000460612c981 */ /* 0x000ea2000c1e1900 */
[----:B------:R-:W-:-:S06]  /*1e00*/  MOV R22, RZ ;  /* 0x000000ff00167202 */ /* 0x000fcc0000000f00 */
[----:B------:R0:W3:Y:S01]  /*1e10*/  @!P2 LDG.E R22, desc[UR70][R10.64] ;  /* 0x000000460a16a981 */ /* 0x0000e2000c1e1900 */
[----:B------:R-:W-:-:S04]  /*1e20*/  IADD3 R3, PT, PT, R24, 0x15, RZ ;  /* 0x0000001518037810 */ /* 0x000fc80007ffe0ff */
[----:B------:R-:W-:Y:S02]  /*1e30*/  ISETP.GE.OR P5, PT, R3, UR68, P0 ;  /* 0x0000004403007c0c */ /* 0x000fe400087a6670 */
[----:B------:R-:W-:-:S04]  /*1e40*/  IADD3 R3, PT, PT, R24, 0x16, RZ ;  /* 0x0000001618037810 */ /* 0x000fc80007ffe0ff */
[----:B------:R-:W-:Y:S02]  /*1e50*/  ISETP.GE.OR P1, PT, R3, UR68, P0 ;  /* 0x0000004403007c0c */ /* 0x000fe40008726670 */
[C---:B------:R-:W-:Y:S02]  /*1e60*/  IADD3 R3, PT, PT, R24.reuse, 0x17, RZ ;  /* 0x0000001718037810 */ /* 0x040fe40007ffe0ff */
[----:B------:R-:W-:-:S03]  /*1e70*/  IADD3 R14, PT, PT, R24, 0x18, RZ ;  /* 0x00000018180e7810 */ /* 0x000fc60007ffe0ff */
[----:B------:R-:W1:Y:S01]  /*1e80*/  @!P5 LDC.64 R16, c[0x0][0x380] ;  /* 0x0000e000ff10db82 */ /* 0x000e620000000a00 */
[----:B------:R-:W-:Y:S02]  /*1e90*/  ISETP.GE.OR P3, PT, R3, UR68, P0 ;  /* 0x0000004403007c0c */ /* 0x000fe40008766670 */
[----:B------:R-:W-:-:S05]  /*1ea0*/  ISETP.GE.OR P6, PT, R14, UR68, P0 ;  /* 0x000000440e007c0c */ /* 0x000fca00087c6670 */
[----:B------:R-:W4:Y:S01]  /*1eb0*/  @!P1 LDC.64 R14, c[0x0][0x380] ;  /* 0x0000e000ff0e9b82 */ /* 0x000f220000000a00 */
[----:B------:R-:W-:Y:S02]  /*1ec0*/  IADD3 R3, PT, PT, R24, 0x19, RZ ;  /* 0x0000001918037810 */ /* 0x000fe40007ffe0ff */
[----:B------:R-:W-:-:S05]  /*1ed0*/  IADD3 R21, PT, PT, R19, R26, RZ ;  /* 0x0000001a13157210 */ /* 0x000fca0007ffe0ff */
[----:B------:R-:W4:Y:S01]  /*1ee0*/  @!P3 LDC.64 R12, c[0x0][0x380] ;  /* 0x0000e000ff0cbb82 */ /* 0x000f220000000a00 */
[----:B------:R-:W-:Y:S02]  /*1ef0*/  ISETP.GE.OR P2, PT, R3, UR68, P0 ;  /* 0x0000004403007c0c */ /* 0x000fe40008746670 */
[----:B0-----:R-:W-:Y:S02]  /*1f00*/  CS2R R10, SRZ ;  /* 0x00000000000a7805 */ /* 0x001fe4000001ff00 */
[C---:B------:R-:W-:Y:S01]  /*1f10*/  IADD3 R3, PT, PT, R24.reuse, 0x1a, RZ ;  /* 0x0000001a18037810 */ /* 0x040fe20007ffe0ff */
[C---:B-1----:R-:W-:Y:S01]  /*1f20*/  @!P5 IMAD.WIDE.U32 R6, R21.reuse, 0x4, R16 ;  /* 0x000000041506d825 */ /* 0x042fe200078e0010 */
[----:B------:R-:W-:Y:S02]  /*1f30*/  IADD3 R21, PT, PT, R21, R26, RZ ;  /* 0x0000001a15157210 */ /* 0x000fe40007ffe0ff */
[----:B------:R-:W-:Y:S02]  /*1f40*/  ISETP.GE.OR P4, PT, R3, UR68, P0 ;  /* 0x0000004403007c0c */ /* 0x000fe40008786670 */
[----:B------:R4:W5:Y:S01]  /*1f50*/  @!P5 LDG.E R10, desc[UR70][R6.64] ;  /* 0x00000046060ad981 */ /* 0x000962000c1e1900 */
[----:B------:R-:W-:-:S02]  /*1f60*/  IADD3 R3, PT, PT, R24, 0x1b, RZ ;  /* 0x0000001b18037810 */ /* 0x000fc40007ffe0ff */
[----:B------:R-:W0:Y:S02]  /*1f70*/  @!P2 LDC.64 R16, c[0x0][0x380] ;  /* 0x0000e000ff10ab82 */ /* 0x000e240000000a00 */
[----:B------:R-:W-:Y:S01]  /*1f80*/  ISETP.GE.OR P5, PT, R3, UR68, P0 ;  /* 0x0000004403007c0c */ /* 0x000fe200087a6670 */
[C---:B----4-:R-:W-:Y:S01]  /*1f90*/  @!P1 IMAD.WIDE.U32 R6, R21.reuse, 0x4, R14 ;  /* 0x0000000415069825 */ /* 0x050fe200078e000e */
[----:B------:R-:W-:Y:S02]  /*1fa0*/  IADD3 R14, PT, PT, R24, 0x1c, RZ ;  /* 0x0000001c180e7810 */ /* 0x000fe40007ffe0ff */
[-C--:B------:R-:W-:Y:S02]  /*1fb0*/  IADD3 R15, PT, PT, R21, R26.reuse, RZ ;  /* 0x0000001a150f7210 */ /* 0x080fe40007ffe0ff */
[----:B------:R-:W5:Y:S01]  /*1fc0*/  @!P1 LDG.E R11, desc[UR70][R6.64] ;  /* 0x00000046060b9981 */ /* 0x000f62000c1e1900 */
[----:B------:R-:W-:Y:S02]  /*1fd0*/  ISETP.GE.OR P1, PT, R14, UR68, P0 ;  /* 0x000000440e007c0c */ /* 0x000fe40008726670 */
[C---:B------:R-:W-:Y:S01]  /*1fe0*/  IADD3 R3, PT, PT, R15.reuse, R26, RZ ;  /* 0x0000001a0f037210 */ /* 0x040fe20007ffe0ff */
[----:B------:R-:W-:Y:S01]  /*1ff0*/  @!P3 IMAD.WIDE.U32 R14, R15, 0x4, R12 ;  /* 0x000000040f0eb825 */ /* 0x000fe200078e000c */
[----:B------:R-:W-:-:S06]  /*2000*/  CS2R R12, SRZ ;  /* 0x00000000000c7805 */ /* 0x000fcc000001ff00 */
[----:B------:R1:W5:Y:S03]  /*2010*/  @!P3 LDG.E R12, desc[UR70][R14.64] ;  /* 0x000000460e0cb981 */ /* 0x000366000c1e1900 */
[----:B------:R-:W4:Y:S01]  /*2020*/  @!P1 LDC.64 R20, c[0x0][0x380] ;  /* 0x0000e000ff149b82 */ /* 0x000f220000000a00 */
[----:B-1----:R-:W-:Y:S01]  /*2030*/  CS2R R14, SRZ ;  /* 0x00000000000e7805 */ /* 0x002fe2000001ff00 */
[----:B--2---:R1:W-:Y:S06]  /*2040*/  STL [R1+0xd4], R18 ;  /* 0x0000d41201007387 */ /* 0x0043ec0000100800 */
[----:B-1----:R-:W1:Y:S01]  /*2050*/  @!P6 LDC.64 R18, c[0x0][0x380] ;  /* 0x0000e000ff12eb82 */ /* 0x002e620000000a00 */
[----:B---3--:R2:W-:Y:S07]  /*2060*/  STL [R1+0xd8], R22 ;  /* 0x0000d81601007387 */ /* 0x0085ee0000100800 */
[----:B--2---:R-:W2:Y:S01]  /*2070*/  @!P4 LDC.64 R22, c[0x0][0x380] ;  /* 0x0000e000ff16cb82 */ /* 0x004ea20000000a00 */
[----:B-1----:R-:W-:-:S05]  /*2080*/  @!P6 IMAD.WIDE.U32 R6, R3, 0x4, R18 ;  /* 0x000000040306e825 */ /* 0x002fca00078e0012 */
[----:B------:R1:W5:Y:S01]  /*2090*/  @!P6 LDG.E R13, desc[UR70][R6.64] ;  /* 0x00000046060de981 */ /* 0x000362000c1e1900 */
[-C--:B------:R-:W-:Y:S02]  /*20a0*/  IADD3 R19, PT, PT, R3, R26.reuse, RZ ;  /* 0x0000001a03137210 */ /* 0x080fe40007ffe0ff */
[C---:B------:R-:W-:Y:S01]  /*20b0*/  IADD3 R3, PT, PT, R24.reuse, 0x1d, RZ ;  /* 0x0000001d18037810 */ /* 0x040fe20007ffe0ff */
[----:B-1----:R-:W1:Y:S01]  /*20c0*/  @!P5 LDC.64 R6, c[0x0][0x380] ;  /* 0x0000e000ff06db82 */ /* 0x002e620000000a00 */
[CC--:B------:R-:W-:Y:S01]  /*20d0*/  IADD3 R25, PT, PT, R19.reuse, R26.reuse, RZ ;  /* 0x0000001a13197210 */ /* 0x0c0fe20007ffe0ff */
[----:B0-----:R-:W-:Y:S01]  /*20e0*/  @!P2 IMAD.WIDE.U32 R18, R19, 0x4, R16 ;  /* 0x000000041312a825 */ /* 0x001fe200078e0010 */
[----:B------:R-:W-:Y:S02]  /*20f0*/  ISETP.GE.OR P3, PT, R3, UR68, P0 ;  /* 0x0000004403007c0c */ /* 0x000fe40008766670 */
[C---:B------:R-:W-:Y:S01]  /*2100*/  IADD3 R3, PT, PT, R24.reuse, 0x1e, RZ ;  /* 0x0000001e18037810 */ /* 0x040fe20007ffe0ff */
[C---:B--2---:R-:W-:Y:S01]  /*2110*/  @!P4 IMAD.WIDE.U32 R16, R25.reuse, 0x4, R22 ;  /* 0x000000041910c825 */ /* 0x044fe200078e0016 */
[----:B------:R-:W-:Y:S01]  /*2120*/  IADD3 R24, PT, PT, R24, 0x1f, RZ ;  /* 0x0000001f18187810 */ /* 0x000fe20007ffe0ff */
[----:B------:R-:W5:Y:S01]  /*2130*/  @!P2 LDG.E R14, desc[UR70][R18.64] ;  /* 0x00000046120ea981 */ /* 0x000f62000c1e1900 */
[----:B------:R-:W-:-:S02]  /*2140*/  IADD3 R25, PT, PT, R25, R26, RZ ;  /* 0x0000001a19197210 */ /* 0x000fc40007ffe0ff */
[----:B------:R-:W-:Y:S01]  /*2150*/  ISETP.GE.OR P2, PT, R3, UR68, P0 ;  /* 0x0000004403007c0c */ /* 0x000fe20008746670 */
[----:B------:R0:W5:Y:S01]  /*2160*/  @!P4 LDG.E R15, desc[UR70][R16.64] ;  /* 0x00000046100fc981 */ /* 0x000162000c1e1900 */
[----:B------:R-:W-:Y:S02]  /*2170*/  ISETP.GE.OR P0, PT, R24, UR68, P0 ;  /* 0x0000004418007c0c */ /* 0x000fe40008706670 */
[C---:B------:R-:W-:Y:S01]  /*2180*/  IADD3 R3, PT, PT, R25.reuse, R26, RZ ;  /* 0x0000001a19037210 */ /* 0x040fe20007ffe0ff */
[----:B------:R-:W2:Y:S01]  /*2190*/  @!P3 LDC.64 R22, c[0x0][0x380] ;  /* 0x0000e000ff16bb82 */ /* 0x000ea20000000a00 */
[----:B0-----:R-:W-:Y:S01]  /*21a0*/  CS2R R16, SRZ ;  /* 0x0000000000107805 */ /* 0x001fe2000001ff00 */
[----:B-1----:R-:W-:-:S04]  /*21b0*/  @!P5 IMAD.WIDE.U32 R18, R25, 0x4, R6 ;  /* 0x000000041912d825 */ /* 0x002fc800078e0006 */
[C---:B----4-:R-:W-:Y:S01]  /*21c0*/  @!P1 IMAD.WIDE.U32 R6, R3.reuse, 0x4, R20 ;  /* 0x0000000403069825 */ /* 0x050fe200078e0014 */
[----:B------:R-:W5:Y:S01]  /*21d0*/  @!P5 LDG.E R16, desc[UR70][R18.64] ;  /* 0x000000461210d981 */ /* 0x000f62000c1e1900 */
[----:B------:R-:W0:Y:S03]  /*21e0*/  @!P2 LDC.64 R20, c[0x0][0x380] ;  /* 0x0000e000ff14ab82 */ /* 0x000e260000000a00 */
[----:B------:R1:W5:Y:S05]  /*21f0*/  @!P1 LDG.E R17, desc[UR70][R6.64] ;  /* 0x0000004606119981 */ /* 0x00036a000c1e1900 */
[----:B-1----:R-:W1:Y:S01]  /*2200*/  @!P0 LDC.64 R6, c[0x0][0x380] ;  /* 0x0000e000ff068b82 */ /* 0x002e620000000a00 */
[----:B------:R-:W-:-:S02]  /*2210*/  IADD3 R3, PT, PT, R3, R26, RZ ;  /* 0x0000001a03037210 */ /* 0x000fc40007ffe0ff */
[----:B------:R-:W-:Y:S02]  /*2220*/  CS2R R18, SRZ ;  /* 0x0000000000127805 */ /* 0x000fe4000001ff00 */
[C---:B------:R-:W-:Y:S01]  /*2230*/  IADD3 R25, PT, PT, R3.reuse, R26, RZ ;  /* 0x0000001a03197210 */ /* 0x040fe20007ffe0ff */
[----:B--2---:R-:W-:-:S03]  /*2240*/  @!P3 IMAD.WIDE.U32 R22, R3, 0x4, R22 ;  /* 0x000000040316b825 */ /* 0x004fc600078e0016 */
[C---:B------:R-:W-:Y:S02]  /*2250*/  @!P0 IADD3 R3, PT, PT, R25.reuse, R26, RZ ;  /* 0x0000001a19038210 */ /* 0x040fe40007ffe0ff */
[----:B------:R0:W5:Y:S02]  /*2260*/  @!P3 LDG.E R18, desc[UR70][R22.64] ;  /* 0x000000461612b981 */ /* 0x000164000c1e1900 */
[----:B0-----:R-:W-:Y:S01]  /*2270*/  @!P2 IMAD.WIDE.U32 R22, R25, 0x4, R20 ;  /* 0x000000041916a825 */ /* 0x001fe200078e0014 */
[----:B------:R-:W-:-:S03]  /*2280*/  MOV R20, RZ ;  /* 0x000000ff00147202 */ /* 0x000fc60000000f00 */
[----:B-1----:R-:W-:Y:S01]  /*2290*/  @!P0 IMAD.WIDE.U32 R6, R3, 0x4, R6 ;  /* 0x0000000403068825 */ /* 0x002fe200078e0006 */
[----:B------:R0:W5:Y:S04]  /*22a0*/  @!P2 LDG.E R19, desc[UR70][R22.64] ;  /* 0x000000461613a981 */ /* 0x000168000c1e1900 */
[----:B------:R0:W5:Y:S01]  /*22b0*/  @!P0 LDG.E R20, desc[UR70][R6.64] ;  /* 0x0000004606148981 */ /* 0x000162000c1e1900 */
[----:B------:R-:W-:-:S05]  /*22c0*/  LOP3.LUT R3, R5, 0x3, RZ, 0xc0, !PT ;  /* 0x0000000305037812 */ /* 0x000fca00078ec0ff */
[----:B------:R0:W-:Y:S01]  /*22d0*/  STL [R1+0x1d4], R3 ;  /* 0x0001d40301007387 */ /* 0x0001e20000100800 */
[----:B------:R-:W-:-:S07]  /*22e0*/  HFMA2 R26, -RZ, RZ, 0, 0 ;  /* 0x00000000ff1a7431 */ /* 0x000fce00000001ff */
.L_x_1:
[----:B------:R-:W2:Y:S04]  /*22f0*/  LDL R25, [R1+0x1b8] ;  /* 0x0001b80001197983 */ /* 0x000ea80000100800 */
[----:B------:R-:W3:Y:S04]  /*2300*/  LDL R24, [R1+0x1cc] ;  /* 0x0001cc0001187983 */ /* 0x000ee80000100800 */
[----:B0-----:R-:W4:Y:S04]  /*2310*/  LDL R23, [R1+0x1c8] ;  /* 0x0001c80001177983 */ /* 0x001f280000100800 */
[----:B------:R-:W4:Y:S04]  /*2320*/  LDL R3, [R1+0x1c4] ;  /* 0x0001c40001037983 */ /* 0x000f280000100800 */
[----:B------:R-:W4:Y:S04]  /*2330*/  LDL R22, [R1+0x1c0] ;  /* 0x0001c00001167983 */ /* 0x000f280000100800 */
[----:B------:R-:W4:Y:S04]  /*2340*/  LDL R21, [R1+0x1bc] ;  /* 0x0001bc0001157983 */ /* 0x000f280000100800 */
[----:B------:R-:W4:Y:S04]  /*2350*/  LDL R7, [R1+0x1b4] ;  /* 0x0001b40001077983 */ /* 0x000f280000100800 */
[----:B------:R-:W4:Y:S04]  /*2360*/  LDL R6, [R1+0x1b0] ;  /* 0x0001b00001067983 */ /* 0x000f280000100800 */
[----:B------:R-:W4:Y:S01]  /*2370*/  LDL R32, [R1+0x1a8] ;  /* 0x0001a80001207983 */ /* 0x000f220000100800 */
[----:B------:R-:W-:-:S02]  /*2380*/  IADD3 R5, PT, PT, R26, 0x8, RZ ;  /* 0x000000081a057810 */ /* 0x000fc40007ffe0ff */
[----:B------:R-:W-:Y:S01]  /*2390*/  SHF.R.U32.HI R33, RZ, 0x3, R26 ;  /* 0x00000003ff217819 */ /* 0x000fe2000001161a */
[----:B-----5:R-:W-:Y:S01]  /*23a0*/  STL [R1+0x2f4], R13 ;  /* 0x0002f40d01007387 */ /* 0x020fe20000100800 */
[----:B------:R-:W-:Y:S02]  /*23b0*/  SHF.R.U32.HI R5, RZ, 0x3, R5 ;  /* 0x00000003ff057819 */ /* 0x000fe40000011605 */
[----:B------:R-:W-:Y:S01]  /*23c0*/  R2UR UR68, R4 ;  /* 0x00000000044472ca */ /* 0x000fe200000e0000 */
[----:B------:R-:W-:Y:S01]  /*23d0*/  STL [R1+0x2f0], R14 ;  /* 0x0002f00e01007387 */ /* 0x000fe20000100800 */
[----:B------:R-:W-:-:S03]  /*23e0*/  R2UR UR70, R2 ;  /* 0x00000000024672ca */ /* 0x000fc600000e0000 */
[----:B------:R0:W-:Y:S04]  /*23f0*/  STL [R1+0x2c0], R15 ;  /* 0x0002c00f01007387 */ /* 0x0001e80000100800 */
[----:B------:R-:W-:Y:S04]  /*2400*/  STL [R1+0x278], R16 ;  /* 0x0002781001007387 */ /* 0x000fe80000100800 */
[----:B------:R-:W-:Y:S04]  /*2410*/  STL [R1+0x274], R17 ;  /* 0x0002741101007387 */ /* 0x000fe80000100800 */
[----:B------:R-:W-:Y:S04]  /*2420*/  STL [R1+0x270], R18 ;  /* 0x0002701201007387 */ /* 0x000fe80000100800 */
[----:B------:R-:W-:Y:S04]  /*2430*/  STL [R1+0x250], R19 ;  /* 0x0002501301007387 */ /* 0x000fe80000100800 */
[----:B------:R-:W-:Y:S04]  /*2440*/  STL [R1+0x208], R26 ;  /* 0x0002081a01007387 */ /* 0x000fe80000100800 */
[----:B------:R-:W-:Y:S04]  /*2450*/  STL [R1+0x2f8], R20 ;  /* 0x0002f81401007387 */ /* 0x000fe80000100800 */
[----:B0-----:R-:W4:Y:S04]  /*2460*/  LDL R15, [R1+0x1a4] ;  /* 0x0001a400010f7983 */ /* 0x001f280000100800 */
[----:B------:R-:W-:Y:S04]  /*2470*/  SHFL.IDX PT, R152, R12, RZ, 0x1f ;  /* 0x00001fff0c987589 */ /* 0x000fe800000e0000 */
[----:B------:R-:W0:Y:S01]  /*2480*/  SHFL.IDX PT, R142, R20, RZ, 0x1f ;  /* 0x00001fff148e7589 */ /* 0x000e2200000e0000 */
[----:B------:R-:W-:-:S03]  /*2490*/  R2UR UR77, R0 ;  /* 0x00000000004d72ca */ /* 0x000fc600000e0000 */
[----:B0-----:R-:W-:Y:S04]  /*24a0*/  STL [R1+0x2fc], R142 ;  /* 0x0002fc8e01007387 */ /* 0x001fe80000100800 */
[----:B--2---:R-:W-:Y:S04]  /*24b0*/  SHFL.IDX PT, R38, R25, R33, 0x1f ;  /* 0x00001f2119267589 */ /* 0x004fe800000e0000 */
[----:B------:R-:W-:Y:S04]  /*24c0*/  SHFL.IDX PT, R28, R25, R5, 0x1f ;  /* 0x00001f05191c7589 */ /* 0x000fe800000e0000 */
[----:B---3--:R-:W-:Y:S04]  /*24d0*/  SHFL.IDX PT, R30, R24, R33, 0x1f ;  /* 0x00001f21181e7589 */ /* 0x008fe800000e0000 */
[----:B------:R-:W-:Y:S04]  /*24e0*/  SHFL.IDX PT, R25, R24, R5, 0x1f ;  /* 0x00001f0518197589 */ /* 0x000fe800000e0000 */
[----:B----4-:R-:W-:Y:S04]  /*24f0*/  SHFL.IDX PT, R4, R23, R33, 0x1f ;  /* 0x00001f2117047589 */ /* 0x010fe800000e0000 */
[----:B------:R-:W-:Y:S04]  /*2500*/  SHFL.IDX PT, R24, R23, R5, 0x1f ;  /* 0x00001f0517187589 */ /* 0x000fe800000e0000 */
[----:B------:R-:W0:Y:S04]  /*2510*/  SHFL.IDX PT, R36, R3, R33, 0x1f ;  /* 0x00001f2103247589 */ /* 0x000e2800000e0000 */
[----:B------:R-:W-:Y:S04]  /*2520*/  SHFL.IDX PT, R23, R3, R5, 0x1f ;  /* 0x00001f0503177589 */ /* 0x000fe800000e0000 */
        /* <DEDUP_REMOVED lines=8> */
[----:B------:R-:W1:Y:S04]  /*25b0*/  SHFL.IDX PT, R6, R32, RZ, 0x1f ;  /* 0x00001fff20067589 */ /* 0x000e6800000e0000 */
[----:B------:R-:W2:Y:S04]  /*25c0*/  SHFL.IDX PT, R61, R32, 0x1, 0x1f ;  /* 0x00201f00203d7f89 */ /* 0x000ea800000e0000 */
[----:B------:R-:W3:Y:S04]  /*25d0*/  SHFL.IDX PT, R186, R32, 0x2, 0x1f ;  /* 0x00401f0020ba7f89 */ /* 0x000ee800000e0000 */
[----:B------:R-:W4:Y:S01]  /*25e0*/  SHFL.IDX PT, R47, R32, 0x3, 0x1f ;  /* 0x00601f00202f7f89 */ /* 0x000f2200000e0000 */
[----:B0-----:R-:W-:Y:S01]  /*25f0*/  FFMA R0, R36, R152, UR66 ;  /* 0x0000004224007e23 */ /* 0x001fe20008000098 */
[----:B-1----:R-:W-:-:S04]  /*2600*/  FFMA R178, R6, R33, R178 ;  /* 0x0000002106b27223 */ /* 0x002fc800000000b2 */
[----:B--2---:R-:W-:-:S04]  /*2610*/  FFMA R178, R33, R61, R178 ;  /* 0x0000003d21b27223 */ /* 0x004fc800000000b2 */
[----:B---3--:R-:W-:Y:S01]  /*2620*/  FFMA R178, R33, R186, R178 ;  /* 0x000000ba21b27223 */ /* 0x008fe200000000b2 */
[----:B------:R-:W-:-:S03]  /*2630*/  FFMA R31, R4, R152, UR67 ;  /* 0x00000043041f7e23 */ /* 0x000fc60008000098 */
[----:B----4-:R-:W-:Y:S01]  /*2640*/  FFMA R178, R33, R47, R178 ;  /* 0x0000002f21b27223 */ /* 0x010fe200000000b2 */
[----:B------:R-:W-:Y:S01]  /*2650*/  R2UR UR67, R8 ;  /* 0x00000000084372ca */ /* 0x000fe200000e0000 */
[-C--:B------:R-:W-:Y:S01]  /*2660*/  FFMA R8, R3, R152.reuse, UR65 ;  /* 0x0000004103087e23 */ /* 0x080fe20008000098 */
[----:B------:R0:W-:Y:S01]  /*2670*/  STL [R1+0x18], R0 ;  /* 0x0000180001007387 */ /* 0x0001e20000100800 */
[----:B------:R-:W-:Y:S01]  /*2680*/  FFMA R178, R6, R33, R178 ;  /* 0x0000002106b27223 */ /* 0x000fe200000000b2 */
[----:B------:R-:W-:Y:S02]  /*2690*/  R2UR UR76, R5 ;  /* 0x00000000054c72ca */ /* 0x000fe400000e0000 */
[----:B------:R1:W-:Y:S01]  /*26a0*/  STL [R1+0x14], R8 ;  /* 0x0000140801007387 */ /* 0x0003e20000100800 */
[----:B------:R-:W-:Y:S01]  /*26b0*/  FFMA R178, R33, R61, R178 ;  /* 0x0000003d21b27223 */ /* 0x000fe200000000b2 */
[----:B0-----:R-:W-:-:S03]  /*26c0*/  FFMA R0, R37, R152, UR64 ;  /* 0x0000004025007e23 */ /* 0x001fc60008000098 */
[C---:B------:R-:W-:Y:S01]  /*26d0*/  FFMA R178, R33.reuse, R186, R178 ;  /* 0x000000ba21b27223 */ /* 0x040fe200000000b2 */
[-C--:B-1----:R-:W-:Y:S01]  /*26e0*/  FFMA R8, R2, R152.reuse, UR63 ;  /* 0x0000003f02087e23 */ /* 0x082fe20008000098 */
[----:B------:R0:W-:Y:S02]  /*26f0*/  STL [R1+0x10], R0 ;  /* 0x0000100001007387 */ /* 0x0001e40000100800 */
[C---:B------:R-:W-:Y:S02]  /*2700*/  FFMA R178, R33.reuse, R47, R178 ;  /* 0x0000002f21b27223 */ /* 0x040fe400000000b2 */
[----:B------:R1:W-:Y:S01]  /*2710*/  STL [R1+0xc], R8 ;  /* 0x00000c0801007387 */ /* 0x0003e20000100800 */
[----:B0-----:R-:W-:Y:S01]  /*2720*/  FFMA R0, R33, R152, UR62 ;  /* 0x0000003e21007e23 */ /* 0x001fe20008000098 */
[----:B------:R-:W-:-:S04]  /*2730*/  FFMA R178, R6, UR76, R178 ;  /* 0x0000004c06b27c23 */ /* 0x000fc800080000b2 */
[----:B------:R-:W-:Y:S04]  /*2740*/  STL [R1+0x8], R0 ;  /* 0x0000080001007387 */ /* 0x000fe80000100800 */
[----:B------:R-:W2:Y:S01]  /*2750*/  LDL R14, [R1+0x1a0] ;  /* 0x0001a000010e7983 */ /* 0x000ea20000100800 */
[----:B------:R-:W-:Y:S01]  /*2760*/  FFMA R178, R61, UR76, R178 ;  /* 0x0000004c3db27c23 */ /* 0x000fe200080000b2 */
[----:B------:R-:W-:-:S03]  /*2770*/  R2UR UR75, R7 ;  /* 0x00000000074b72ca */ /* 0x000fc600000e0000 */
[----:B------:R-:W-:-:S04]  /*2780*/  FFMA R178, R186, UR76, R178 ;  /* 0x0000004cbab27c23 */ /* 0x000fc800080000b2 */
[----:B------:R-:W-:Y:S01]  /*2790*/  FFMA R7, R47, UR76, R178 ;  /* 0x0000004c2f077c23 */ /* 0x000fe200080000b2 */
[----:B------:R-:W-:Y:S03]  /*27a0*/  STL [R1+0x30c], R61 ;  /* 0x00030c3d01007387 */ /* 0x000fe60000100800 */
[----:B------:R-:W-:Y:S01]  /*27b0*/  FFMA R7, R6, UR76, R7 ;  /* 0x0000004c06077c23 */ /* 0x000fe20008000007 */
[----:B------:R-:W-:Y:S04]  /*27c0*/  STL [R1+0x300], R186 ;  /* 0x000300ba01007387 */ /* 0x000fe80000100800 */
[----:B------:R-:W-:Y:S04]  /*27d0*/  STL [R1+0x27c], R47 ;  /* 0x00027c2f01007387 */ /* 0x000fe80000100800 */
[----:B------:R-:W-:Y:S04]  /*27e0*/  STL [R1+0x8c], R7 ;  /* 0x00008c0701007387 */ /* 0x000fe80000100800 */
[----:B-1----:R-:W3:Y:S04]  /*27f0*/  LDL R8, [R1+0x19c] ;  /* 0x00019c0001087983 */ /* 0x002ee80000100800 */
[----:B------:R-:W0:Y:S04]  /*2800*/  SHFL.IDX PT, R5, R15, RZ, 0x1f ;  /* 0x00001fff0f057589 */ /* 0x000e2800000e0000 */
[----:B------:R-:W1:Y:S01]  /*2810*/  SHFL.IDX PT, R164, R15, 0x1, 0x1f ;  /* 0x00201f000fa47f89 */ /* 0x000e6200000e0000 */
[----:B------:R-:W-:-:S03]  /*2820*/  R2UR UR69, R30 ;  /* 0x000000001e4572ca */ /* 0x000fc600000e0000 */
[----:B------:R-:W4:Y:S04]  /*2830*/  SHFL.IDX PT, R194, R15, 0x2, 0x1f ;  /* 0x00401f000fc27f89 */ /* 0x000f2800000e0000 */
[----:B------:R-:W4:Y:S01]  /*2840*/  SHFL.IDX PT, R45, R15, 0x3, 0x1f ;  /* 0x00601f000f2d7f89 */ /* 0x000f2200000e0000 */
[C---:B------:R-:W-:Y:S01]  /*2850*/  FFMA R177, R6.reuse, R2, R177 ;  /* 0x0000000206b17223 */ /* 0x040fe200000000b1 */
[C---:B------:R-:W-:Y:S01]  /*2860*/  FFMA R172, R6.reuse, R38, R172 ;  /* 0x0000002606ac7223 */ /* 0x040fe200000000ac */
[C---:B------:R-:W-:Y:S01]  /*2870*/  FFMA R173, R6.reuse, R4, R173 ;  /* 0x0000000406ad7223 */ /* 0x040fe200000000ad */
[C---:B------:R-:W-:Y:S02]  /*2880*/  FFMA R174, R6.reuse, R36, R174 ;  /* 0x0000002406ae7223 */ /* 0x040fe400000000ae */
[C---:B------:R-:W-:Y:S01]  /*2890*/  FFMA R29, R6.reuse, UR69, R29 ;  /* 0x00000045061d7c23 */ /* 0x040fe2000800001d */
[C---:B------:R-:W-:Y:S01]  /*28a0*/  FFMA R175, R6.reuse, R3, R175 ;  /* 0x0000000306af7223 */ /* 0x040fe200000000af */
[----:B------:R-:W-:Y:S01]  /*28b0*/  FFMA R176, R6, R37, R176 ;  /* 0x0000002506b07223 */ /* 0x000fe200000000b0 */
[----:B------:R-:W-:Y:S01]  /*28c0*/  FFMA R177, R2, R61, R177 ;  /* 0x0000003d02b17223 */ /* 0x000fe200000000b1 */
[----:B------:R-:W-:Y:S01]  /*28d0*/  FFMA R29, R61, UR69, R29 ;  /* 0x000000453d1d7c23 */ /* 0x000fe2000800001d */
[C---:B0-----:R-:W-:Y:S01]  /*28e0*/  FFMA R187, R38.reuse, R5, R187 ;  /* 0x0000000526bb7223 */ /* 0x041fe200000000bb */
[-C--:B------:R-:W-:Y:S01]  /*28f0*/  FFMA R172, R38, R61.reuse, R172 ;  /* 0x0000003d26ac7223 */ /* 0x080fe200000000ac */
[-C--:B------:R-:W-:Y:S01]  /*2900*/  FFMA R173, R4, R61.reuse, R173 ;  /* 0x0000003d04ad7223 */ /* 0x080fe200000000ad */
[-C--:B------:R-:W-:Y:S01]  /*2910*/  FFMA R174, R36, R61.reuse, R174 ;  /* 0x0000003d24ae7223 */ /* 0x080fe200000000ae */
[-C--:B------:R-:W-:Y:S01]  /*2920*/  FFMA R175, R3, R61.reuse, R175 ;  /* 0x0000003d03af7223 */ /* 0x080fe200000000af */
[----:B------:R-:W-:Y:S01]  /*2930*/  FFMA R176, R37, R61, R176 ;  /* 0x0000003d25b07223 */ /* 0x000fe200000000b0 */
[----:B------:R-:W-:Y:S01]  /*2940*/  FFMA R177, R2, R186, R177 ;  /* 0x000000ba02b17223 */ /* 0x000fe200000000b1 */
[----:B-1----:R-:W-:Y:S01]  /*2950*/  FFMA R187, R38, R164, R187 ;  /* 0x000000a426bb7223 */ /* 0x002fe200000000bb */
[----:B------:R-:W-:Y:S01]  /*2960*/  FFMA R29, R186, UR69, R29 ;  /* 0x00000045ba1d7c23 */ /* 0x000fe2000800001d */
[-C--:B------:R-:W-:Y:S01]  /*2970*/  FFMA R172, R38, R186.reuse, R172 ;  /* 0x000000ba26ac7223 */ /* 0x080fe200000000ac */
[-C--:B------:R-:W-:Y:S01]  /*2980*/  FFMA R173, R4, R186.reuse, R173 ;  /* 0x000000ba04ad7223 */ /* 0x080fe200000000ad */
[-C--:B------:R-:W-:Y:S01]  /*2990*/  FFMA R174, R36, R186.reuse, R174 ;  /* 0x000000ba24ae7223 */ /* 0x080fe200000000ae */
[-C--:B------:R-:W-:Y:S01]  /*29a0*/  FFMA R175, R3, R186.reuse, R175 ;  /* 0x000000ba03af7223 */ /* 0x080fe200000000af */
[----:B------:R-:W-:Y:S01]  /*29b0*/  FFMA R176, R37, R186, R176 ;  /* 0x000000ba25b07223 */ /* 0x000fe200000000b0 */
[-C--:B------:R-:W-:Y:S01]  /*29c0*/  FFMA R177, R2, R47.reuse, R177 ;  /* 0x0000002f02b17223 */ /* 0x080fe200000000b1 */
[C---:B----4-:R-:W-:Y:S01]  /*29d0*/  FFMA R187, R38.reuse, R194, R187 ;  /* 0x000000c226bb7223 */ /* 0x050fe200000000bb */
[----:B------:R-:W-:Y:S01]  /*29e0*/  FFMA R29, R47, UR69, R29 ;  /* 0x000000452f1d7c23 */ /* 0x000fe2000800001d */
[-C--:B------:R-:W-:Y:S01]  /*29f0*/  FFMA R172, R38, R47.reuse, R172 ;  /* 0x0000002f26ac7223 */ /* 0x080fe200000000ac */
[-C--:B------:R-:W-:Y:S01]  /*2a00*/  FFMA R173, R4, R47.reuse, R173 ;  /* 0x0000002f04ad7223 */ /* 0x080fe200000000ad */
[-C--:B------:R-:W-:Y:S01]  /*2a10*/  FFMA R174, R36, R47.reuse, R174 ;  /* 0x0000002f24ae7223 */ /* 0x080fe200000000ae */
[-C--:B------:R-:W-:Y:S01]  /*2a20*/  FFMA R175, R3, R47.reuse, R175 ;  /* 0x0000002f03af7223 */ /* 0x080fe200000000af */
[----:B------:R-:W-:Y:S01]  /*2a30*/  FFMA R176, R37, R47, R176 ;  /* 0x0000002f25b07223 */ /* 0x000fe200000000b0 */
[----:B------:R-:W-:Y:S01]  /*2a40*/  FFMA R177, R6, R2, R177 ;  /* 0x0000000206b17223 */ /* 0x000fe200000000b1 */
[----:B------:R-:W-:Y:S01]  /*2a50*/  FFMA R187, R38, R45, R187 ;  /* 0x0000002d26bb7223 */ /* 0x000fe200000000bb */
[----:B------:R-:W-:Y:S01]  /*2a60*/  FFMA R29, R6, UR69, R29 ;  /* 0x00000045061d7c23 */ /* 0x000fe2000800001d */
[----:B------:R-:W-:Y:S01]  /*2a70*/  FFMA R20, R4, R142, UR68 ;  /* 0x0000004404147e23 */ /* 0x000fe2000800008e */
[C---:B------:R-:W-:Y:S01]  /*2a80*/  FFMA R172, R6.reuse, R38, R172 ;  /* 0x0000002606ac7223 */ /* 0x040fe200000000ac */
[C---:B------:R-:W-:Y:S01]  /*2a90*/  FFMA R173, R6.reuse, R4, R173 ;  /* 0x0000000406ad7223 */ /* 0x040fe200000000ad */
[C---:B------:R-:W-:Y:S01]  /*2aa0*/  FFMA R174, R6.reuse, R36, R174 ;  /* 0x0000002406ae7223 */ /* 0x040fe200000000ae */
[C---:B------:R-:W-:Y:S01]  /*2ab0*/  FFMA R175, R6.reuse, R3, R175 ;  /* 0x0000000306af7223 */ /* 0x040fe200000000af */
[----:B------:R-:W-:Y:S01]  /*2ac0*/  FFMA R176, R6, R37, R176 ;  /* 0x0000002506b07223 */ /* 0x000fe200000000b0 */
[----:B------:R-:W-:Y:S01]  /*2ad0*/  R2UR UR68, R25 ;  /* 0x00000000194472ca */ /* 0x000fe200000e0000 */
[----:B------:R-:W-:Y:S01]  /*2ae0*/  FFMA R177, R2, R61, R177 ;  /* 0x0000003d02b17223 */ /* 0x000fe200000000b1 */
[C---:B------:R-:W-:Y:S01]  /*2af0*/  FFMA R187, R38.reuse, R5, R187 ;  /* 0x0000000526bb7223 */ /* 0x040fe200000000bb */
[----:B------:R-:W-:Y:S01]  /*2b00*/  FFMA R13, R38, R142, UR70 ;  /* 0x00000046260d7e23 */ /* 0x000fe2000800008e */
[----:B------:R-:W-:Y:S01]  /*2b10*/  FFMA R29, R61, UR69, R29 ;  /* 0x000000453d1d7c23 */ /* 0x000fe2000800001d */
[----:B------:R-:W-:Y:S01]  /*2b20*/  R2UR UR70, R28 ;  /* 0x000000001c4672ca */ /* 0x000fe200000e0000 */
[-C--:B------:R-:W-:Y:S01]  /*2b30*/  FFMA R172, R38, R61.reuse, R172 ;  /* 0x0000003d26ac7223 */ /* 0x080fe200000000ac */
[----:B------:R-:W-:Y:S01]  /*2b40*/  R2UR UR71, R24 ;  /* 0x00000000184772ca */ /* 0x000fe200000e0000 */
[-C--:B------:R-:W-:Y:S01]  /*2b50*/  FFMA R173, R4, R61.reuse, R173 ;  /* 0x0000003d04ad7223 */ /* 0x080fe200000000ad */
[----:B------:R-:W-:Y:S01]  /*2b60*/  R2UR UR72, R23 ;  /* 0x00000000174872ca */ /* 0x000fe200000e0000 */
[-C--:B------:R-:W-:Y:S01]  /*2b70*/  FFMA R174, R36, R61.reuse, R174 ;  /* 0x0000003d24ae7223 */ /* 0x080fe200000000ae */
[----:B------:R-:W-:Y:S01]  /*2b80*/  R2UR UR73, R22 ;  /* 0x00000000164972ca */ /* 0x000fe200000e0000 */
[-C--:B------:R-:W-:Y:S01]  /*2b90*/  FFMA R175, R3, R61.reuse, R175 ;  /* 0x0000003d03af7223 */ /* 0x080fe200000000af */
[----:B------:R-:W-:Y:S01]  /*2ba0*/  R2UR UR74, R21 ;  /* 0x00000000154a72ca */ /* 0x000fe200000e0000 */
[----:B------:R-:W-:Y:S01]  /*2bb0*/  FFMA R176, R37, R61, R176 ;  /* 0x0000003d25b07223 */ /* 0x000fe200000000b0 */
[----:B------:R-:W-:Y:S01]  /*2bc0*/  FFMA R177, R2, R186, R177 ;  /* 0x000000ba02b17223 */ /* 0x000fe200000000b1 */
[----:B------:R-:W-:Y:S01]  /*2bd0*/  FFMA R187, R38, R164, R187 ;  /* 0x000000a426bb7223 */ /* 0x000fe200000000bb */
[----:B------:R-:W-:Y:S01]  /*2be0*/  FFMA R29, R186, UR69, R29 ;  /* 0x00000045ba1d7c23 */ /* 0x000fe2000800001d */
[-C--:B------:R-:W-:Y:S01]  /*2bf0*/  FFMA R172, R38, R186.reuse, R172 ;  /* 0x000000ba26ac7223 */ /* 0x080fe200000000ac */
[-C--:B------:R-:W-:Y:S01]  /*2c00*/  FFMA R173, R4, R186.reuse, R173 ;  /* 0x000000ba04ad7223 */ /* 0x080fe200000000ad */
[-C--:B------:R-:W-:Y:S01]  /*2c10*/  FFMA R174, R36, R186.reuse, R174 ;  /* 0x000000ba24ae7223 */ /* 0x080fe200000000ae */
[-C--:B------:R-:W-:Y:S01]  /*2c20*/  FFMA R175, R3, R186.reuse, R175 ;  /* 0x000000ba03af7223 */ /* 0x080fe200000000af */
[----:B------:R-:W-:Y:S01]  /*2c30*/  FFMA R176, R37, R186, R176 ;  /* 0x000000ba25b07223 */ /* 0x000fe200000000b0 */
[-C--:B------:R-:W-:Y:S01]  /*2c40*/  FFMA R177, R2, R47.reuse, R177 ;  /* 0x0000002f02b17223 */ /* 0x080fe200000000b1 */
[C---:B------:R-:W-:Y:S01]  /*2c50*/  FFMA R187, R38.reuse, R194, R187 ;  /* 0x000000c226bb7223 */ /* 0x040fe200000000bb */
[----:B------:R-:W-:Y:S01]  /*2c60*/  FFMA R29, R47, UR69, R29 ;  /* 0x000000452f1d7c23 */ /* 0x000fe2000800001d */
[-C--:B------:R-:W-:Y:S01]  /*2c70*/  FFMA R172, R38, R47.reuse, R172 ;  /* 0x0000002f26ac7223 */ /* 0x080fe200000000ac */
[-C--:B------:R-:W-:Y:S01]  /*2c80*/  FFMA R173, R4, R47.reuse, R173 ;  /* 0x0000002f04ad7223 */ /* 0x080fe200000000ad */
[-C--:B------:R-:W-:Y:S01]  /*2c90*/  FFMA R174, R36, R47.reuse, R174 ;  /* 0x0000002f24ae7223 */ /* 0x080fe200000000ae */
[-C--:B------:R-:W-:Y:S01]  /*2ca0*/  FFMA R175, R3, R47.reuse, R175 ;  /* 0x0000002f03af7223 */ /* 0x080fe200000000af */
[----:B------:R-:W-:Y:S01]  /*2cb0*/  FFMA R176, R37, R47, R176 ;  /* 0x0000002f25b07223 */ /* 0x000fe200000000b0 */
[----:B------:R-:W-:Y:S01]  /*2cc0*/  FFMA R177, R6, UR75, R177 ;  /* 0x0000004b06b17c23 */ /* 0x000fe200080000b1 */
[----:B------:R-:W-:Y:S01]  /*2cd0*/  FFMA R187, R38, R45, R187 ;  /* 0x0000002d26bb7223 */ /* 0x000fe200000000bb */
[----:B------:R-:W-:Y:S01]  /*2ce0*/  FFMA R29, R6, UR68, R29 ;  /* 0x00000044061d7c23 */ /* 0x000fe2000800001d */
[-C--:B------:R-:W-:Y:S01]  /*2cf0*/  FFMA R185, R4, R5.reuse, R185 ;  /* 0x0000000504b97223 */ /* 0x080fe200000000b9 */
[-C--:B------:R-:W-:Y:S01]  /*2d00*/  FFMA R184, R36, R5.reuse, R184 ;  /* 0x0000000524b87223 */ /* 0x080fe200000000b8 */
[-C--:B------:R-:W-:Y:S01]  /*2d10*/  FFMA R183, R3, R5.reuse, R183 ;  /* 0x0000000503b77223 */ /* 0x080fe200000000b7 */
[-C--:B------:R-:W-:Y:S01]  /*2d20*/  FFMA R182, R37, R5.reuse, R182 ;  /* 0x0000000525b67223 */ /* 0x080fe200000000b6 */
[-C--:B------:R-:W-:Y:S01]  /*2d30*/  FFMA R181, R2, R5.reuse, R181 ;  /* 0x0000000502b57223 */ /* 0x080fe200000000b5 */
[----:B------:R-:W-:Y:S01]  /*2d40*/  FFMA R180, R33, R5, R180 ;  /* 0x0000000521b47223 */ /* 0x000fe200000000b4 */
[----:B------:R-:W-:Y:S01]  /*2d50*/  FFMA R42, R5, UR69, R42 ;  /* 0x00000045052a7c23 */ /* 0x000fe2000800002a */
[C---:B------:R-:W-:Y:S01]  /*2d60*/  FFMA R172, R6.reuse, UR70, R172 ;  /* 0x0000004606ac7c23 */ /* 0x040fe200080000ac */
[C---:B------:R-:W-:Y:S01]  /*2d70*/  FFMA R173, R6.reuse, UR71, R173 ;  /* 0x0000004706ad7c23 */ /* 0x040fe200080000ad */
[C---:B------:R-:W-:Y:S01]  /*2d80*/  FFMA R174, R6.reuse, UR72, R174 ;  /* 0x0000004806ae7c23 */ /* 0x040fe200080000ae */
[C---:B------:R-:W-:Y:S01]  /*2d90*/  FFMA R175, R6.reuse, UR73, R175 ;  /* 0x0000004906af7c23 */ /* 0x040fe200080000af */
[----:B------:R-:W-:Y:S01]  /*2da0*/  FFMA R176, R6, UR74, R176 ;  /* 0x0000004a06b07c23 */ /* 0x000fe200080000b0 */
[----:B------:R-:W-:Y:S01]  /*2db0*/  FFMA R177, R61, UR75, R177 ;  /* 0x0000004b3db17c23 */ /* 0x000fe200080000b1 */
[----:B------:R-:W-:Y:S01]  /*2dc0*/  FFMA R187, R5, UR70, R187 ;  /* 0x0000004605bb7c23 */ /* 0x000fe200080000bb */
        /* <DEDUP_REMOVED lines=28> */
[C---:B------:R-:W-:Y:S01]  /*2f90*/  FFMA R0, R47.reuse, UR75, R177 ;  /* 0x0000004b2f007c23 */ /* 0x040fe200080000b1 */
        /* <DEDUP_REMOVED lines=23> */
[C---:B------:R-:W-:Y:S01]  /*3110*/  FFMA R42, R5.reuse, UR69, R42 ;  /* 0x00000045052a7c23 */ /* 0x040fe2000800002a */
[C---:B------:R-:W-:Y:S01]  /*3120*/  FFMA R172, R6.reuse, UR70, R172 ;  /* 0x0000004606ac7c23 */ /* 0x040fe200080000ac */
[C---:B------:R-:W-:Y:S01]  /*3130*/  FFMA R173, R6.reuse, UR71, R173 ;  /* 0x0000004706ad7c23 */ /* 0x040fe200080000ad */
[C---:B------:R-:W-:Y:S01]  /*3140*/  FFMA R174, R6.reuse, UR72, R174 ;  /* 0x0000004806ae7c23 */ /* 0x040fe200080000ae */
        /* <DEDUP_REMOVED lines=10> */
[----:B------:R-:W-:Y:S01]  /*31f0*/  STL [R1+0x90], R0 ;  /* 0x0000900001007387 */ /* 0x000fe20000100800 */
[-C--:B------:R-:W-:Y:S01]  /*3200*/  FFMA R185, R4, R194.reuse, R185 ;  /* 0x000000c204b97223 */ /* 0x080fe200000000b9 */
[----:B------:R-:W-:-:S02]  /*3210*/  FFMA R184, R36, R194, R184 ;  /* 0x000000c224b87223 */ /* 0x000fc400000000b8 */
[----:B------:R-:W-:Y:S01]  /*3220*/  STL [R1+0x304], R194 ;  /* 0x000304c201007387 */ /* 0x000fe20000100800 */
[-C--:B------:R-:W-:Y:S01]  /*3230*/  FFMA R183, R3, R194.reuse, R183 ;  /* 0x000000c203b77223 */ /* 0x080fe200000000b7 */
[-C--:B------:R-:W-:Y:S01]  /*3240*/  FFMA R182, R37, R194.reuse, R182 ;  /* 0x000000c225b67223 */ /* 0x080fe200000000b6 */
[-C--:B------:R-:W-:Y:S01]  /*3250*/  FFMA R181, R2, R194.reuse, R181 ;  /* 0x000000c202b57223 */ /* 0x080fe200000000b5 */
[----:B------:R-:W-:Y:S01]  /*3260*/  STL [R1+0x280], R45 ;  /* 0x0002802d01007387 */ /* 0x000fe20000100800 */
[----:B------:R-:W-:Y:S01]  /*3270*/  FFMA R180, R33, R194, R180 ;  /* 0x000000c221b47223 */ /* 0x000fe200000000b4 */
[----:B------:R-:W-:Y:S02]  /*3280*/  FFMA R42, R194, UR69, R42 ;  /* 0x00000045c22a7c23 */ /* 0x000fe4000800002a */
[----:B------:R0:W-:Y:S01]  /*3290*/  STL [R1+0x4], R6 ;  /* 0x0000040601007387 */ /* 0x0001e20000100800 */
[----:B------:R-:W-:-:S03]  /*32a0*/  FFMA R185, R4, R45, R185 ;  /* 0x0000002d04b97223 */ /* 0x000fc600000000b9 */
[----:B------:R-:W4:Y:S01]  /*32b0*/  LDL R15, [R1+0x198] ;  /* 0x00019800010f7983 */ /* 0x000f220000100800 */
        /* <DEDUP_REMOVED lines=10> */
[C---:B------:R-:W-:Y:S01]  /*3360*/  FFMA R181, R5.reuse, UR75, R181 ;  /* 0x0000004b05b57c23 */ /* 0x040fe200080000b5 */
[C---:B------:R-:W-:Y:S01]  /*3370*/  FFMA R180, R5.reuse, UR76, R180 ;  /* 0x0000004c05b47c23 */ /* 0x040fe200080000b4 */
        /* <DEDUP_REMOVED lines=28> */
[----:B0-----:R-:W-:Y:S01]  /*3540*/  FFMA R6, R5, UR68, R42 ;  /* 0x0000004405067c23 */ /* 0x001fe2000800002a */
[----:B--2---:R-:W0:Y:S04]  /*3550*/  SHFL.IDX PT, R202, R14, 0x2, 0x1f ;  /* 0x00401f000eca7f89 */ /* 0x004e2800000e0000 */
[----:B------:R-:W1:Y:S04]  /*3560*/  SHFL.IDX PT, R41, R14, 0x3, 0x1f ;  /* 0x00601f000e297f89 */ /* 0x000e6800000e0000 */
[----:B0-----:R-:W-:Y:S04]  /*3570*/  STL [R1+0x308], R202 ;  /* 0x000308ca01007387 */ /* 0x001fe80000100800 */
[----:B---3--:R-:W-:Y:S04]  /*3580*/  SHFL.IDX PT, R5, R8, RZ, 0x1f ;  /* 0x00001fff08057589 */ /* 0x008fe800000e0000 */
[----:B------:R-:W-:Y:S04]  /*3590*/  SHFL.IDX PT, R166, R8, 0x1, 0x1f ;  /* 0x00201f0008a67f89 */ /* 0x000fe800000e0000 */
[----:B------:R-:W0:Y:S04]  /*35a0*/  SHFL.IDX PT, R210, R8, 0x2, 0x1f ;  /* 0x00401f0008d27f89 */ /* 0x000e2800000e0000 */
[----:B-1----:R-:W-:Y:S04]  /*35b0*/  STL [R1+0x284], R41 ;  /* 0x0002842901007387 */ /* 0x002fe80000100800 */
[----:B------:R1:W2:Y:S04]  /*35c0*/  SHFL.IDX PT, R44, R8, 0x3, 0x1f ;  /* 0x00601f00082c7f89 */ /* 0x0002a800000e0000 */
[----:B-1----:R-:W3:Y:S04]  /*35d0*/  LDL R8, [R1+0x194] ;  /* 0x0001940001087983 */ /* 0x002ee80000100800 */
[----:B0-----:R0:W-:Y:S04]  /*35e0*/  STL [R1+0x2e8], R210 ;  /* 0x0002e8d201007387 */ /* 0x0011e80000100800 */
[----:B--2---:R-:W-:Y:S04]  /*35f0*/  STL [R1+0x288], R44 ;  /* 0x0002882c01007387 */ /* 0x004fe80000100800 */
[----:B------:R-:W2:Y:S01]  /*3600*/  LDL R32, [R1+0x190] ;  /* 0x0001900001207983 */ /* 0x000ea20000100800 */
[-C--:B------:R-:W-:Y:S01]  /*3610*/  FFMA R203, R38, R5.reuse, R203 ;  /* 0x0000000526cb7223 */ /* 0x080fe200000000cb */
[-C--:B------:R-:W-:Y:S01]  /*3620*/  FFMA R201, R4, R5.reuse, R201 ;  /* 0x0000000504c97223 */ /* 0x080fe200000000c9 */
[-C--:B------:R-:W-:Y:S01]  /*3630*/  FFMA R200, R36, R5.reuse, R200 ;  /* 0x0000000524c87223 */ /* 0x080fe200000000c8 */
[-C--:B------:R-:W-:Y:S01]  /*3640*/  FFMA R199, R3, R5.reuse, R199 ;  /* 0x0000000503c77223 */ /* 0x080fe200000000c7 */
[-C--:B------:R-:W-:Y:S01]  /*3650*/  FFMA R198, R37, R5.reuse, R198 ;  /* 0x0000000525c67223 */ /* 0x080fe200000000c6 */
[-C--:B------:R-:W-:Y:S01]  /*3660*/  FFMA R197, R2, R5.reuse, R197 ;  /* 0x0000000502c57223 */ /* 0x080fe200000000c5 */
[-C--:B------:R-:W-:Y:S01]  /*3670*/  FFMA R196, R33, R5.reuse, R196 ;  /* 0x0000000521c47223 */ /* 0x080fe200000000c4 */
[----:B------:R-:W-:Y:S01]  /*3680*/  FFMA R57, R5, UR69, R57 ;  /* 0x0000004505397c23 */ /* 0x000fe20008000039 */
[-C--:B------:R-:W-:Y:S01]  /*3690*/  FFMA R203, R38, R166.reuse, R203 ;  /* 0x000000a626cb7223 */ /* 0x080fe200000000cb */
[-C--:B------:R-:W-:Y:S01]  /*36a0*/  FFMA R201, R4, R166.reuse, R201 ;  /* 0x000000a604c97223 */ /* 0x080fe200000000c9 */
[-C--:B------:R-:W-:Y:S01]  /*36b0*/  FFMA R200, R36, R166.reuse, R200 ;  /* 0x000000a624c87223 */ /* 0x080fe200000000c8 */
[-C--:B------:R-:W-:Y:S01]  /*36c0*/  FFMA R199, R3, R166.reuse, R199 ;  /* 0x000000a603c77223 */ /* 0x080fe200000000c7 */
[-C--:B------:R-:W-:Y:S01]  /*36d0*/  FFMA R198, R37, R166.reuse, R198 ;  /* 0x000000a625c67223 */ /* 0x080fe200000000c6 */
[-C--:B------:R-:W-:Y:S01]  /*36e0*/  FFMA R197, R2, R166.reuse, R197 ;  /* 0x000000a602c57223 */ /* 0x080fe200000000c5 */
[----:B------:R-:W-:Y:S01]  /*36f0*/  FFMA R196, R33, R166, R196 ;  /* 0x000000a621c47223 */ /* 0x000fe200000000c4 */
        /* <DEDUP_REMOVED lines=82> */
[C---:B0-----:R-:W-:Y:S01]  /*3c20*/  FFMA R210, R5.reuse, UR71, R201 ;  /* 0x0000004705d27c23 */ /* 0x041fe200080000c9 */
[C---:B------:R-:W-:Y:S01]  /*3c30*/  FFMA R25, R5.reuse, UR72, R200 ;  /* 0x0000004805197c23 */ /* 0x040fe200080000c8 */
[C---:B------:R-:W-:Y:S01]  /*3c40*/  FFMA R60, R5.reuse, UR73, R199 ;  /* 0x00000049053c7c23 */ /* 0x040fe200080000c7 */
[C---:B------:R-:W-:Y:S01]  /*3c50*/  FFMA R59, R5.reuse, UR74, R198 ;  /* 0x0000004a053b7c23 */ /* 0x040fe200080000c6 */
[C---:B------:R-:W-:Y:S01]  /*3c60*/  FFMA R143, R5.reuse, UR75, R197 ;  /* 0x0000004b058f7c23 */ /* 0x040fe200080000c5 */
[C---:B------:R-:W-:Y:S01]  /*3c70*/  FFMA R26, R5.reuse, UR76, R196 ;  /* 0x0000004c051a7c23 */ /* 0x040fe200080000c4 */
[----:B------:R-:W-:Y:S01]  /*3c80*/  FFMA R29, R5, UR68, R57 ;  /* 0x00000044051d7c23 */ /* 0x000fe20008000039 */
[----:B----4-:R-:W0:Y:S04]  /*3c90*/  SHFL.IDX PT, R218, R15, 0x2, 0x1f ;  /* 0x00401f000fda7f89 */ /* 0x010e2800000e0000 */
[----:B------:R-:W1:Y:S04]  /*3ca0*/  SHFL.IDX PT, R28, R15, 0x3, 0x1f ;  /* 0x00601f000f1c7f89 */ /* 0x000e6800000e0000 */
[----:B0-----:R-:W-:Y:S04]  /*3cb0*/  STL [R1+0x2c8], R218 ;  /* 0x0002c8da01007387 */ /* 0x001fe80000100800 */
[----:B-1----:R-:W-:Y:S04]  /*3cc0*/  STL [R1+0x28c], R28 ;  /* 0x00028c1c01007387 */ /* 0x002fe80000100800 */
[----:B------:R-:W0:Y:S04]  /*3cd0*/  SHFL.IDX PT, R0, R14, RZ, 0x1f ;  /* 0x00001fff0e007589 */ /* 0x000e2800000e0000 */
[----:B------:R-:W1:Y:S01]  /*3ce0*/  SHFL.IDX PT, R165, R14, 0x1, 0x1f ;  /* 0x00201f000ea57f89 */ /* 0x000e6200000e0000 */
[-C--:B0-----:R-:W-:Y:S01]  /*3cf0*/  FFMA R195, R38, R0.reuse, R195 ;  /* 0x0000000026c37223 */ /* 0x081fe200000000c3 */
[-C--:B------:R-:W-:Y:S01]  /*3d00*/  FFMA R193, R4, R0.reuse, R193 ;  /* 0x0000000004c17223 */ /* 0x080fe200000000c1 */
[-C--:B------:R-:W-:Y:S01]  /*3d10*/  FFMA R192, R36, R0.reuse, R192 ;  /* 0x0000000024c07223 */ /* 0x080fe200000000c0 */
[-C--:B------:R-:W-:Y:S01]  /*3d20*/  FFMA R191, R3, R0.reuse, R191 ;  /* 0x0000000003bf7223 */ /* 0x080fe200000000bf */
[-C--:B------:R-:W-:Y:S01]  /*3d30*/  FFMA R190, R37, R0.reuse, R190 ;  /* 0x0000000025be7223 */ /* 0x080fe200000000be */
[-C--:B------:R-:W-:Y:S01]  /*3d40*/  FFMA R189, R2, R0.reuse, R189 ;  /* 0x0000000002bd7223 */ /* 0x080fe200000000bd */
[----:B------:R-:W-:Y:S01]  /*3d50*/  FFMA R188, R33, R0, R188 ;  /* 0x0000000021bc7223 */ /* 0x000fe200000000bc */
[----:B------:R-:W-:Y:S01]  /*3d60*/  FFMA R54, R0, UR69, R54 ;  /* 0x0000004500367c23 */ /* 0x000fe20008000036 */
[-C--:B-1----:R-:W-:Y:S01]  /*3d70*/  FFMA R195, R38, R165.reuse, R195 ;  /* 0x000000a526c37223 */ /* 0x082fe200000000c3 */
[-C--:B------:R-:W-:Y:S01]  /*3d80*/  FFMA R193, R4, R165.reuse, R193 ;  /* 0x000000a504c17223 */ /* 0x080fe200000000c1 */
[-C--:B------:R-:W-:Y:S01]  /*3d90*/  FFMA R192, R36, R165.reuse, R192 ;  /* 0x000000a524c07223 */ /* 0x080fe200000000c0 */
[-C--:B------:R-:W-:Y:S01]  /*3da0*/  FFMA R191, R3, R165.reuse, R191 ;  /* 0x000000a503bf7223 */ /* 0x080fe200000000bf */
[-C--:B------:R-:W-:Y:S01]  /*3db0*/  FFMA R190, R37, R165.reuse, R190 ;  /* 0x000000a525be7223 */ /* 0x080fe200000000be */
[-C--:B------:R-:W-:Y:S01]  /*3dc0*/  FFMA R189, R2, R165.reuse, R189 ;  /* 0x000000a502bd7223 */ /* 0x080fe200000000bd */
[----:B------:R-:W-:Y:S01]  /*3dd0*/  FFMA R188, R33, R165, R188 ;  /* 0x000000a521bc7223 */ /* 0x000fe200000000bc */
[----:B---3--:R-:W-:Y:S04]  /*3de0*/  SHFL.IDX PT, R5, R8, RZ, 0x1f ;  /* 0x00001fff08057589 */ /* 0x008fe800000e0000 */
[----:B------:R-:W-:Y:S04]  /*3df0*/  SHFL.IDX PT, R168, R8, 0x1, 0x1f ;  /* 0x00201f0008a87f89 */ /* 0x000fe800000e0000 */
[----:B------:R-:W-:Y:S04]  /*3e00*/  SHFL.IDX PT, R227, R8, 0x2, 0x1f ;  /* 0x00401f0008e37f89 */ /* 0x000fe800000e0000 */
[----:B------:R0:W-:Y:S04]  /*3e10*/  SHFL.IDX PT, R43, R8, 0x3, 0x1f ;  /* 0x00601f00082b7f89 */ /* 0x0001e800000e0000 */
[----:B0-----:R-:W3:Y:S01]  /*3e20*/  LDL R8, [R1+0x18c] ;  /* 0x00018c0001087983 */ /* 0x001ee20000100800 */
        /* <DEDUP_REMOVED lines=88> */
[----:B------:R-:W-:-:S02]  /*43b0*/  FFMA R22, R0, UR68, R54 ;  /* 0x0000004400167c23 */ /* 0x000fc40008000036 */
        /* <DEDUP_REMOVED lines=106> */
[----:B------:R-:W-:Y:S04]  /*4a60*/  STL [R1+0x2c4], R227 ;  /* 0x0002c4e301007387 */ /* 0x000fe80000100800 */
[----:B--2---:R-:W-:Y:S04]  /*4a70*/  SHFL.IDX PT, R0, R32, RZ, 0x1f ;  /* 0x00001fff20007589 */ /* 0x004fe800000e0000 */
[----:B------:R-:W-:Y:S04]  /*4a80*/  SHFL.IDX PT, R169, R32, 0x1, 0x1f ;  /* 0x00201f0020a97f89 */ /* 0x000fe800000e0000 */
[----:B------:R-:W0:Y:S04]  /*4a90*/  SHFL.IDX PT, R234, R32, 0x2, 0x1f ;  /* 0x00401f0020ea7f89 */ /* 0x000e2800000e0000 */
[----:B------:R-:W-:Y:S04]  /*4aa0*/  STL [R1+0x290], R43 ;  /* 0x0002902b01007387 */ /* 0x000fe80000100800 */
[----:B------:R1:W2:Y:S04]  /*4ab0*/  SHFL.IDX PT, R34, R32, 0x3, 0x1f ;  /* 0x00601f0020227f89 */ /* 0x0002a800000e0000 */
[----:B-1----:R-:W4:Y:S01]  /*4ac0*/  LDL R32, [R1+0x188] ;  /* 0x0001880001207983 */ /* 0x002f220000100800 */
        /* <DEDUP_REMOVED lines=104> */
[----:B---3--:R-:W-:Y:S04]  /*5150*/  SHFL.IDX PT, R182, R8, 0x1, 0x1f ;  /* 0x00201f0008b67f89 */ /* 0x008fe800000e0000 */
[----:B------:R-:W-:Y:S04]  /*5160*/  STL [R1+0x48], R5 ;  /* 0x0000480501007387 */ /* 0x000fe80000100800 */
[----:B0-----:R-:W-:Y:S04]  /*5170*/  STL [R1+0x2cc], R234 ;  /* 0x0002ccea01007387 */ /* 0x001fe80000100800 */
[----:B------:R-:W-:Y:S04]  /*5180*/  SHFL.IDX PT, R5, R8, RZ, 0x1f ;  /* 0x00001fff08057589 */ /* 0x000fe800000e0000 */
[----:B------:R-:W0:Y:S04]  /*5190*/  SHFL.IDX PT, R42, R8, 0x2, 0x1f ;  /* 0x00401f00082a7f89 */ /* 0x000e2800000e0000 */
[----:B--2---:R-:W-:Y:S04]  /*51a0*/  STL [R1+0x294], R34 ;  /* 0x0002942201007387 */ /* 0x004fe80000100800 */
[----:B------:R1:W2:Y:S04]  /*51b0*/  SHFL.IDX PT, R48, R8, 0x3, 0x1f ;  /* 0x00601f0008307f89 */ /* 0x0002a800000e0000 */
[----:B-1----:R-:W3:Y:S01]  /*51c0*/  LDL R8, [R1+0x184] ;  /* 0x0001840001087983 */ /* 0x002ee20000100800 */
        /* <DEDUP_REMOVED lines=104> */
[----:B0-----:R-:W-:Y:S01]  /*5850*/  STL [R1+0x2d0], R42 ;  /* 0x0002d02a01007387 */ /* 0x001fe20000100800 */
[----:B------:R-:W-:-:S03]  /*5860*/  MOV R218, R39 ;  /* 0x0000002700da7202 */ /* 0x000fc60000000f00 */
[----:B--2---:R-:W-:Y:S04]  /*5870*/  STL [R1+0x298], R48 ;  /* 0x0002983001007387 */ /* 0x004fe80000100800 */
[----:B------:R-:W2:Y:S04]  /*5880*/  LDL R39, [R1+0x180] ;  /* 0x0001800001277983 */ /* 0x000ea80000100800 */
[----:B----4-:R-:W0:Y:S04]  /*5890*/  SHFL.IDX PT, R0, R32, RZ, 0x1f ;  /* 0x00001fff20007589 */ /* 0x010e2800000e0000 */
[----:B------:R-:W1:Y:S04]  /*58a0*/  SHFL.IDX PT, R189, R32, 0x1, 0x1f ;  /* 0x00201f0020bd7f89 */ /* 0x000e6800000e0000 */
[----:B------:R-:W4:Y:S04]  /*58b0*/  SHFL.IDX PT, R58, R32, 0x2, 0x1f ;  /* 0x00401f00203a7f89 */ /* 0x000f2800000e0000 */
[----:B------:R-:W4:Y:S01]  /*58c0*/  SHFL.IDX PT, R32, R32, 0x3, 0x1f ;  /* 0x00601f0020207f89 */ /* 0x000f2200000e0000 */
        /* <DEDUP_REMOVED lines=16> */
[-C--:B----4-:R-:W-:Y:S01]  /*59d0*/  FFMA R141, R38, R58.reuse, R141 ;  /* 0x0000003a268d7223 */ /* 0x090fe2000000008d */
        /* <DEDUP_REMOVED lines=79> */
[----:B------:R-:W-:Y:S01]  /*5ed0*/  STL [R1+0x2d4], R58 ;  /* 0x0002d43a01007387 */ /* 0x000fe20000100800 */
        /* <DEDUP_REMOVED lines=8> */
[----:B------:R0:W-:Y:S01]  /*5f60*/  STL [R1+0x29c], R32 ;  /* 0x00029c2001007387 */ /* 0x0001e20000100800 */
        /* <DEDUP_REMOVED lines=8> */
[----:B0-----:R-:W4:Y:S01]  /*5ff0*/  LDL R32, [R1+0x17c] ;  /* 0x00017c0001207983 */ /* 0x001f220000100800 */
        /* <DEDUP_REMOVED lines=72> */
[----:B------:R-:W-:Y:S01]  /*6480*/  MOV R54, R13 ;  /* 0x0000000d00367202 */ /* 0x000fe20000000f00 */
        /* <DEDUP_REMOVED lines=18> */
[----:B---3--:R-:W-:Y:S04]  /*65b0*/  SHFL.IDX PT, R5, R8, RZ, 0x1f ;  /* 0x00001fff08057589 */ /* 0x008fe800000e0000 */
[----:B------:R-:W-:Y:S04]  /*65c0*/  SHFL.IDX PT, R196, R8, 0x1, 0x1f ;  /* 0x00201f0008c47f89 */ /* 0x000fe800000e0000 */
[----:B------:R-:W0:Y:S04]  /*65d0*/  SHFL.IDX PT, R54, R8, 0x2, 0x1f ;  /* 0x00401f0008367f89 */ /* 0x000e2800000e0000 */
[----:B------:R-:W1:Y:S01]  /*65e0*/  SHFL.IDX PT, R8, R8, 0x3, 0x1f ;  /* 0x00601f0008087f89 */ /* 0x000e6200000e0000 */
[----:B------:R-:W-:-:S03]  /*65f0*/  MOV R160, R7 ;  /* 0x0000000700a07202 */ /* 0x000fc60000000f00 */
[----:B0-----:R-:W-:Y:S04]  /*6600*/  STL [R1+0x2b8], R54 ;  /* 0x0002b83601007387 */ /* 0x001fe80000100800 */
[----:B-1----:R-:W-:Y:S04]  /*6610*/  STL [R1+0x26c], R8 ;  /* 0x00026c0801007387 */ /* 0x002fe80000100800 */
[----:B------:R-:W3:Y:S01]  /*6620*/  LDL R7, [R1+0x178] ;  /* 0x0001780001077983 */ /* 0x000ee20000100800 */
        /* <DEDUP_REMOVED lines=9> */
[----:B--2---:R-:W0:Y:S01]  /*66c0*/  SHFL.IDX PT, R0, R39, RZ, 0x1f ;  /* 0x00001fff27007589 */ /* 0x004e2200000e0000 */
[----:B------:R-:W-:-:S03]  /*66d0*/  MOV R219, R203 ;  /* 0x000000cb00db7202 */ /* 0x000fc60000000f00 */
[----:B------:R-:W1:Y:S01]  /*66e0*/  SHFL.IDX PT, R203, R39, 0x1, 0x1f ;  /* 0x00201f0027cb7f89 */ /* 0x000e6200000e0000 */
[----:B------:R-:W-:-:S03]  /*66f0*/  MOV R217, R57 ;  /* 0x0000003900d97202 */ /* 0x000fc60000000f00 */
[----:B------:R-:W2:Y:S04]  /*6700*/  SHFL.IDX PT, R57, R39, 0x2, 0x1f ;  /* 0x00401f0027397f89 */ /* 0x000ea800000e0000 */
[----:B------:R-:W2:Y:S01]  /*6710*/  SHFL.IDX PT, R39, R39, 0x3, 0x1f ;  /* 0x00601f0027277f89 */ /* 0x000ea200000e0000 */
[----:B------:R-:W-:-:S04]  /*6720*/  FFMA R56, R38, R5, R56 ;  /* 0x0000000526387223 */ /* 0x000fc80000000038 */
[----:B------:R-:W-:-:S04]  /*6730*/  FFMA R56, R38, R196, R56 ;  /* 0x000000c426387223 */ /* 0x000fc80000000038 */
[C---:B------:R-:W-:Y:S01]  /*6740*/  FFMA R56, R38.reuse, R54, R56 ;  /* 0x0000003626387223 */ /* 0x040fe20000000038 */
        /* <DEDUP_REMOVED lines=15> */
[----:B------:R-:W-:Y:S01]  /*6840*/  FFMA R125, R203, UR69, R125 ;  /* 0x00000045cb7d7c23 */ /* 0x000fe2000800007d */
[C---:B------:R-:W-:Y:S01]  /*6850*/  FFMA R56, R38.reuse, R8, R56 ;  /* 0x0000000826387223 */ /* 0x040fe20000000038 */
[-C--:B--2---:R-:W-:Y:S01]  /*6860*/  FFMA R62, R38, R57.reuse, R62 ;  /* 0x00000039263e7223 */ /* 0x084fe2000000003e */
        /* <DEDUP_REMOVED lines=16> */
[----:B------:R-:W-:Y:S01]  /*6970*/  FFMA R56, R38, R196, R56 ;  /* 0x000000c426387223 */ /* 0x000fe20000000038 */
        /* <DEDUP_REMOVED lines=80> */
[----:B------:R-:W-:Y:S01]  /*6e80*/  FFMA R56, R54, UR70, R56 ;  /* 0x0000004636387c23 */ /* 0x000fe20008000038 */
[----:B------:R-:W-:Y:S01]  /*6e90*/  MOV R225, R28 ;  /* 0x0000001c00e17202 */ /* 0x000fe20000000f00 */
[-C--:B------:R-:W-:Y:S01]  /*6ea0*/  FFMA R135, R4, R196.reuse, R135 ;  /* 0x000000c404877223 */ /* 0x080fe20000000087 */
[-C--:B------:R-:W-:Y:S01]  /*6eb0*/  FFMA R136, R36, R196.reuse, R136 ;  /* 0x000000c424887223 */ /* 0x080fe20000000088 */
[-C--:B------:R-:W-:Y:S01]  /*6ec0*/  FFMA R137, R3, R196.reuse, R137 ;  /* 0x000000c403897223 */ /* 0x080fe20000000089 */
[-C--:B------:R-:W-:Y:S01]  /*6ed0*/  FFMA R138, R37, R196.reuse, R138 ;  /* 0x000000c4258a7223 */ /* 0x080fe2000000008a */
[-C--:B------:R-:W-:Y:S01]  /*6ee0*/  FFMA R139, R2, R196.reuse, R139 ;  /* 0x000000c4028b7223 */ /* 0x080fe2000000008b */
[----:B------:R-:W-:Y:S01]  /*6ef0*/  FFMA R140, R33, R196, R140 ;  /* 0x000000c4218c7223 */ /* 0x000fe2000000008c */
        /* <DEDUP_REMOVED lines=10> */
[----:B----4-:R-:W0:Y:S01]  /*6fa0*/  SHFL.IDX PT, R6, R32, RZ, 0x1f ;  /* 0x00001fff20067589 */ /* 0x010e2200000e0000 */
        /* <DEDUP_REMOVED lines=17> */
[----:B------:R-:W1:Y:S01]  /*70c0*/  SHFL.IDX PT, R209, R32, 0x1, 0x1f ;  /* 0x00201f0020d17f89 */ /* 0x000e6200000e0000 */
        /* <DEDUP_REMOVED lines=16> */
[----:B------:R-:W2:Y:S01]  /*71d0*/  SHFL.IDX PT, R56, R32, 0x2, 0x1f ;  /* 0x00401f0020387f89 */ /* 0x000ea200000e0000 */
[----:B------:R-:W-:Y:S01]  /*71e0*/  MOV R224, R211 ;  /* 0x000000d300e07202 */ /* 0x000fe20000000f00 */
[C---:B------:R-:W-:Y:S01]  /*71f0*/  FFMA R135, R5.reuse, UR71, R135 ;  /* 0x0000004705877c23 */ /* 0x040fe20008000087 */
[----:B------:R-:W-:Y:S01]  /*7200*/  MOV R226, R47 ;  /* 0x0000002f00e27202 */ /* 0x000fe20000000f00 */
[C---:B------:R-:W-:Y:S01]  /*7210*/  FFMA R136, R5.reuse, UR72, R136 ;  /* 0x0000004805887c23 */ /* 0x040fe20008000088 */
[----:B------:R-:W-:Y:S01]  /*7220*/  MOV R228, R16 ;  /* 0x0000001000e47202 */ /* 0x000fe20000000f00 */
        /* <DEDUP_REMOVED lines=13> */
[----:B------:R-:W4:Y:S01]  /*7300*/  SHFL.IDX PT, R0, R32, 0x3, 0x1f ;  /* 0x00601f0020007f89 */ /* 0x000f2200000e0000 */
        /* <DEDUP_REMOVED lines=23> */
[-C--:B0-----:R-:W-:Y:S01]  /*7480*/  FFMA R55, R38, R6.reuse, R55 ;  /* 0x0000000626377223 */ /* 0x081fe20000000037 */
[-C--:B------:R-:W-:Y:S01]  /*7490*/  FFMA R119, R4, R6.reuse, R119 ;  /* 0x0000000604777223 */ /* 0x080fe20000000077 */
[-C--:B------:R-:W-:Y:S01]  /*74a0*/  FFMA R120, R36, R6.reuse, R120 ;  /* 0x0000000624787223 */ /* 0x080fe20000000078 */
[----:B------:R-:W3:Y:S01]  /*74b0*/  LDL R8, [R1+0x174] ;  /* 0x0001740001087983 */ /* 0x000ee20000100800 */
        /* <DEDUP_REMOVED lines=85> */
[----:B------:R-:W-:-:S02]  /*7a10*/  MOV R227, R44 ;  /* 0x0000002c00e37202 */ /* 0x000fc40000000f00 */
        /* <DEDUP_REMOVED lines=19> */
[----:B------:R-:W-:Y:S01]  /*7b50*/  MOV R232, R217 ;  /* 0x000000d900e87202 */ /* 0x000fe20000000f00 */
[----:B------:R-:W-:Y:S01]  /*7b60*/  STL [R1+0x2a0], R56 ;  /* 0x0002a03801007387 */ /* 0x000fe20000100800 */
[----:B------:R-:W-:Y:S01]  /*7b70*/  MOV R233, R219 ;  /* 0x000000db00e97202 */ /* 0x000fe20000000f00 */
[C---:B------:R-:W-:Y:S01]  /*7b80*/  FFMA R217, R6.reuse, UR70, R55 ;  /* 0x0000004606d97c23 */ /* 0x040fe20008000037 */
[----:B------:R-:W-:Y:S01]  /*7b90*/  MOV R234, R220 ;  /* 0x000000dc00ea7202 */ /* 0x000fe20000000f00 */
[----:B---3--:R-:W-:Y:S01]  /*7ba0*/  SHFL.IDX PT, R5, R7, RZ, 0x1f ;  /* 0x00001fff07057589 */ /* 0x008fe200000e0000 */
[----:B------:R-:W-:Y:S01]  /*7bb0*/  MOV R218, R29 ;  /* 0x0000001d00da7202 */ /* 0x000fe20000000f00 */
[C---:B------:R-:W-:Y:S01]  /*7bc0*/  FFMA R219, R6.reuse, UR71, R119 ;  /* 0x0000004706db7c23 */ /* 0x040fe20008000077 */
[----:B------:R-:W-:Y:S01]  /*7bd0*/  MOV R227, R26 ;  /* 0x0000001a00e37202 */ /* 0x000fe20000000f00 */
[----:B------:R-:W-:Y:S01]  /*7be0*/  SHFL.IDX PT, R62, R7, 0x1, 0x1f ;  /* 0x00201f00073e7f89 */ /* 0x000fe200000e0000 */
[C---:B------:R-:W-:Y:S01]  /*7bf0*/  FFMA R220, R6.reuse, UR72, R120 ;  /* 0x0000004806dc7c23 */ /* 0x040fe20008000078 */
[C---:B------:R-:W-:Y:S01]  /*7c00*/  FFMA R221, R6.reuse, UR73, R121 ;  /* 0x0000004906dd7c23 */ /* 0x040fe20008000079 */
[C---:B------:R-:W-:Y:S01]  /*7c10*/  FFMA R222, R6.reuse, UR74, R122 ;  /* 0x0000004a06de7c23 */ /* 0x040fe2000800007a */
[----:B------:R-:W0:Y:S01]  /*7c20*/  SHFL.IDX PT, R29, R7, 0x2, 0x1f ;  /* 0x00401f00071d7f89 */ /* 0x000e2200000e0000 */
[C---:B------:R-:W-:Y:S01]  /*7c30*/  FFMA R223, R6.reuse, UR75, R123 ;  /* 0x0000004b06df7c23 */ /* 0x040fe2000800007b */
[C---:B------:R-:W-:Y:S01]  /*7c40*/  FFMA R39, R6.reuse, UR76, R124 ;  /* 0x0000004c06277c23 */ /* 0x040fe2000800007c */
[----:B------:R-:W-:Y:S01]  /*7c50*/  FFMA R26, R6, UR68, R63 ;  /* 0x00000044061a7c23 */ /* 0x000fe2000800003f */
[----:B------:R-:W-:Y:S04]  /*7c60*/  STL [R1+0x258], R0 ;  /* 0x0002580001007387 */ /* 0x000fe80000100800 */
[----:B------:R-:W1:Y:S04]  /*7c70*/  SHFL.IDX PT, R7, R7, 0x3, 0x1f ;  /* 0x00601f0007077f89 */ /* 0x000e6800000e0000 */
[----:B------:R-:W2:Y:S04]  /*7c80*/  LDL R6, [R1+0x170] ;  /* 0x0001700001067983 */ /* 0x000ea80000100800 */
[----:B0-----:R-:W-:Y:S04]  /*7c90*/  STL [R1+0x2a8], R29 ;  /* 0x0002a81d01007387 */ /* 0x001fe80000100800 */
[----:B-1----:R-:W-:Y:S04]  /*7ca0*/  STL [R1+0x24c], R7 ;  /* 0x00024c0701007387 */ /* 0x002fe80000100800 */
[----:B------:R-:W3:Y:S01]  /*7cb0*/  LDL R0, [R1+0x16c] ;  /* 0x00016c0001007983 */ /* 0x000ee20000100800 */
[----:B------:R-:W-:Y:S01]  /*7cc0*/  MOV R151, R160 ;  /* 0x000000a000977202 */ /* 0x000fe20000000f00 */
[----:B------:R-:W-:Y:S01]  /*7cd0*/  FFMA R27, R38, R5, R27 ;  /* 0x00000005261b7223 */ /* 0x000fe2000000001b */
[----:B------:R-:W-:-:S03]  /*7ce0*/  FFMA R69, R5, UR69, R69 ;  /* 0x0000004505457c23 */ /* 0x000fc60008000045 */
[----:B------:R-:W-:Y:S01]  /*7cf0*/  FFMA R27, R38, R62, R27 ;  /* 0x0000003e261b7223 */ /* 0x000fe2000000001b */
[----:B------:R-:W-:-:S03]  /*7d00*/  FFMA R69, R62, UR69, R69 ;  /* 0x000000453e457c23 */ /* 0x000fc60008000045 */
[C---:B------:R-:W-:Y:S01]  /*7d10*/  FFMA R27, R38.reuse, R29, R27 ;  /* 0x0000001d261b7223 */ /* 0x040fe2000000001b */
[----:B------:R-:W-:Y:S01]  /*7d20*/  FFMA R69, R29, UR69, R69 ;  /* 0x000000451d457c23 */ /* 0x000fe20008000045 */
[----:B------:R-:W-:Y:S02]  /*7d30*/  MOV R159, R161 ;  /* 0x000000a1009f7202 */ /* 0x000fe40000000f00 */
[----:B------:R-:W-:Y:S01]  /*7d40*/  MOV R161, R30 ;  /* 0x0000001e00a17202 */ /* 0x000fe20000000f00 */
[----:B------:R-:W-:Y:S01]  /*7d50*/  FFMA R27, R38, R7, R27 ;  /* 0x00000007261b7223 */ /* 0x000fe2000000001b */
[----:B------:R-:W-:-:S03]  /*7d60*/  FFMA R69, R7, UR69, R69 ;  /* 0x0000004507457c23 */ /* 0x000fc60008000045 */
        /* <DEDUP_REMOVED lines=8> */
[C---:B------:R-:W-:Y:S01]  /*7df0*/  FFMA R27, R5.reuse, UR70, R27 ;  /* 0x00000046051b7c23 */ /* 0x040fe2000800001b */
[----:B------:R-:W-:-:S03]  /*7e00*/  FFMA R69, R5, UR68, R69 ;  /* 0x0000004405457c23 */ /* 0x000fc60008000045 */
[C---:B------:R-:W-:Y:S01]  /*7e10*/  FFMA R27, R62.reuse, UR70, R27 ;  /* 0x000000463e1b7c23 */ /* 0x040fe2000800001b */
[----:B------:R-:W-:Y:S01]  /*7e20*/  FFMA R69, R62, UR68, R69 ;  /* 0x000000443e457c23 */ /* 0x000fe20008000045 */
[----:B------:R-:W-:Y:S02]  /*7e30*/  MOV R32, R226 ;  /* 0x000000e200207202 */ /* 0x000fe40000000f00 */
[C---:B------:R-:W-:Y:S01]  /*7e40*/  FFMA R27, R29.reuse, UR70, R27 ;  /* 0x000000461d1b7c23 */ /* 0x040fe2000800001b */
[----:B------:R-:W-:Y:S01]  /*7e50*/  FFMA R69, R29, UR68, R69 ;  /* 0x000000441d457c23 */ /* 0x000fe20008000045 */
[----:B------:R-:W-:Y:S02]  /*7e60*/  MOV R58, R225 ;  /* 0x000000e1003a7202 */ /* 0x000fe40000000f00 */
[C---:B------:R-:W-:Y:S01]  /*7e70*/  FFMA R27, R7.reuse, UR70, R27 ;  /* 0x00000046071b7c23 */ /* 0x040fe2000800001b */
[----:B------:R-:W-:Y:S01]  /*7e80*/  FFMA R69, R7, UR68, R69 ;  /* 0x0000004407457c23 */ /* 0x000fe20008000045 */
[----:B------:R-:W-:-:S02]  /*7e90*/  MOV R135, R58 ;  /* 0x0000003a00877202 */ /* 0x000fc40000000f00 */
[----:B------:R-:W-:Y:S02]  /*7ea0*/  MOV R58, R233 ;  /* 0x000000e9003a7202 */ /* 0x000fe40000000f00 */
[----:B------:R-:W-:Y:S01]  /*7eb0*/  MOV R158, R224 ;  /* 0x000000e0009e7202 */ /* 0x000fe20000000f00 */
[C---:B------:R-:W-:Y:S01]  /*7ec0*/  FFMA R224, R5.reuse, UR70, R27 ;  /* 0x0000004605e07c23 */ /* 0x040fe2000800001b */
[----:B------:R-:W-:Y:S01]  /*7ed0*/  MOV R230, R41 ;  /* 0x0000002900e67202 */ /* 0x000fe20000000f00 */
[----:B------:R-:W-:Y:S01]  /*7ee0*/  FFMA R41, R5, UR68, R69 ;  /* 0x0000004405297c23 */ /* 0x000fe20008000045 */
[----:B------:R-:W-:Y:S02]  /*7ef0*/  MOV R233, R234 ;  /* 0x000000ea00e97202 */ /* 0x000fe40000000f00 */
[----:B------:R-:W-:Y:S02]  /*7f00*/  MOV R234, R143 ;  /* 0x0000008f00ea7202 */ /* 0x000fe40000000f00 */
[----:B------:R-:W-:-:S02]  /*7f10*/  MOV R153, R228 ;  /* 0x000000e400997202 */ /* 0x000fc40000000f00 */
[----:B------:R-:W-:Y:S02]  /*7f20*/  MOV R141, R28 ;  /* 0x0000001c008d7202 */ /* 0x000fe40000000f00 */
[----:B------:R-:W-:Y:S02]  /*7f30*/  MOV R144, R153 ;  /* 0x0000009900907202 */ /* 0x000fe40000000f00 */
[----:B------:R-:W-:Y:S02]  /*7f40*/  MOV R231, R163 ;  /* 0x000000a300e77202 */ /* 0x000fe40000000f00 */
[----:B------:R-:W-:Y:S02]  /*7f50*/  MOV R136, R158 ;  /* 0x0000009e00887202 */ /* 0x000fe40000000f00 */
[----:B------:R-:W-:Y:S02]  /*7f60*/  MOV R54, R159 ;  /* 0x0000009f00367202 */ /* 0x000fe40000000f00 */
[----:B------:R-:W-:Y:S01]  /*7f70*/  MOV R139, R144 ;  /* 0x00000090008b7202 */ /* 0x000fe20000000f00 */
[----:B------:R-:W0:Y:S04]  /*7f80*/  SHFL.IDX PT, R160, R8, RZ, 0x1f ;  /* 0x00001fff08a07589 */ /* 0x000e2800000e0000 */
        /* <DEDUP_REMOVED lines=52> */
[----:B------:R-:W-:-:S02]  /*82d0*/  MOV R32, R232 ;  /* 0x000000e800207202 */ /* 0x000fc40000000f00 */
[----:B------:R-:W-:Y:S01]  /*82e0*/  MOV R232, R235 ;  /* 0x000000eb00e87202 */ /* 0x000fe20000000f00 */
[-C--:B------:R-:W-:Y:S01]  /*82f0*/  FFMA R9, R38, R55.reuse, R9 ;  /* 0x0000003726097223 */ /* 0x080fe20000000009 */
[----:B------:R-:W-:Y:S01]  /*8300*/  MOV R235, R42 ;  /* 0x0000002a00eb7202 */ /* 0x000fe20000000f00 */
[----:B------:R-:W-:Y:S01]  /*8310*/  FFMA R107, R4, R55, R107 ;  /* 0x00000037046b7223 */ /* 0x000fe2000000006b */
[----:B------:R-:W-:Y:S01]  /*8320*/  MOV R42, R59 ;  /* 0x0000003b002a7202 */ /* 0x000fe20000000f00 */
[-C--:B------:R-:W-:Y:S01]  /*8330*/  FFMA R108, R36, R55.reuse, R108 ;  /* 0x00000037246c7223 */ /* 0x080fe2000000006c */
[-C--:B------:R-:W-:Y:S01]  /*8340*/  FFMA R109, R3, R55.reuse, R109 ;  /* 0x00000037036d7223 */ /* 0x080fe2000000006d */
[-C--:B------:R-:W-:Y:S01]  /*8350*/  FFMA R110, R37, R55.reuse, R110 ;  /* 0x00000037256e7223 */ /* 0x080fe2000000006e */
[-C--:B------:R-:W-:Y:S01]  /*8360*/  FFMA R111, R2, R55.reuse, R111 ;  /* 0x00000037026f7223 */ /* 0x080fe2000000006f */
[----:B------:R-:W-:Y:S01]  /*8370*/  FFMA R112, R33, R55, R112 ;  /* 0x0000003721707223 */ /* 0x000fe20000000070 */
[----:B------:R-:W-:Y:S01]  /*8380*/  FFMA R77, R55, UR69, R77 ;  /* 0x00000045374d7c23 */ /* 0x000fe2000800004d */
[----:B------:R-:W-:Y:S01]  /*8390*/  STL [R1+0x2ac], R55 ;  /* 0x0002ac3701007387 */ /* 0x000fe20000100800 */
[----:B------:R-:W-:-:S03]  /*83a0*/  FFMA R9, R38, R30, R9 ;  /* 0x0000001e26097223 */ /* 0x000fc60000000009 */
[----:B------:R-:W-:Y:S01]  /*83b0*/  STL [R1+0x248], R30 ;  /* 0x0002481e01007387 */ /* 0x000fe20000100800 */
        /* <DEDUP_REMOVED lines=27> */
[----:B--2---:R-:W-:Y:S04]  /*8570*/  SHFL.IDX PT, R143, R6, RZ, 0x1f ;  /* 0x00001fff068f7589 */ /* 0x004fe800000e0000 */
[----:B------:R-:W-:Y:S04]  /*8580*/  SHFL.IDX PT, R69, R6, 0x1, 0x1f ;  /* 0x00201f0006457f89 */ /* 0x000fe800000e0000 */
[----:B------:R-:W0:Y:S04]  /*8590*/  SHFL.IDX PT, R27, R6, 0x2, 0x1f ;  /* 0x00401f00061b7f89 */ /* 0x000e2800000e0000 */
[----:B------:R1:W2:Y:S04]  /*85a0*/  SHFL.IDX PT, R59, R6, 0x3, 0x1f ;  /* 0x00601f00063b7f89 */ /* 0x0002a800000e0000 */
[----:B-1----:R-:W4:Y:S01]  /*85b0*/  LDL R6, [R1+0x168] ;  /* 0x0001680001067983 */ /* 0x002f220000100800 */
        /* <DEDUP_REMOVED lines=19> */
[----:B------:R-:W-:Y:S01]  /*86f0*/  MOV R138, R135 ;  /* 0x00000087008a7202 */ /* 0x000fe20000000f00 */
[----:B------:R-:W-:Y:S01]  /*8700*/  FFMA R160, R160, UR68, R77 ;  /* 0x00000044a0a07c23 */ /* 0x000fe2000800004d */
[----:B------:R-:W-:Y:S01]  /*8710*/  MOV R144, R231 ;  /* 0x000000e700907202 */ /* 0x000fe20000000f00 */
[----:B0-----:R-:W-:Y:S01]  /*8720*/  STL [R1+0x2b0], R27 ;  /* 0x0002b01b01007387 */ /* 0x001fe20000100800 */
[----:B------:R-:W-:-:S02]  /*8730*/  MOV R135, R141 ;  /* 0x0000008d00877202 */ /* 0x000fc40000000f00 */
[----:B------:R-:W-:Y:S01]  /*8740*/  MOV R231, R40 ;  /* 0x0000002800e77202 */ /* 0x000fe20000000f00 */
[----:B---3--:R-:W-:Y:S04]  /*8750*/  SHFL.IDX PT, R141, R0, RZ, 0x1f ;  /* 0x00001fff008d7589 */ /* 0x008fe800000e0000 */
[----:B------:R-:W-:Y:S04]  /*8760*/  SHFL.IDX PT, R77, R0, 0x1, 0x1f ;  /* 0x00201f00004d7f89 */ /* 0x000fe800000e0000 */
        /* <DEDUP_REMOVED lines=9> */
[----:B------:R-:W-:Y:S01]  /*8800*/  FFMA R118, R33, R5, R118 ;  /* 0x0000000521767223 */ /* 0x000fe20000000076 */
[-C--:B------:R-:W-:Y:S01]  /*8810*/  FFMA R113, R4, R62.reuse, R113 ;  /* 0x0000003e04717223 */ /* 0x080fe20000000071 */
        /* <DEDUP_REMOVED lines=59> */
[C---:B------:R-:W-:Y:S01]  /*8bd0*/  FFMA R35, R38.reuse, R143, R35 ;  /* 0x0000008f26237223 */ /* 0x040fe20000000023 */
[----:B0-----:R-:W-:Y:S01]  /*8be0*/  STL [R1+0x2b4], R9 ;  /* 0x0002b40901007387 */ /* 0x001fe20000100800 */
[C---:B------:R-:W-:Y:S01]  /*8bf0*/  FFMA R113, R7.reuse, UR71, R113 ;  /* 0x0000004707717c23 */ /* 0x040fe20008000071 */
[C---:B------:R-:W-:Y:S01]  /*8c00*/  FFMA R114, R7.reuse, UR72, R114 ;  /* 0x0000004807727c23 */ /* 0x040fe20008000072 */
[C---:B------:R-:W-:Y:S01]  /*8c10*/  FFMA R115, R7.reuse, UR73, R115 ;  /* 0x0000004907737c23 */ /* 0x040fe20008000073 */
[C---:B------:R-:W-:Y:S01]  /*8c20*/  FFMA R116, R7.reuse, UR74, R116 ;  /* 0x0000004a07747c23 */ /* 0x040fe20008000074 */
[C---:B------:R-:W-:Y:S01]  /*8c30*/  FFMA R117, R7.reuse, UR75, R117 ;  /* 0x0000004b07757c23 */ /* 0x040fe20008000075 */
[----:B------:R-:W-:Y:S01]  /*8c40*/  FFMA R118, R7, UR76, R118 ;  /* 0x0000004c07767c23 */ /* 0x000fe20008000076 */
[----:B--2---:R-:W-:Y:S01]  /*8c50*/  STL [R1+0x240], R40 ;  /* 0x0002402801007387 */ /* 0x004fe20000100800 */
[----:B------:R-:W-:-:S03]  /*8c60*/  FFMA R35, R38, R69, R35 ;  /* 0x0000004526237223 */ /* 0x000fc60000000023 */
[----:B------:R-:W2:Y:S01]  /*8c70*/  LDL R7, [R1+0xdc] ;  /* 0x0000dc0001077983 */ /* 0x000ea20000100800 */
[----:B------:R-:W-:-:S04]  /*8c80*/  FFMA R35, R38, R27, R35 ;  /* 0x0000001b26237223 */ /* 0x000fc80000000023 */
[----:B------:R-:W-:Y:S01]  /*8c90*/  FFMA R35, R38, R59, R35 ;  /* 0x0000003b26237223 */ /* 0x000fe20000000023 */
        /* <DEDUP_REMOVED lines=12> */
[----:B------:R-:W-:Y:S01]  /*8d60*/  FFMA R68, R37, R69, R68 ;  /* 0x0000004525447223 */ /* 0x000fe20000000044 */
[----:B------:R-:W-:Y:S01]  /*8d70*/  FFMA R72, R4, R141, R72 ;  /* 0x0000008d04487223 */ /* 0x000fe20000000048 */
[-C--:B------:R-:W-:Y:S01]  /*8d80*/  FFMA R85, R2, R69.reuse, R85 ;  /* 0x0000004502557223 */ /* 0x080fe20000000055 */
[----:B------:R-:W-:Y:S01]  /*8d90*/  FFMA R101, R33, R69, R101 ;  /* 0x0000004521657223 */ /* 0x000fe20000000065 */
[-C--:B------:R-:W-:Y:S01]  /*8da0*/  FFMA R73, R36, R141.reuse, R73 ;  /* 0x0000008d24497223 */ /* 0x080fe20000000049 */
[----:B------:R-:W-:Y:S01]  /*8db0*/  FFMA R64, R69, UR69, R64 ;  /* 0x0000004545407c23 */ /* 0x000fe20008000040 */
[----:B------:R-:W-:Y:S01]  /*8dc0*/  FFMA R74, R3, R141, R74 ;  /* 0x0000008d034a7223 */ /* 0x000fe2000000004a */
[-C--:B------:R-:W-:Y:S01]  /*8dd0*/  FFMA R65, R4, R27.reuse, R65 ;  /* 0x0000001b04417223 */ /* 0x080fe20000000041 */
[-C--:B------:R-:W-:Y:S01]  /*8de0*/  FFMA R66, R36, R27.reuse, R66 ;  /* 0x0000001b24427223 */ /* 0x080fe20000000042 */
[----:B------:R-:W-:Y:S01]  /*8df0*/  FFMA R35, R38, R27, R35 ;  /* 0x0000001b26237223 */ /* 0x000fe20000000023 */
[----:B------:R-:W-:Y:S01]  /*8e00*/  FFMA R75, R37, R141, R75 ;  /* 0x0000008d254b7223 */ /* 0x000fe2000000004b */
[----:B------:R-:W-:Y:S01]  /*8e10*/  FFMA R71, R141, UR69, R71 ;  /* 0x000000458d477c23 */ /* 0x000fe20008000047 */
[-C--:B------:R-:W-:Y:S01]  /*8e20*/  FFMA R67, R3, R27.reuse, R67 ;  /* 0x0000001b03437223 */ /* 0x080fe20000000043 */
[----:B------:R-:W-:Y:S01]  /*8e30*/  FFMA R68, R37, R27, R68 ;  /* 0x0000001b25447223 */ /* 0x000fe20000000044 */
[-C--:B------:R-:W-:Y:S01]  /*8e40*/  FFMA R76, R2, R141.reuse, R76 ;  /* 0x0000008d024c7223 */ /* 0x080fe2000000004c */
[C---:B------:R-:W-:Y:S01]  /*8e50*/  FFMA R93, R33.reuse, R141, R93 ;  /* 0x0000008d215d7223 */ /* 0x040fe2000000005d */
        /* <DEDUP_REMOVED lines=22> */
[----:B------:R-:W-:Y:S01]  /*8fc0*/  FFMA R66, R36, R143, R66 ;  /* 0x0000008f24427223 */ /* 0x000fe20000000042 */
[----:B------:R-:W-:Y:S01]  /*8fd0*/  FFMA R35, R143, UR70, R35 ;  /* 0x000000468f237c23 */ /* 0x000fe20008000023 */
[----:B------:R-:W-:Y:S01]  /*8fe0*/  FFMA R75, R37, R9, R75 ;  /* 0x00000009254b7223 */ /* 0x000fe2000000004b */
[----:B------:R-:W-:Y:S01]  /*8ff0*/  FFMA R71, R9, UR69, R71 ;  /* 0x0000004509477c23 */ /* 0x000fe20008000047 */
[-C--:B------:R-:W-:Y:S01]  /*9000*/  FFMA R67, R3, R143.reuse, R67 ;  /* 0x0000008f03437223 */ /* 0x080fe20000000043 */
[----:B------:R-:W-:Y:S01]  /*9010*/  FFMA R68, R37, R143, R68 ;  /* 0x0000008f25447223 */ /* 0x000fe20000000044 */
[-C--:B------:R-:W-:Y:S01]  /*9020*/  FFMA R76, R2, R9.reuse, R76 ;  /* 0x00000009024c7223 */ /* 0x080fe2000000004c */
[C---:B------:R-:W-:Y:S01]  /*9030*/  FFMA R93, R33.reuse, R9, R93 ;  /* 0x00000009215d7223 */ /* 0x040fe2000000005d */
[-C--:B------:R-:W-:Y:S01]  /*9040*/  FFMA R72, R4, R40.reuse, R72 ;  /* 0x0000002804487223 */ /* 0x080fe20000000048 */
[-C--:B------:R-:W-:Y:S01]  /*9050*/  FFMA R85, R2, R143.reuse, R85 ;  /* 0x0000008f02557223 */ /* 0x080fe20000000055 */
[----:B------:R-:W-:Y:S01]  /*9060*/  FFMA R101, R33, R143, R101 ;  /* 0x0000008f21657223 */ /* 0x000fe20000000065 */
[-C--:B------:R-:W-:Y:S01]  /*9070*/  FFMA R73, R36, R40.reuse, R73 ;  /* 0x0000002824497223 */ /* 0x080fe20000000049 */
[----:B------:R-:W-:Y:S01]  /*9080*/  FFMA R64, R143, UR69, R64 ;  /* 0x000000458f407c23 */ /* 0x000fe20008000040 */
[-C--:B------:R-:W-:Y:S01]  /*9090*/  FFMA R74, R3, R40.reuse, R74 ;  /* 0x00000028034a7223 */ /* 0x080fe2000000004a */
[-C--:B------:R-:W-:Y:S01]  /*90a0*/  FFMA R65, R4, R69.reuse, R65 ;  /* 0x0000004504417223 */ /* 0x080fe20000000041 */
[-C--:B------:R-:W-:Y:S01]  /*90b0*/  FFMA R66, R36, R69.reuse, R66 ;  /* 0x0000004524427223 */ /* 0x080fe20000000042 */
[----:B------:R-:W-:Y:S01]  /*90c0*/  FFMA R35, R69, UR70, R35 ;  /* 0x0000004645237c23 */ /* 0x000fe20008000023 */
[-C--:B------:R-:W-:Y:S01]  /*90d0*/  FFMA R75, R37, R40.reuse, R75 ;  /* 0x00000028254b7223 */ /* 0x080fe2000000004b */
        /* <DEDUP_REMOVED lines=33> */
[----:B------:R-:W-:Y:S01]  /*92f0*/  MOV R57, R138 ;  /* 0x0000008a00397202 */ /* 0x000fe20000000f00 */
[-C--:B------:R-:W-:Y:S01]  /*9300*/  FFMA R76, R2, R77.reuse, R76 ;  /* 0x0000004d024c7223 */ /* 0x080fe2000000004c */
[C---:B------:R-:W-:Y:S01]  /*9310*/  FFMA R93, R33.reuse, R77, R93 ;  /* 0x0000004d215d7223 */ /* 0x040fe2000000005d */
[----:B------:R-:W-:Y:S01]  /*9320*/  FFMA R72, R4, R9, R72 ;  /* 0x0000000904487223 */ /* 0x000fe20000000048 */
[-C--:B------:R-:W-:Y:S01]  /*9330*/  FFMA R85, R2, R59.reuse, R85 ;  /* 0x0000003b02557223 */ /* 0x080fe20000000055 */
[----:B------:R-:W-:Y:S01]  /*9340*/  FFMA R101, R33, R59, R101 ;  /* 0x0000003b21657223 */ /* 0x000fe20000000065 */
[----:B------:R-:W-:Y:S01]  /*9350*/  MOV R138, R136 ;  /* 0x00000088008a7202 */ /* 0x000fe20000000f00 */
[----:B------:R-:W-:Y:S01]  /*9360*/  FFMA R73, R36, R9, R73 ;  /* 0x0000000924497223 */ /* 0x000fe20000000049 */
[----:B------:R-:W-:Y:S01]  /*9370*/  MOV R137, R151 ;  /* 0x0000009700897202 */ /* 0x000fe20000000f00 */
[----:B------:R-:W-:Y:S01]  /*9380*/  FFMA R64, R59, UR69, R64 ;  /* 0x000000453b407c23 */ /* 0x000fe20008000040 */
[----:B------:R-:W-:Y:S01]  /*9390*/  MOV R136, R54 ;  /* 0x0000003600887202 */ /* 0x000fe20000000f00 */
[----:B------:R-:W-:Y:S01]  /*93a0*/  FFMA R74, R3, R9, R74 ;  /* 0x00000009034a7223 */ /* 0x000fe2000000004a */
[----:B------:R-:W-:Y:S01]  /*93b0*/  MOV R151, R161 ;  /* 0x000000a100977202 */ /* 0x000fe20000000f00 */
[C---:B------:R-:W-:Y:S01]  /*93c0*/  FFMA R65, R143.reuse, UR71, R65 ;  /* 0x000000478f417c23 */ /* 0x040fe20008000041 */
[----:B------:R-:W-:Y:S01]  /*93d0*/  FFMA R66, R143, UR72, R66 ;  /* 0x000000488f427c23 */ /* 0x000fe20008000042 */
[----:B------:R-:W-:Y:S01]  /*93e0*/  MOV R54, R58 ;  /* 0x0000003a00367202 */ /* 0x000fe20000000f00 */
[-C--:B------:R-:W-:Y:S01]  /*93f0*/  FFMA R75, R37, R9.reuse, R75 ;  /* 0x00000009254b7223 */ /* 0x080fe2000000004b */
[----:B------:R-:W-:Y:S01]  /*9400*/  FFMA R71, R9, UR69, R71 ;  /* 0x0000004509477c23 */ /* 0x000fe20008000047 */
[C---:B------:R-:W-:Y:S01]  /*9410*/  FFMA R67, R143.reuse, UR73, R67 ;  /* 0x000000498f437c23 */ /* 0x040fe20008000043 */
[C---:B------:R-:W-:Y:S01]  /*9420*/  FFMA R68, R143.reuse, UR74, R68 ;  /* 0x0000004a8f447c23 */ /* 0x040fe20008000044 */
[----:B------:R-:W-:Y:S01]  /*9430*/  FFMA R161, R143, UR70, R35 ;  /* 0x000000468fa17c23 */ /* 0x000fe20008000023 */
[----:B------:R-:W-:Y:S01]  /*9440*/  MOV R58, R232 ;  /* 0x000000e8003a7202 */ /* 0x000fe20000000f00 */
[-C--:B------:R-:W-:Y:S01]  /*9450*/  FFMA R76, R2, R9.reuse, R76 ;  /* 0x00000009024c7223 */ /* 0x080fe2000000004c */
[----:B------:R-:W-:Y:S01]  /*9460*/  FFMA R93, R33, R9, R93 ;  /* 0x00000009215d7223 */ /* 0x000fe2000000005d */
[----:B------:R-:W-:Y:S01]  /*9470*/  FFMA R72, R4, R40, R72 ;  /* 0x0000002804487223 */ /* 0x000fe20000000048 */
[C---:B------:R-:W-:Y:S01]  /*9480*/  FFMA R85, R143.reuse, UR75, R85 ;  /* 0x0000004b8f557c23 */ /* 0x040fe20008000055 */
[C---:B------:R-:W-:Y:S01]  /*9490*/  FFMA R101, R143.reuse, UR76, R101 ;  /* 0x0000004c8f657c23 */ /* 0x040fe20008000065 */
[----:B------:R-:W-:Y:S01]  /*94a0*/  MOV R232, R60 ;  /* 0x0000003c00e87202 */ /* 0x000fe20000000f00 */
[-C--:B------:R-:W-:Y:S01]  /*94b0*/  FFMA R73, R36, R40.reuse, R73 ;  /* 0x0000002824497223 */ /* 0x080fe20000000049 */
[----:B------:R-:W-:Y:S01]  /*94c0*/  FFMA R64, R143, UR68, R64 ;  /* 0x000000448f407c23 */ /* 0x000fe20008000040 */
[-C--:B------:R-:W-:Y:S01]  /*94d0*/  FFMA R74, R3, R40.reuse, R74 ;  /* 0x00000028034a7223 */ /* 0x080fe2000000004a */
[C---:B------:R-:W-:Y:S01]  /*94e0*/  FFMA R65, R69.reuse, UR71, R65 ;  /* 0x0000004745417c23 */ /* 0x040fe20008000041 */
[----:B------:R-:W-:Y:S01]  /*94f0*/  FFMA R66, R69, UR72, R66 ;  /* 0x0000004845427c23 */ /* 0x000fe20008000042 */
[-C--:B------:R-:W-:Y:S01]  /*9500*/  FFMA R75, R37, R40.reuse, R75 ;  /* 0x00000028254b7223 */ /* 0x080fe2000000004b */
[----:B------:R-:W-:Y:S01]  /*9510*/  FFMA R71, R40, UR69, R71 ;  /* 0x0000004528477c23 */ /* 0x000fe20008000047 */
[C---:B------:R-:W-:Y:S01]  /*9520*/  FFMA R67, R69.reuse, UR73, R67 ;  /* 0x0000004945437c23 */ /* 0x040fe20008000043 */
[----:B------:R-:W-:Y:S01]  /*9530*/  FFMA R68, R69, UR74, R68 ;  /* 0x0000004a45447c23 */ /* 0x000fe20008000044 */
[-C--:B------:R-:W-:Y:S01]  /*9540*/  FFMA R76, R2, R40.reuse, R76 ;  /* 0x00000028024c7223 */ /* 0x080fe2000000004c */
[----:B------:R-:W-:Y:S01]  /*9550*/  FFMA R93, R33, R40, R93 ;  /* 0x00000028215d7223 */ /* 0x000fe2000000005d */
[----:B------:R-:W-:Y:S01]  /*9560*/  FFMA R72, R141, UR71, R72 ;  /* 0x000000478d487c23 */ /* 0x000fe20008000048 */
[C---:B------:R-:W-:Y:S01]  /*9570*/  FFMA R85, R69.reuse, UR75, R85 ;  /* 0x0000004b45557c23 */ /* 0x040fe20008000055 */
[----:B------:R-:W-:Y:S01]  /*9580*/  FFMA R101, R69, UR76, R101 ;  /* 0x0000004c45657c23 */ /* 0x000fe20008000065 */
[----:B------:R-:W-:Y:S01]  /*9590*/  FFMA R73, R141, UR72, R73 ;  /* 0x000000488d497c23 */ /* 0x000fe20008000049 */
[----:B------:R-:W-:Y:S01]  /*95a0*/  FFMA R64, R69, UR68, R64 ;  /* 0x0000004445407c23 */ /* 0x000fe20008000040 */
[----:B------:R-:W-:Y:S01]  /*95b0*/  FFMA R74, R141, UR73, R74 ;  /* 0x000000498d4a7c23 */ /* 0x000fe2000800004a */
[C---:B------:R-:W-:Y:S01]  /*95c0*/  FFMA R65, R27.reuse, UR71, R65 ;  /* 0x000000471b417c23 */ /* 0x040fe20008000041 */
[----:B------:R-:W-:Y:S01]  /*95d0*/  FFMA R66, R27, UR72, R66 ;  /* 0x000000481b427c23 */ /* 0x000fe20008000042 */
[C---:B------:R-:W-:Y:S01]  /*95e0*/  FFMA R75, R141.reuse, UR74, R75 ;  /* 0x0000004a8d4b7c23 */ /* 0x040fe2000800004b */
[----:B------:R-:W-:Y:S01]  /*95f0*/  FFMA R71, R141, UR68, R71 ;  /* 0x000000448d477c23 */ /* 0x000fe20008000047 */
[C---:B------:R-:W-:Y:S01]  /*9600*/  FFMA R67, R27.reuse, UR73, R67 ;  /* 0x000000491b437c23 */ /* 0x040fe20008000043 */
[----:B------:R-:W-:Y:S01]  /*9610*/  FFMA R68, R27, UR74, R68 ;  /* 0x0000004a1b447c23 */ /* 0x000fe20008000044 */
[C---:B------:R-:W-:Y:S01]  /*9620*/  FFMA R76, R141.reuse, UR75, R76 ;  /* 0x0000004b8d4c7c23 */ /* 0x040fe2000800004c */
[----:B------:R-:W-:Y:S01]  /*9630*/  FFMA R93, R141, UR76, R93 ;  /* 0x0000004c8d5d7c23 */ /* 0x000fe2000800005d */
[----:B------:R-:W-:Y:S01]  /*9640*/  FFMA R72, R77, UR71, R72 ;  /* 0x000000474d487c23 */ /* 0x000fe20008000048 */
[C---:B------:R-:W-:Y:S01]  /*9650*/  FFMA R85, R27.reuse, UR75, R85 ;  /* 0x0000004b1b557c23 */ /* 0x040fe20008000055 */
[----:B------:R-:W-:Y:S01]  /*9660*/  FFMA R101, R27, UR76, R101 ;  /* 0x0000004c1b657c23 */ /* 0x000fe20008000065 */
[----:B----4-:R-:W0:Y:S04]  /*9670*/  SHFL.IDX PT, R35, R6, 0x2, 0x1f ;  /* 0x00401f0006237f89 */ /* 0x010e2800000e0000 */
[----:B------:R-:W1:Y:S01]  /*9680*/  SHFL.IDX PT, R60, R6, 0x3, 0x1f ;  /* 0x00601f00063c7f89 */ /* 0x000e6200000e0000 */
[----:B------:R-:W-:Y:S01]  /*9690*/  FFMA R73, R77, UR72, R73 ;  /* 0x000000484d497c23 */ /* 0x000fe20008000049 */
[----:B------:R-:W-:Y:S01]  /*96a0*/  FFMA R64, R27, UR68, R64 ;  /* 0x000000441b407c23 */ /* 0x000fe20008000040 */
[----:B------:R-:W-:Y:S01]  /*96b0*/  FFMA R74, R77, UR73, R74 ;  /* 0x000000494d4a7c23 */ /* 0x000fe2000800004a */
[----:B------:R-:W-:Y:S01]  /*96c0*/  MOV R140, R8 ;  /* 0x00000008008c7202 */ /* 0x000fe20000000f00 */
        /* <DEDUP_REMOVED lines=17> */
[----:B------:R-:W-:Y:S01]  /*97e0*/  FFMA R101, R59, UR76, R101 ;  /* 0x0000004c3b657c23 */ /* 0x000fe20008000065 */
[----:B------:R-:W-:Y:S01]  /*97f0*/  FFMA R73, R9, UR72, R73 ;  /* 0x0000004809497c23 */ /* 0x000fe20008000049 */
[----:B------:R-:W-:Y:S01]  /*9800*/  MOV R230, R162 ;  /* 0x000000a200e67202 */ /* 0x000fe20000000f00 */
[----:B------:R-:W-:Y:S01]  /*9810*/  FFMA R5, R59, UR68, R64 ;  /* 0x000000443b057c23 */ /* 0x000fe20008000040 */
[----:B------:R-:W-:Y:S01]  /*9820*/  FFMA R74, R9, UR73, R74 ;  /* 0x00000049094a7c23 */ /* 0x000fe2000800004a */
[C---:B------:R-:W-:Y:S01]  /*9830*/  FFMA R162, R143.reuse, UR71, R65 ;  /* 0x000000478fa27c23 */ /* 0x040fe20008000041 */
        /* <DEDUP_REMOVED lines=16> */
[----:B------:R-:W-:Y:S01]  /*9940*/  MOV R126, R134 ;  /* 0x00000086007e7202 */ /* 0x000fe20000000f00 */
[C---:B------:R-:W-:Y:S01]  /*9950*/  FFMA R76, R40.reuse, UR75, R76 ;  /* 0x0000004b284c7c23 */ /* 0x040fe2000800004c */
[----:B------:R-:W-:Y:S01]  /*9960*/  FFMA R93, R40, UR76, R93 ;  /* 0x0000004c285d7c23 */ /* 0x000fe2000800005d */
[C---:B------:R-:W-:Y:S01]  /*9970*/  FFMA R71, R141.reuse, UR71, R72 ;  /* 0x000000478d477c23 */ /* 0x040fe20008000048 */
[----:B------:R-:W-:Y:S01]  /*9980*/  MOV R134, R137 ;  /* 0x0000008900867202 */ /* 0x000fe20000000f00 */
        /* <DEDUP_REMOVED lines=8> */
[----:B------:R-:W4:Y:S01]  /*9a10*/  SHFL.IDX PT, R140, R6, RZ, 0x1f ;  /* 0x00001fff068c7589 */ /* 0x000f2200000e0000 */
[----:B------:R-:W-:Y:S01]  /*9a20*/  MOV R144, R151 ;  /* 0x0000009700907202 */ /* 0x000fe20000000f00 */
[----:B------:R-:W-:Y:S01]  /*9a30*/  FFMA R76, R141, UR76, R93 ;  /* 0x0000004c8d4c7c23 */ /* 0x000fe2000800005d */
[----:B------:R-:W-:Y:S01]  /*9a40*/  MOV R57, R139 ;  /* 0x0000008b00397202 */ /* 0x000fe20000000f00 */
[----:B------:R-:W4:Y:S01]  /*9a50*/  SHFL.IDX PT, R85, R6, 0x1, 0x1f ;  /* 0x00201f0006557f89 */ /* 0x000f2200000e0000 */
[----:B------:R-:W-:-:S03]  /*9a60*/  MOV R151, R31 ;  /* 0x0000001f00977202 */ /* 0x000fc60000000f00 */
[----:B0-----:R-:W-:Y:S04]  /*9a70*/  STL [R1+0x2bc], R35 ;  /* 0x0002bc2301007387 */ /* 0x001fe80000100800 */
[----:B---3--:R-:W0:Y:S04]  /*9a80*/  SHFL.IDX PT, R139, R0, RZ, 0x1f ;  /* 0x00001fff008b7589 */ /* 0x008e2800000e0000 */
[----:B------:R-:W3:Y:S04]  /*9a90*/  SHFL.IDX PT, R93, R0, 0x1, 0x1f ;  /* 0x00201f00005d7f89 */ /* 0x000ee800000e0000 */
[----:B------:R-:W3:Y:S04]  /*9aa0*/  SHFL.IDX PT, R6, R0, 0x2, 0x1f ;  /* 0x00401f0000067f89 */ /* 0x000ee800000e0000 */
[----:B-1----:R-:W-:Y:S04]  /*9ab0*/  STL [R1+0x23c], R60 ;  /* 0x00023c3c01007387 */ /* 0x002fe80000100800 */
[----:B------:R1:W2:Y:S04]  /*9ac0*/  SHFL.IDX PT, R31, R0, 0x3, 0x1f ;  /* 0x00601f00001f7f89 */ /* 0x0002a800000e0000 */
[----:B-1----:R-:W2:Y:S01]  /*9ad0*/  LDL R0, [R1+0xd8] ;  /* 0x0000d80001007983 */ /* 0x002ea20000100800 */
[C---:B------:R-:W-:Y:S01]  /*9ae0*/  FFMA R70, R38.reuse, R141, R70 ;  /* 0x0000008d26467223 */ /* 0x040fe20000000046 */
[----:B----4-:R-:W-:Y:S01]  /*9af0*/  FFMA R50, R38, R140, R50 ;  /* 0x0000008c26327223 */ /* 0x010fe20000000032 */
[----:B------:R-:W-:-:S02]  /*9b00*/  FFMA R78, R140, UR69, R78 ;  /* 0x000000458c4e7c23 */ /* 0x000fc4000800004e */
[C---:B------:R-:W-:Y:S01]  /*9b10*/  FFMA R70, R38.reuse, R77, R70 ;  /* 0x0000004d26467223 */ /* 0x040fe20000000046 */
[C---:B------:R-:W-:Y:S01]  /*9b20*/  FFMA R50, R38.reuse, R85, R50 ;  /* 0x0000005526327223 */ /* 0x040fe20000000032 */
[----:B------:R-:W-:Y:S02]  /*9b30*/  FFMA R78, R85, UR69, R78 ;  /* 0x00000045554e7c23 */ /* 0x000fe4000800004e */
[C---:B------:R-:W-:Y:S01]  /*9b40*/  FFMA R70, R38.reuse, R9, R70 ;  /* 0x0000000926467223 */ /* 0x040fe20000000046 */
[C---:B------:R-:W-:Y:S01]  /*9b50*/  FFMA R50, R38.reuse, R35, R50 ;  /* 0x0000002326327223 */ /* 0x040fe20000000032 */
[----:B------:R-:W-:Y:S02]  /*9b60*/  FFMA R78, R35, UR69, R78 ;  /* 0x00000045234e7c23 */ /* 0x000fe4000800004e */
[C---:B------:R-:W-:Y:S01]  /*9b70*/  FFMA R70, R38.reuse, R40, R70 ;  /* 0x0000002826467223 */ /* 0x040fe20000000046 */
[----:B------:R-:W-:Y:S01]  /*9b80*/  FFMA R50, R38, R60, R50 ;  /* 0x0000003c26327223 */ /* 0x000fe20000000032 */
[----:B------:R-:W-:-:S02]  /*9b90*/  FFMA R78, R60, UR69, R78 ;  /* 0x000000453c4e7c23 */ /* 0x000fc4000800004e */
[C---:B------:R-:W-:Y:S01]  /*9ba0*/  FFMA R70, R38.reuse, R141, R70 ;  /* 0x0000008d26467223 */ /* 0x040fe20000000046 */
[----:B------:R-:W-:Y:S01]  /*9bb0*/  FFMA R50, R38, R140, R50 ;  /* 0x0000008c26327223 */ /* 0x000fe20000000032 */
        /* <DEDUP_REMOVED lines=10> */
[----:B------:R-:W-:Y:S01]  /*9c60*/  FFMA R70, R141, UR70, R70 ;  /* 0x000000468d467c23 */ /* 0x000fe20008000046 */
[----:B------:R-:W-:Y:S01]  /*9c70*/  FFMA R50, R140, UR70, R50 ;  /* 0x000000468c327c23 */ /* 0x000fe20008000032 */
[-C--:B0-----:R-:W-:Y:S01]  /*9c80*/  FFMA R86, R38, R139.reuse, R86 ;  /* 0x0000008b26567223 */ /* 0x081fe20000000056 */
[-C--:B------:R-:W-:Y:S01]  /*9c90*/  FFMA R88, R4, R139.reuse, R88 ;  /* 0x0000008b04587223 */ /* 0x080fe20000000058 */
[----:B------:R-:W-:Y:S01]  /*9ca0*/  FFMA R70, R77, UR70, R70 ;  /* 0x000000464d467c23 */ /* 0x000fe20008000046 */
[-C--:B------:R-:W-:Y:S01]  /*9cb0*/  FFMA R89, R36, R139.reuse, R89 ;  /* 0x0000008b24597223 */ /* 0x080fe20000000059 */
[-C--:B------:R-:W-:Y:S01]  /*9cc0*/  FFMA R90, R3, R139.reuse, R90 ;  /* 0x0000008b035a7223 */ /* 0x080fe2000000005a */
[-C--:B------:R-:W-:Y:S01]  /*9cd0*/  FFMA R91, R37, R139.reuse, R91 ;  /* 0x0000008b255b7223 */ /* 0x080fe2000000005b */
[-C--:B------:R-:W-:Y:S01]  /*9ce0*/  FFMA R92, R2, R139.reuse, R92 ;  /* 0x0000008b025c7223 */ /* 0x080fe2000000005c */
[----:B------:R-:W-:Y:S01]  /*9cf0*/  FFMA R106, R33, R139, R106 ;  /* 0x0000008b216a7223 */ /* 0x000fe2000000006a */
[----:B------:R-:W-:Y:S01]  /*9d00*/  FFMA R87, R139, UR69, R87 ;  /* 0x000000458b577c23 */ /* 0x000fe20008000057 */
[----:B------:R-:W-:Y:S01]  /*9d10*/  FFMA R78, R140, UR68, R78 ;  /* 0x000000448c4e7c23 */ /* 0x000fe2000800004e */
[----:B------:R-:W-:Y:S01]  /*9d20*/  FFMA R50, R85, UR70, R50 ;  /* 0x0000004655327c23 */ /* 0x000fe20008000032 */
[----:B------:R-:W-:Y:S01]  /*9d30*/  FFMA R70, R9, UR70, R70 ;  /* 0x0000004609467c23 */ /* 0x000fe20008000046 */
[-C--:B---3--:R-:W-:Y:S01]  /*9d40*/  FFMA R86, R38, R93.reuse, R86 ;  /* 0x0000005d26567223 */ /* 0x088fe20000000056 */
        /* <DEDUP_REMOVED lines=20> */
[C---:B------:R-:W-:Y:S01]  /*9e90*/  FFMA R70, R141.reuse, UR70, R70 ;  /* 0x000000468d467c23 */ /* 0x040fe20008000046 */
[----:B------:R-:W-:Y:S01]  /*9ea0*/  FFMA R141, R141, UR68, R5 ;  /* 0x000000448d8d7c23 */ /* 0x000fe20008000005 */
[----:B------:R-:W-:Y:S01]  /*9eb0*/  MOV R131, R136 ;  /* 0x0000008800837202 */ /* 0x000fe20000000f00 */
        /* <DEDUP_REMOVED lines=9> */
[----:B------:R-:W-:Y:S01]  /*9f50*/  MOV R136, R58 ;  /* 0x0000003a00887202 */ /* 0x000fe20000000f00 */
[----:B------:R-:W-:Y:S01]  /*9f60*/  FFMA R78, R140, UR70, R50 ;  /* 0x000000468c4e7c23 */ /* 0x000fe20008000032 */
[----:B------:R-:W-:Y:S01]  /*9f70*/  MOV R58, R232 ;  /* 0x000000e8003a7202 */ /* 0x000fe20000000f00 */
[----:B------:R-:W0:Y:S01]  /*9f80*/  SHFL.IDX PT, R50, R7, 0x2, 0x1f ;  /* 0x00401f0007327f89 */ /* 0x000e2200000e0000 */
        /* <DEDUP_REMOVED lines=9> */
[----:B------:R-:W1:Y:S01]  /*a020*/  SHFL.IDX PT, R25, R7, 0x3, 0x1f ;  /* 0x00601f0007197f89 */ /* 0x000e6200000e0000 */
        /* <DEDUP_REMOVED lines=10> */
[----:B------:R-:W2:Y:S01]  /*a0d0*/  SHFL.IDX PT, R138, R7, RZ, 0x1f ;  /* 0x00001fff078a7589 */ /* 0x000ea200000e0000 */
[-C--:B------:R-:W-:Y:S01]  /*a0e0*/  FFMA R88, R4, R6.reuse, R88 ;  /* 0x0000000604587223 */ /* 0x080fe20000000058 */
[-C--:B------:R-:W-:Y:S01]  /*a0f0*/  FFMA R89, R36, R6.reuse, R89 ;  /* 0x0000000624597223 */ /* 0x080fe20000000059 */
[-C--:B------:R-:W-:Y:S01]  /*a100*/  FFMA R90, R3, R6.reuse, R90 ;  /* 0x00000006035a7223 */ /* 0x080fe2000000005a */
[-C--:B------:R-:W-:Y:S01]  /*a110*/  FFMA R91, R37, R6.reuse, R91 ;  /* 0x00000006255b7223 */ /* 0x080fe2000000005b */
[-C--:B------:R-:W-:Y:S01]  /*a120*/  FFMA R92, R2, R6.reuse, R92 ;  /* 0x00000006025c7223 */ /* 0x080fe2000000005c */
[----:B------:R-:W-:Y:S01]  /*a130*/  FFMA R106, R33, R6, R106 ;  /* 0x00000006216a7223 */ /* 0x000fe2000000006a */
[----:B------:R-:W-:Y:S01]  /*a140*/  FFMA R87, R6, UR69, R87 ;  /* 0x0000004506577c23 */ /* 0x000fe20008000057 */
[----:B------:R-:W3:Y:S01]  /*a150*/  SHFL.IDX PT, R101, R7, 0x1, 0x1f ;  /* 0x00201f0007657f89 */ /* 0x000ee200000e0000 */
        /* <DEDUP_REMOVED lines=36> */
[----:B------:R4:W-:Y:S01]  /*a3a0*/  STL [R1+0x2d8], R6 ;  /* 0x0002d80601007387 */ /* 0x0009e20000100800 */
[C---:B------:R-:W-:Y:S01]  /*a3b0*/  FFMA R86, R6.reuse, UR70, R86 ;  /* 0x0000004606567c23 */ /* 0x040fe20008000056 */
[----:B------:R-:W-:-:S02]  /*a3c0*/  FFMA R88, R6, UR71, R88 ;  /* 0x0000004706587c23 */ /* 0x000fc40008000058 */
[----:B------:R-:W-:Y:S01]  /*a3d0*/  STL [R1+0x238], R31 ;  /* 0x0002381f01007387 */ /* 0x000fe20000100800 */
[C---:B------:R-:W-:Y:S01]  /*a3e0*/  FFMA R89, R6.reuse, UR72, R89 ;  /* 0x0000004806597c23 */ /* 0x040fe20008000059 */
[C---:B------:R-:W-:Y:S01]  /*a3f0*/  FFMA R90, R6.reuse, UR73, R90 ;  /* 0x00000049065a7c23 */ /* 0x040fe2000800005a */
[C---:B------:R-:W-:Y:S01]  /*a400*/  FFMA R91, R6.reuse, UR74, R91 ;  /* 0x0000004a065b7c23 */ /* 0x040fe2000800005b */
[----:B0-----:R-:W-:Y:S01]  /*a410*/  STL [R1+0x2dc], R50 ;  /* 0x0002dc3201007387 */ /* 0x001fe20000100800 */
[C---:B------:R-:W-:Y:S01]  /*a420*/  FFMA R92, R6.reuse, UR75, R92 ;  /* 0x0000004b065c7c23 */ /* 0x040fe2000800005c */
[C---:B------:R-:W-:Y:S01]  /*a430*/  FFMA R106, R6.reuse, UR76, R106 ;  /* 0x0000004c066a7c23 */ /* 0x040fe2000800006a */
[----:B------:R-:W-:Y:S01]  /*a440*/  FFMA R87, R6, UR68, R87 ;  /* 0x0000004406577c23 */ /* 0x000fe20008000057 */
[----:B-1----:R-:W-:Y:S01]  /*a450*/  STL [R1+0x214], R25 ;  /* 0x0002141901007387 */ /* 0x002fe20000100800 */
[-C--:B------:R-:W-:Y:S01]  /*a460*/  FFMA R79, R4, R35.reuse, R79 ;  /* 0x00000023044f7223 */ /* 0x080fe2000000004f */
[-C--:B------:R-:W-:Y:S01]  /*a470*/  FFMA R80, R36, R35.reuse, R80 ;  /* 0x0000002324507223 */ /* 0x080fe20000000050 */
[-C--:B------:R-:W-:Y:S01]  /*a480*/  FFMA R81, R3, R35.reuse, R81 ;  /* 0x0000002303517223 */ /* 0x080fe20000000051 */
[-C--:B------:R-:W-:Y:S01]  /*a490*/  FFMA R82, R37, R35.reuse, R82 ;  /* 0x0000002325527223 */ /* 0x080fe20000000052 */
[-C--:B------:R-:W-:Y:S01]  /*a4a0*/  FFMA R83, R2, R35.reuse, R83 ;  /* 0x0000002302537223 */ /* 0x080fe20000000053 */
[----:B------:R-:W-:Y:S01]  /*a4b0*/  FFMA R84, R33, R35, R84 ;  /* 0x0000002321547223 */ /* 0x000fe20000000054 */
[----:B----4-:R-:W4:Y:S01]  /*a4c0*/  LDL R6, [R1+0xd4] ;  /* 0x0000d40001067983 */ /* 0x010f220000100800 */
[-C--:B------:R-:W-:Y:S01]  /*a4d0*/  FFMA R79, R4, R60.reuse, R79 ;  /* 0x0000003c044f7223 */ /* 0x080fe2000000004f */
[-C--:B------:R-:W-:Y:S01]  /*a4e0*/  FFMA R80, R36, R60.reuse, R80 ;  /* 0x0000003c24507223 */ /* 0x080fe20000000050 */
[-C--:B------:R-:W-:Y:S01]  /*a4f0*/  FFMA R81, R3, R60.reuse, R81 ;  /* 0x0000003c03517223 */ /* 0x080fe20000000051 */
[-C--:B------:R-:W-:Y:S01]  /*a500*/  FFMA R82, R37, R60.reuse, R82 ;  /* 0x0000003c25527223 */ /* 0x080fe20000000052 */
[-C--:B------:R-:W-:Y:S01]  /*a510*/  FFMA R83, R2, R60.reuse, R83 ;  /* 0x0000003c02537223 */ /* 0x080fe20000000053 */
[----:B------:R-:W-:Y:S01]  /*a520*/  FFMA R84, R33, R60, R84 ;  /* 0x0000003c21547223 */ /* 0x000fe20000000054 */
[-C--:B--2---:R-:W-:Y:S01]  /*a530*/  FFMA R95, R38, R138.reuse, R95 ;  /* 0x0000008a265f7223 */ /* 0x084fe2000000005f */
[C---:B------:R-:W-:Y:S01]  /*a540*/  FFMA R53, R4.reuse, R138, R53 ;  /* 0x0000008a04357223 */ /* 0x040fe20000000035 */
        /* <DEDUP_REMOVED lines=10> */
[----:B------:R-:W-:Y:S01]  /*a5f0*/  FFMA R100, R33, R138, R100 ;  /* 0x0000008a21647223 */ /* 0x000fe20000000064 */
[----:B------:R-:W-:Y:S01]  /*a600*/  FFMA R96, R138, UR69, R96 ;  /* 0x000000458a607c23 */ /* 0x000fe20008000060 */
[-C--:B---3--:R-:W-:Y:S01]  /*a610*/  FFMA R95, R38, R101.reuse, R95 ;  /* 0x00000065265f7223 */ /* 0x088fe2000000005f */
        /* <DEDUP_REMOVED lines=13> */
[-C--:B------:R-:W-:Y:S01]  /*a6f0*/  FFMA R95, R38, R50.reuse, R95 ;  /* 0x00000032265f7223 */ /* 0x080fe2000000005f */
[CC--:B------:R-:W-:Y:S01]  /*a700*/  FFMA R53, R4.reuse, R50.reuse, R53 ;  /* 0x0000003204357223 */ /* 0x0c0fe20000000035 */
        /* <DEDUP_REMOVED lines=94> */
[----:B------:R-:W-:Y:S01]  /*acf0*/  MOV R132, R131 ;  /* 0x0000008300847202 */ /* 0x000fe20000000f00 */
        /* <DEDUP_REMOVED lines=12> */
[----:B------:R-:W-:Y:S01]  /*adc0*/  FFMA R87, R139, UR71, R88 ;  /* 0x000000478b577c23 */ /* 0x000fe20008000058 */
[----:B------:R-:W-:Y:S01]  /*add0*/  MOV R130, R127 ;  /* 0x0000007f00827202 */ /* 0x000fe20000000f00 */
[C---:B------:R-:W-:Y:S01]  /*ade0*/  FFMA R86, R31.reuse, UR70, R86 ;  /* 0x000000461f567c23 */ /* 0x040fe20008000056 */
[----:B------:R-:W-:Y:S01]  /*adf0*/  FFMA R106, R31, UR76, R106 ;  /* 0x0000004c1f6a7c23 */ /* 0x000fe2000800006a */
[C---:B------:R-:W-:Y:S01]  /*ae00*/  FFMA R88, R139.reuse, UR72, R89 ;  /* 0x000000488b587c23 */ /* 0x040fe20008000059 */
[----:B------:R-:W-:Y:S01]  /*ae10*/  MOV R127, R126 ;  /* 0x0000007e007f7202 */ /* 0x000fe20000000f00 */
[----:B------:R-:W-:Y:S01]  /*ae20*/  FFMA R89, R139, UR73, R90 ;  /* 0x000000498b597c23 */ /* 0x000fe2000800005a */
[----:B------:R-:W-:Y:S01]  /*ae30*/  MOV R126, R57 ;  /* 0x00000039007e7202 */ /* 0x000fe20000000f00 */
[----:B------:R-:W-:Y:S01]  /*ae40*/  FFMA R94, R101, UR72, R94 ;  /* 0x00000048655e7c23 */ /* 0x000fe2000800005e */
        /* <DEDUP_REMOVED lines=12> */
[C---:B------:R-:W-:Y:S01]  /*af10*/  FFMA R92, R139.reuse, UR76, R106 ;  /* 0x0000004c8b5c7c23 */ /* 0x040fe2000800006a */
[----:B------:R-:W0:Y:S01]  /*af20*/  SHFL.IDX PT, R137, R0, RZ, 0x1f ;  /* 0x00001fff00897589 */ /* 0x000e2200000e0000 */
        /* <DEDUP_REMOVED lines=9> */
[----:B------:R-:W1:Y:S01]  /*afc0*/  SHFL.IDX PT, R109, R0, 0x1, 0x1f ;  /* 0x00201f00006d7f89 */ /* 0x000e6200000e0000 */
[C---:B------:R-:W-:Y:S01]  /*afd0*/  FFMA R96, R25.reuse, UR72, R94 ;  /* 0x0000004819607c23 */ /* 0x040fe2000800005e */
[C---:B------:R-:W-:Y:S01]  /*afe0*/  FFMA R97, R25.reuse, UR73, R97 ;  /* 0x0000004919617c23 */ /* 0x040fe20008000061 */
[C---:B------:R-:W-:Y:S01]  /*aff0*/  FFMA R98, R25.reuse, UR74, R98 ;  /* 0x0000004a19627c23 */ /* 0x040fe20008000062 */
[C---:B------:R-:W-:Y:S01]  /*b000*/  FFMA R99, R25.reuse, UR75, R99 ;  /* 0x0000004b19637c23 */ /* 0x040fe20008000063 */
[C---:B------:R-:W-:Y:S01]  /*b010*/  FFMA R100, R25.reuse, UR76, R100 ;  /* 0x0000004c19647c23 */ /* 0x040fe20008000064 */
[----:B------:R-:W-:Y:S01]  /*b020*/  FFMA R5, R25, UR68, R5 ;  /* 0x0000004419057c23 */ /* 0x000fe20008000005 */
[C---:B------:R-:W-:Y:S01]  /*b030*/  FFMA R94, R138.reuse, UR70, R95 ;  /* 0x000000468a5e7c23 */ /* 0x040fe2000800005f */
[----:B------:R-:W-:-:S02]  /*b040*/  FFMA R95, R138, UR71, R53 ;  /* 0x000000478a5f7c23 */ /* 0x000fc40008000035 */
[----:B------:R-:W2:Y:S01]  /*b050*/  SHFL.IDX PT, R53, R0, 0x2, 0x1f ;  /* 0x00401f0000357f89 */ /* 0x000ea200000e0000 */
[C---:B------:R-:W-:Y:S01]  /*b060*/  FFMA R96, R138.reuse, UR72, R96 ;  /* 0x000000488a607c23 */ /* 0x040fe20008000060 */
[C---:B------:R-:W-:Y:S01]  /*b070*/  FFMA R97, R138.reuse, UR73, R97 ;  /* 0x000000498a617c23 */ /* 0x040fe20008000061 */
[C---:B------:R-:W-:Y:S01]  /*b080*/  FFMA R98, R138.reuse, UR74, R98 ;  /* 0x0000004a8a627c23 */ /* 0x040fe20008000062 */
[C---:B------:R-:W-:Y:S01]  /*b090*/  FFMA R99, R138.reuse, UR75, R99 ;  /* 0x0000004b8a637c23 */ /* 0x040fe20008000063 */
[C---:B------:R-:W-:Y:S01]  /*b0a0*/  FFMA R100, R138.reuse, UR76, R100 ;  /* 0x0000004c8a647c23 */ /* 0x040fe20008000064 */
[----:B------:R-:W-:Y:S02]  /*b0b0*/  FFMA R138, R138, UR68, R5 ;  /* 0x000000448a8a7c23 */ /* 0x000fe40008000005 */
[----:B------:R-:W3:Y:S01]  /*b0c0*/  SHFL.IDX PT, R5, R0, 0x3, 0x1f ;  /* 0x00601f0000057f89 */ /* 0x000ee200000e0000 */
        /* <DEDUP_REMOVED lines=66> */
[----:B------:R-:W-:Y:S01]  /*b4f0*/  MOV R232, R21 ;  /* 0x0000001500e87202 */ /* 0x000fe20000000f00 */
        /* <DEDUP_REMOVED lines=34> */
[----:B------:R0:W-:Y:S04]  /*b720*/  STL [R1+0x218], R5 ;  /* 0x0002180501007387 */ /* 0x0001e80000100800 */
[----:B0-----:R-:W2:Y:S01]  /*b730*/  LDL.LU R5, [R1+0x2c] ;  /* 0x00002c0001057983 */ /* 0x001ea20000300800 */
[----:B------:R-:W-:-:S03]  /*b740*/  MOV R133, R136 ;  /* 0x0000008800857202 */ /* 0x000fc60000000f00 */
[----:B----4-:R-:W0:Y:S04]  /*b750*/  SHFL.IDX PT, R136, R6, RZ, 0x1f ;  /* 0x00001fff06887589 */ /* 0x010e2800000e0000 */
[----:B------:R-:W1:Y:S01]  /*b760*/  SHFL.IDX PT, R117, R6, 0x1, 0x1f ;  /* 0x00201f0006757f89 */ /* 0x000e6200000e0000 */
[----:B------:R-:W-:-:S03]  /*b770*/  MOV R0, R24 ;  /* 0x0000001800007202 */ /* 0x000fc60000000f00 */
[----:B------:R-:W3:Y:S04]  /*b780*/  SHFL.IDX PT, R52, R6, 0x2, 0x1f ;  /* 0x00401f0006347f89 */ /* 0x000ee800000e0000 */
[----:B------:R-:W4:Y:S01]  /*b790*/  SHFL.IDX PT, R24, R6, 0x3, 0x1f ;  /* 0x00601f0006187f89 */ /* 0x000f2200000e0000 */
[----:B------:R-:W-:-:S03]  /*b7a0*/  MOV R40, R126 ;  /* 0x0000007e00287202 */ /* 0x000fc60000000f00 */
[----:B------:R-:W4:Y:S01]  /*b7b0*/  SHFL.IDX PT, R126, R10, RZ, 0x1f ;  /* 0x00001fff0a7e7589 */ /* 0x000f2200000e0000 */
[----:B------:R-:W-:-:S03]  /*b7c0*/  MOV R30, R125 ;  /* 0x0000007d001e7202 */ /* 0x000fc60000000f00 */
        /* <DEDUP_REMOVED lines=9> */
[----:B------:R-:W0:Y:S01]  /*b860*/  SHFL.IDX PT, R51, R10, 0x2, 0x1f ;  /* 0x00401f000a337f89 */ /* 0x000e2200000e0000 */
[-C--:B-1----:R-:W-:Y:S01]  /*b870*/  FFMA R128, R38, R117.reuse, R128 ;  /* 0x0000007526807223 */ /* 0x082fe20000000080 */
[-C--:B------:R-:W-:Y:S01]  /*b880*/  FFMA R150, R4, R117.reuse, R150 ;  /* 0x0000007504967223 */ /* 0x080fe20000000096 */
[-C--:B------:R-:W-:Y:S01]  /*b890*/  FFMA R149, R36, R117.reuse, R149 ;  /* 0x0000007524957223 */ /* 0x080fe20000000095 */
[-C--:B------:R-:W-:Y:S01]  /*b8a0*/  FFMA R145, R3, R117.reuse, R145 ;  /* 0x0000007503917223 */ /* 0x080fe20000000091 */
[-C--:B------:R-:W-:Y:S01]  /*b8b0*/  FFMA R146, R37, R117.reuse, R146 ;  /* 0x0000007525927223 */ /* 0x080fe20000000092 */
[-C--:B------:R-:W-:Y:S01]  /*b8c0*/  FFMA R147, R2, R117.reuse, R147 ;  /* 0x0000007502937223 */ /* 0x080fe20000000093 */
[----:B------:R-:W-:Y:S01]  /*b8d0*/  FFMA R148, R33, R117, R148 ;  /* 0x0000007521947223 */ /* 0x000fe20000000094 */
[----:B------:R-:W-:Y:S01]  /*b8e0*/  MOV R35, R23 ;  /* 0x0000001700237202 */ /* 0x000fe20000000f00 */
[----:B------:R-:W-:Y:S01]  /*b8f0*/  FFMA R129, R117, UR69, R129 ;  /* 0x0000004575817c23 */ /* 0x000fe20008000081 */
[----:B------:R-:W1:Y:S01]  /*b900*/  SHFL.IDX PT, R23, R10, 0x3, 0x1f ;  /* 0x00601f000a177f89 */ /* 0x000e6200000e0000 */
        /* <DEDUP_REMOVED lines=200> */
[----:B------:R-:W0:Y:S01]  /*c590*/  SHFL.IDX PT, R21, R11, 0x3, 0x1f ;  /* 0x00601f000b157f89 */ /* 0x000e2200000e0000 */
[----:B------:R-:W-:-:S03]  /*c5a0*/  MOV R31, R151 ;  /* 0x00000097001f7202 */ /* 0x000fc60000000f00 */
[----:B------:R-:W1:Y:S01]  /*c5b0*/  SHFL.IDX PT, R151, R12, 0x1, 0x1f ;  /* 0x00201f000c977f89 */ /* 0x000e6200000e0000 */
[----:B------:R-:W-:Y:S02]  /*c5c0*/  MOV R9, R132 ;  /* 0x0000008400097202 */ /* 0x000fe40000000f00 */
[----:B------:R-:W-:Y:S01]  /*c5d0*/  MOV R50, R31 ;  /* 0x0000001f00327202 */ /* 0x000fe20000000f00 */
[----:B------:R-:W-:Y:S01]  /*c5e0*/  STL [R1+0x2e4], R52 ;  /* 0x0002e43401007387 */ /* 0x000fe20000100800 */
[----:B------:R-:W-:-:S03]  /*c5f0*/  MOV R31, R40 ;  /* 0x00000028001f7202 */ /* 0x000fc60000000f00 */
[----:B------:R-:W-:Y:S01]  /*c600*/  STL [R1+0x21c], R24 ;  /* 0x00021c1801007387 */ /* 0x000fe20000100800 */
[----:B------:R-:W-:-:S03]  /*c610*/  MOV R40, R9 ;  /* 0x0000000900287202 */ /* 0x000fc60000000f00 */
[----:B------:R-:W-:Y:S01]  /*c620*/  STL [R1+0x1dc], R10 ;  /* 0x0001dc0a01007387 */ /* 0x000fe20000100800 */
[----:B------:R-:W-:Y:S02]  /*c630*/  MOV R6, R57 ;  /* 0x0000003900067202 */ /* 0x000fe40000000f00 */
[----:B------:R-:W-:Y:S01]  /*c640*/  MOV R25, R50 ;  /* 0x0000003200197202 */ /* 0x000fe20000000f00 */
[----:B------:R-:W-:Y:S01]  /*c650*/  STL [R1+0x2ec], R51 ;  /* 0x0002ec3301007387 */ /* 0x000fe20000100800 */
[----:B------:R-:W-:-:S03]  /*c660*/  MOV R57, R8 ;  /* 0x0000000800397202 */ /* 0x000fc60000000f00 */
[----:B------:R-:W-:Y:S01]  /*c670*/  STL [R1+0x220], R23 ;  /* 0x0002201701007387 */ /* 0x000fe20000100800 */
[----:B------:R-:W-:-:S03]  /*c680*/  MOV R8, R144 ;  /* 0x0000009000087202 */ /* 0x000fc60000000f00 */
[----:B------:R-:W-:Y:S01]  /*c690*/  STL [R1+0x1e0], R11 ;  /* 0x0001e00b01007387 */ /* 0x000fe20000100800 */
[----:B------:R-:W-:-:S03]  /*c6a0*/  MOV R50, R40 ;  /* 0x0000002800327202 */ /* 0x000fc60000000f00 */
[----:B0-----:R-:W-:Y:S01]  /*c6b0*/  STL [R1+0x224], R21 ;  /* 0x0002241501007387 */ /* 0x001fe20000100800 */
[----:B------:R-:W-:Y:S01]  /*c6c0*/  MOV R40, R61 ;  /* 0x0000003d00287202 */ /* 0x000fe20000000f00 */
[----:B-1----:R-:W-:Y:S02]  /*c6d0*/  FFMA R145, R4, R151, R25 ;  /* 0x0000009704917223 */ /* 0x002fe40000000019 */
[----:B------:R-:W-:Y:S01]  /*c6e0*/  STL [R1+0x1e4], R12 ;  /* 0x0001e40c01007387 */ /* 0x000fe20000100800 */
[----:B--2---:R-:W-:-:S03]  /*c6f0*/  FFMA R144, R38, R152, R5 ;  /* 0x0000009826907223 */ /* 0x004fc60000000005 */
[----:B------:R-:W2:Y:S04]  /*c700*/  LDL.LU R5, [R1+0x20] ;  /* 0x0000200001057983 */ /* 0x000ea80000300800 */
[----:B------:R-:W3:Y:S04]  /*c710*/  LDL.LU R61, [R1+0x30c] ;  /* 0x00030c00013d7983 */ /* 0x000ee80000300800 */
[----:B------:R-:W4:Y:S02]  /*c720*/  LDL.LU R25, [R1+0x18] ;  /* 0x0000180001197983 */ /* 0x000f240000300800 */
[----:B----4-:R-:W-:-:S02]  /*c730*/  FFMA R146, R36, R151, R25 ;  /* 0x0000009724927223 */ /* 0x010fc40000000019 */
[----:B------:R-:W4:Y:S02]  /*c740*/  LDL.LU R25, [R1+0x14] ;  /* 0x0000140001197983 */ /* 0x000f240000300800 */
[-C--:B----4-:R-:W-:Y:S02]  /*c750*/  FFMA R147, R3, R151.reuse, R25 ;  /* 0x0000009703937223 */ /* 0x090fe40000000019 */
[----:B------:R-:W4:Y:S02]  /*c760*/  LDL.LU R25, [R1+0x10] ;  /* 0x0000100001197983 */ /* 0x000f240000300800 */
[-C--:B----4-:R-:W-:Y:S02]  /*c770*/  FFMA R148, R37, R151.reuse, R25 ;  /* 0x0000009725947223 */ /* 0x090fe40000000019 */
[----:B------:R-:W4:Y:S02]  /*c780*/  LDL.LU R25, [R1+0xc] ;  /* 0x00000c0001197983 */ /* 0x000f240000300800 */
[----:B----4-:R-:W-:-:S02]  /*c790*/  FFMA R149, R2, R151, R25 ;  /* 0x0000009702957223 */ /* 0x010fc40000000019 */
[----:B------:R-:W4:Y:S01]  /*c7a0*/  LDL.LU R25, [R1+0x8] ;  /* 0x0000080001197983 */ /* 0x000f220000300800 */
[----:B------:R-:W-:Y:S02]  /*c7b0*/  MOV R27, R56 ;  /* 0x00000038001b7202 */ /* 0x000fe40000000f00 */
[----:B------:R-:W-:Y:S02]  /*c7c0*/  MOV R56, R135 ;  /* 0x0000008700387202 */ /* 0x000fe40000000f00 */
[----:B------:R-:W0:Y:S01]  /*c7d0*/  SHFL.IDX PT, R135, R11, RZ, 0x1f ;  /* 0x00001fff0b877589 */ /* 0x000e2200000e0000 */
[----:B------:R-:W-:-:S03]  /*c7e0*/  MOV R60, R134 ;  /* 0x00000086003c7202 */ /* 0x000fc60000000f00 */
[----:B------:R-:W1:Y:S04]  /*c7f0*/  SHFL.IDX PT, R134, R11, 0x1, 0x1f ;  /* 0x00201f000b867f89 */ /* 0x000e6800000e0000 */
[----:B------:R-:W2:Y:S01]  /*c800*/  SHFL.IDX PT, R49, R11, 0x2, 0x1f ;  /* 0x00401f000b317f89 */ /* 0x000ea200000e0000 */
        /* <DEDUP_REMOVED lines=57> */
[----:B----4-:R-:W-:-:S02]  /*cba0*/  FFMA R150, R33, R151, R25 ;  /* 0x0000009721967223 */ /* 0x010fc40000000019 */
[----:B------:R-:W2:Y:S01]  /*cbb0*/  LDL.LU R25, [R1+0x8c] ;  /* 0x00008c0001197983 */ /* 0x000ea20000300800 */
        /* <DEDUP_REMOVED lines=44> */
[----:B------:R-:W0:Y:S01]  /*ce80*/  SHFL.IDX PT, R46, R12, 0x2, 0x1f ;  /* 0x00401f000c2e7f89 */ /* 0x000e2200000e0000 */
        /* <DEDUP_REMOVED lines=8> */
[----:B------:R-:W1:Y:S01]  /*cf10*/  SHFL.IDX PT, R22, R12, 0x3, 0x1f ;  /* 0x00601f000c167f89 */ /* 0x000e6200000e0000 */
[----:B------:R-:W-:Y:S02]  /*cf20*/  MOV R9, R232 ;  /* 0x000000e800097202 */ /* 0x000fe40000000f00 */
[----:B------:R-:W-:Y:S01]  /*cf30*/  MOV R232, R176 ;  /* 0x000000b000e87202 */ /* 0x000fe20000000f00 */
[----:B------:R-:W-:Y:S01]  /*cf40*/  FFMA R176, R152, UR69, R5 ;  /* 0x0000004598b07c23 */ /* 0x000fe20008000005 */
[----:B------:R-:W-:-:S03]  /*cf50*/  FFMA R144, R38, R151, R144 ;  /* 0x0000009726907223 */ /* 0x000fc60000000090 */
        /* <DEDUP_REMOVED lines=89> */
[C---:B---3--:R-:W-:Y:S01]  /*d4f0*/  FFMA R176, R61.reuse, UR74, R177 ;  /* 0x0000004a3db07c23 */ /* 0x048fe200080000b1 */
[----:B------:R-:W-:Y:S01]  /*d500*/  FFMA R177, R61, UR75, R178 ;  /* 0x0000004b3db17c23 */ /* 0x000fe200080000b2 */
[----:B------:R0:W-:Y:S01]  /*d510*/  STL [R1+0x228], R22 ;  /* 0x0002281601007387 */ /* 0x0001e20000100800 */
[C---:B------:R-:W-:Y:S01]  /*d520*/  FFMA R246, R169.reuse, UR75, R202 ;  /* 0x0000004ba9f67c23 */ /* 0x040fe200080000ca */
[C---:B------:R-:W-:Y:S01]  /*d530*/  FFMA R247, R169.reuse, UR76, R194 ;  /* 0x0000004ca9f77c23 */ /* 0x040fe200080000c2 */
[----:B------:R-:W-:Y:S01]  /*d540*/  FFMA R248, R169, UR68, R186 ;  /* 0x00000044a9f87c23 */ /* 0x000fe200080000ba */
[----:B------:R-:W-:Y:S01]  /*d550*/  FFMA R23, R167, UR74, R7 ;  /* 0x0000004aa7177c23 */ /* 0x000fe20008000007 */
[C---:B------:R-:W-:Y:S01]  /*d560*/  FFMA R10, R182.reuse, UR75, R142 ;  /* 0x0000004bb60a7c23 */ /* 0x040fe2000800008e */
[----:B------:R-:W-:Y:S01]  /*d570*/  FFMA R7, R182, UR76, R20 ;  /* 0x0000004cb6077c23 */ /* 0x000fe20008000014 */
[----:B--2---:R-:W-:Y:S01]  /*d580*/  FFMA R178, R61, UR76, R25 ;  /* 0x0000004c3db27c23 */ /* 0x004fe20008000019 */
[----:B------:R-:W-:-:S02]  /*d590*/  MOV R25, R50 ;  /* 0x0000003200197202 */ /* 0x000fc40000000f00 */
[----:B------:R-:W-:Y:S02]  /*d5a0*/  MOV R50, R31 ;  /* 0x0000001f00327202 */ /* 0x000fe40000000f00 */
[----:B------:R-:W-:Y:S02]  /*d5b0*/  MOV R31, R6 ;  /* 0x00000006001f7202 */ /* 0x000fe40000000f00 */
[----:B------:R-:W-:Y:S02]  /*d5c0*/  MOV R6, R60 ;  /* 0x0000003c00067202 */ /* 0x000fe40000000f00 */
[----:B------:R-:W-:Y:S02]  /*d5d0*/  MOV R60, R56 ;  /* 0x00000038003c7202 */ /* 0x000fe40000000f00 */
[----:B------:R-:W-:Y:S02]  /*d5e0*/  MOV R53, R25 ;  /* 0x0000001900357202 */ /* 0x000fe40000000f00 */
[----:B------:R-:W-:-:S02]  /*d5f0*/  MOV R56, R57 ;  /* 0x0000003900387202 */ /* 0x000fc40000000f00 */
[----:B------:R-:W-:Y:S02]  /*d600*/  MOV R25, R50 ;  /* 0x0000003200197202 */ /* 0x000fe40000000f00 */
[----:B------:R-:W-:Y:S02]  /*d610*/  MOV R57, R8 ;  /* 0x0000000800397202 */ /* 0x000fe40000000f00 */
[----:B------:R-:W-:Y:S02]  /*d620*/  MOV R50, R31 ;  /* 0x0000001f00327202 */ /* 0x000fe40000000f00 */
[----:B------:R-:W-:Y:S02]  /*d630*/  MOV R8, R230 ;  /* 0x000000e600087202 */ /* 0x000fe40000000f00 */
[----:B------:R-:W-:Y:S01]  /*d640*/  MOV R31, R6 ;  /* 0x00000006001f7202 */ /* 0x000fe20000000f00 */
[----:B------:R-:W2:Y:S01]  /*d650*/  LDL.LU R230, [R1+0x90] ;  /* 0x0000900001e67983 */ /* 0x000ea20000300800 */
[----:B------:R-:W-:-:S02]  /*d660*/  MOV R6, R60 ;  /* 0x0000003c00067202 */ /* 0x000fc40000000f00 */
[----:B------:R-:W-:Y:S02]  /*d670*/  MOV R60, R56 ;  /* 0x00000038003c7202 */ /* 0x000fe40000000f00 */
[----:B------:R-:W-:Y:S02]  /*d680*/  MOV R56, R57 ;  /* 0x0000003900387202 */ /* 0x000fe40000000f00 */
[----:B------:R-:W-:Y:S02]  /*d690*/  MOV R57, R8 ;  /* 0x0000000800397202 */ /* 0x000fe40000000f00 */
[----:B------:R-:W-:Y:S01]  /*d6a0*/  MOV R8, R231 ;  /* 0x000000e700087202 */ /* 0x000fe20000000f00 */
[----:B------:R-:W-:Y:S01]  /*d6b0*/  FFMA R242, R165, UR72, R56 ;  /* 0x00000048a5f27c23 */ /* 0x000fe20008000038 */
[----:B------:R-:W-:Y:S01]  /*d6c0*/  MOV R56, R57 ;  /* 0x0000003900387202 */ /* 0x000fe20000000f00 */
[----:B------:R-:W3:Y:S01]  /*d6d0*/  LDL.LU R231, [R1+0x4] ;  /* 0x0000040001e77983 */ /* 0x000ee20000300800 */
[----:B------:R-:W-:-:S03]  /*d6e0*/  MOV R57, R8 ;  /* 0x0000000800397202 */ /* 0x000fc60000000f00 */
[----:B------:R-:W4:Y:S04]  /*d6f0*/  LDL.LU R8, [R1+0x48] ;  /* 0x0000480001087983 */ /* 0x000f280000300800 */
[----:B------:R-:W3:Y:S04]  /*d700*/  LDL.LU R202, [R1+0x308] ;  /* 0x0003080001ca7983 */ /* 0x000ee80000300800 */
[----:B------:R-:W3:Y:S04]  /*d710*/  LDL.LU R194, [R1+0x304] ;  /* 0x0003040001c27983 */ /* 0x000ee80000300800 */
[----:B------:R-:W3:Y:S04]  /*d720*/  LDL.LU R186, [R1+0x300] ;  /* 0x0003000001ba7983 */ /* 0x000ee80000300800 */
[----:B------:R-:W3:Y:S04]  /*d730*/  LDL.LU R142, [R1+0x2fc] ;  /* 0x0002fc00018e7983 */ /* 0x000ee80000300800 */
[----:B------:R-:W3:Y:S01]  /*d740*/  LDL.LU R20, [R1+0x2f8] ;  /* 0x0002f80001147983 */ /* 0x000ee20000300800 */
        /* <DEDUP_REMOVED lines=10> */
[----:B------:R-:W-:Y:S01]  /*d7f0*/  FFMA R234, R166, UR76, R227 ;  /* 0x0000004ca6ea7c23 */ /* 0x000fe200080000e3 */
[C---:B------:R-:W-:Y:S01]  /*d800*/  FFMA R227, R167.reuse, UR70, R252 ;  /* 0x00000046a7e37c23 */ /* 0x040fe200080000fc */
[C---:B------:R-:W-:Y:S01]  /*d810*/  FFMA R15, R167.reuse, UR71, R15 ;  /* 0x00000047a70f7c23 */ /* 0x040fe2000800000f */
[C---:B------:R-:W-:Y:S01]  /*d820*/  FFMA R165, R167.reuse, UR72, R55 ;  /* 0x00000048a7a57c23 */ /* 0x040fe20008000037 */
[C---:B------:R-:W-:Y:S01]  /*d830*/  FFMA R17, R167.reuse, UR73, R17 ;  /* 0x00000049a7117c23 */ /* 0x040fe20008000011 */
[C---:B0-----:R-:W-:Y:S01]  /*d840*/  FFMA R22, R167.reuse, UR75, R29 ;  /* 0x0000004ba7167c23 */ /* 0x041fe2000800001d */
[C---:B------:R-:W-:Y:S01]  /*d850*/  FFMA R21, R167.reuse, UR76, R0 ;  /* 0x0000004ca7157c23 */ /* 0x040fe20008000000 */
[----:B------:R-:W-:Y:S01]  /*d860*/  FFMA R18, R167, UR68, R18 ;  /* 0x00000044a7127c23 */ /* 0x000fe20008000012 */
[C---:B------:R-:W-:Y:S01]  /*d870*/  FFMA R236, R164.reuse, UR74, R53 ;  /* 0x0000004aa4ec7c23 */ /* 0x040fe20008000035 */
[----:B------:R-:W-:Y:S01]  /*d880*/  FFMA R238, R164, UR76, R50 ;  /* 0x0000004ca4ee7c23 */ /* 0x000fe20008000032 */
[----:B------:R-:W-:Y:S01]  /*d890*/  FFMA R167, R168, UR72, R179 ;  /* 0x00000048a8a77c23 */ /* 0x000fe200080000b3 */
[C---:B------:R-:W-:Y:S01]  /*d8a0*/  FFMA R53, R166.reuse, UR71, R27 ;  /* 0x00000047a6357c23 */ /* 0x040fe2000800001b */
[----:B------:R-:W-:Y:S01]  /*d8b0*/  FFMA R50, R166, UR72, R30 ;  /* 0x00000048a6327c23 */ /* 0x000fe2000800001e */
[C---:B------:R-:W-:Y:S01]  /*d8c0*/  FFMA R179, R168.reuse, UR74, R181 ;  /* 0x0000004aa8b37c23 */ /* 0x040fe200080000b5 */
[C---:B------:R-:W-:Y:S01]  /*d8d0*/  FFMA R181, R168.reuse, UR75, R56 ;  /* 0x0000004ba8b57c23 */ /* 0x040fe20008000038 */
[----:B------:R-:W-:Y:S01]  /*d8e0*/  FFMA R12, R168, UR76, R57 ;  /* 0x0000004ca80c7c23 */ /* 0x000fe20008000039 */
[----:B------:R-:W-:Y:S01]  /*d8f0*/  MOV R40, R32 ;  /* 0x0000002000287202 */ /* 0x000fe20000000f00 */
        /* <DEDUP_REMOVED lines=12> */
[----:B------:R-:W-:Y:S01]  /*d9c0*/  FFMA R218, R166, UR68, R218 ;  /* 0x00000044a6da7c23 */ /* 0x000fe200080000da */
[C---:B------:R-:W-:Y:S01]  /*d9d0*/  FFMA R166, R168.reuse, UR70, R170 ;  /* 0x00000046a8a67c23 */ /* 0x040fe200080000aa */
[C---:B------:R-:W-:Y:S01]  /*d9e0*/  FFMA R171, R168.reuse, UR71, R171 ;  /* 0x00000047a8ab7c23 */ /* 0x040fe200080000ab */
[----:B------:R-:W-:Y:S01]  /*d9f0*/  FFMA R180, R168, UR73, R180 ;  /* 0x00000049a8b47c23 */ /* 0x000fe200080000b4 */
[C---:B------:R-:W-:Y:S01]  /*da00*/  FFMA R172, R61.reuse, UR70, R172 ;  /* 0x000000463dac7c23 */ /* 0x040fe200080000ac */
[C---:B------:R-:W-:Y:S01]  /*da10*/  FFMA R173, R61.reuse, UR71, R173 ;  /* 0x000000473dad7c23 */ /* 0x040fe200080000ad */
[C---:B------:R-:W-:Y:S01]  /*da20*/  FFMA R174, R61.reuse, UR72, R174 ;  /* 0x000000483dae7c23 */ /* 0x040fe200080000ae */
[----:B------:R-:W-:Y:S01]  /*da30*/  FFMA R175, R61, UR73, R175 ;  /* 0x000000493daf7c23 */ /* 0x000fe200080000af */
[----:B------:R-:W-:Y:S01]  /*da40*/  MOV R59, R54 ;  /* 0x00000036003b7202 */ /* 0x000fe20000000f00 */
[----:B------:R-:W-:Y:S01]  /*da50*/  FFMA R35, R189, UR72, R199 ;  /* 0x00000048bd237c23 */ /* 0x000fe200080000c7 */
[----:B------:R-:W-:-:S02]  /*da60*/  MOV R199, R7 ;  /* 0x0000000700c77202 */ /* 0x000fc40000000f00 */
[----:B------:R-:W-:Y:S01]  /*da70*/  MOV R250, R59 ;  /* 0x0000003b00fa7202 */ /* 0x000fe20000000f00 */
[----:B------:R-:W-:Y:S01]  /*da80*/  FFMA R43, R203, UR70, R211 ;  /* 0x00000046cb2b7c23 */ /* 0x000fe200080000d3 */
        /* <DEDUP_REMOVED lines=9> */
[----:B------:R-:W-:Y:S01]  /*db20*/  FFMA R55, R189, UR76, R45 ;  /* 0x0000004cbd377c23 */ /* 0x000fe2000800002d */
[----:B------:R-:W-:Y:S01]  /*db30*/  FFMA R250, R63, UR73, R156 ;  /* 0x000000493ffa7c23 */ /* 0x000fe2000800009c */
[----:B----4-:R-:W-:Y:S01]  /*db40*/  FFMA R252, R168, UR68, R8 ;  /* 0x00000044a8fc7c23 */ /* 0x010fe20008000008 */
[----:B------:R-:W-:-:S02]  /*db50*/  FFMA R8, R182, UR68, R13 ;  /* 0x00000044b6087c23 */ /* 0x000fc4000800000d */
[----:B------:R-:W4:Y:S04]  /*db60*/  LDL.LU R13, [R1+0x2f4] ;  /* 0x0002f400010d7983 */ /* 0x000f280000300800 */
[----:B------:R-:W4:Y:S01]  /*db70*/  LDL.LU R196, [R1+0xf4] ;  /* 0x0000f40001c47983 */ /* 0x000f220000300800 */
[----:B------:R-:W-:Y:S01]  /*db80*/  MOV R168, R12 ;  /* 0x0000000c00a87202 */ /* 0x000fe20000000f00 */
[----:B------:R-:W-:Y:S02]  /*db90*/  FFMA R12, R62, UR75, R163 ;  /* 0x0000004b3e0c7c23 */ /* 0x000fe400080000a3 */
[----:B------:R-:W4:Y:S01]  /*dba0*/  LDL.LU R163, [R1+0xf0] ;  /* 0x0000f00001a37983 */ /* 0x000f220000300800 */
[----:B--2---:R-:W-:-:S03]  /*dbb0*/  FFMA R230, R61, UR68, R230 ;  /* 0x000000443de67c23 */ /* 0x004fc600080000e6 */
[----:B---3--:R-:W0:Y:S01]  /*dbc0*/  SHFL.IDX PT, R61, R20, 0x1, 0x1f ;  /* 0x00201f00143d7f89 */ /* 0x008e2200000e0000 */
[----:B------:R-:W-:Y:S01]  /*dbd0*/  FFMA R182, R189, UR70, R197 ;  /* 0x00000046bdb67c23 */ /* 0x000fe200080000c5 */
[----:B------:R-:W-:Y:S02]  /*dbe0*/  MOV R189, R199 ;  /* 0x000000c700bd7202 */ /* 0x000fe40000000f00 */
[----:B------:R-:W-:Y:S01]  /*dbf0*/  STL [R1+0x1e8], R20 ;  /* 0x0001e81401007387 */ /* 0x000fe20000100800 */
[----:B0-----:R-:W-:Y:S01]  /*dc00*/  FFMA R156, R38, R61, R211 ;  /* 0x0000003d269c7223 */ /* 0x001fe200000000d3 */
[----:B------:R-:W-:Y:S02]  /*dc10*/  MOV R211, R189 ;  /* 0x000000bd00d37202 */ /* 0x000fe40000000f00 */
[----:B------:R-:W-:Y:S02]  /*dc20*/  MOV R189, R14 ;  /* 0x0000000e00bd7202 */ /* 0x000fe40000000f00 */
[----:B------:R-:W2:Y:S01]  /*dc30*/  LDL.LU R14, [R1+0x2f0] ;  /* 0x0002f000010e7983 */ /* 0x000ea20000300800 */
[C---:B------:R-:W-:Y:S01]  /*dc40*/  FFMA R231, R164.reuse, UR70, R231 ;  /* 0x00000046a4e77c23 */ /* 0x040fe200080000e7 */
[C---:B------:R-:W-:Y:S01]  /*dc50*/  FFMA R232, R164.reuse, UR71, R232 ;  /* 0x00000047a4e87c23 */ /* 0x040fe200080000e8 */
[C---:B------:R-:W-:Y:S01]  /*dc60*/  FFMA R233, R164.reuse, UR72, R233 ;  /* 0x00000048a4e97c23 */ /* 0x040fe200080000e9 */
[C---:B------:R-:W-:Y:S01]  /*dc70*/  FFMA R235, R164.reuse, UR73, R235 ;  /* 0x00000049a4eb7c23 */ /* 0x040fe200080000eb */
[C---:B------:R-:W-:Y:S01]  /*dc80*/  FFMA R237, R164.reuse, UR75, R25 ;  /* 0x0000004ba4ed7c23 */ /* 0x040fe20008000019 */
[----:B------:R-:W-:-:S02]  /*dc90*/  FFMA R239, R164, UR68, R31 ;  /* 0x00000044a4ef7c23 */ /* 0x000fc4000800001f */
[----:B------:R-:W0:Y:S01]  /*dca0*/  SHFL.IDX PT, R164, R20, 0x3, 0x1f ;  /* 0x00601f0014a47f89 */ /* 0x000e2200000e0000 */
[----:B------:R-:W-:Y:S02]  /*dcb0*/  MOV R197, R11 ;  /* 0x0000000b00c57202 */ /* 0x000fe40000000f00 */
[----:B------:R-:W-:Y:S02]  /*dcc0*/  MOV R198, R10 ;  /* 0x0000000a00c67202 */ /* 0x000fe40000000f00 */
[----:B------:R-:W-:Y:S02]  /*dcd0*/  MOV R10, R41 ;  /* 0x00000029000a7202 */ /* 0x000fe40000000f00 */
[----:B------:R-:W-:Y:S01]  /*dce0*/  MOV R11, R28 ;  /* 0x0000001c000b7202 */ /* 0x000fe20000000f00 */
        /* <DEDUP_REMOVED lines=14> */
[----:B------:R-:W-:-:S02]  /*ddd0*/  FFMA R10, R62, UR68, R10 ;  /* 0x000000443e0a7c23 */ /* 0x000fc4000800000a */
[----:B------:R-:W1:Y:S01]  /*dde0*/  SHFL.IDX PT, R62, R20, 0x2, 0x1f ;  /* 0x00401f00143e7f89 */ /* 0x000e6200000e0000 */
[----:B------:R-:W-:Y:S02]  /*ddf0*/  MOV R199, R169 ;  /* 0x000000a900c77202 */ /* 0x000fe40000000f00 */
[----:B------:R-:W-:Y:S02]  /*de00*/  MOV R169, R187 ;  /* 0x000000bb00a97202 */ /* 0x000fe40000000f00 */
[----:B------:R-:W-:Y:S02]  /*de10*/  MOV R249, R40 ;  /* 0x0000002800f97202 */ /* 0x000fe40000000f00 */
[----:B------:R-:W-:Y:S02]  /*de20*/  MOV R183, R18 ;  /* 0x0000001200b77202 */ /* 0x000fe40000000f00 */
[----:B------:R-:W-:Y:S02]  /*de30*/  MOV R187, R185 ;  /* 0x000000b900bb7202 */ /* 0x000fe40000000f00 */
[----:B------:R-:W-:Y:S01]  /*de40*/  MOV R185, R5 ;  /* 0x0000000500b97202 */ /* 0x000fe20000000f00 */
[----:B------:R-:W-:Y:S01]  /*de50*/  FFMA R5, R63, UR70, R153 ;  /* 0x000000463f057c23 */ /* 0x000fe20008000099 */
[----:B------:R-:W-:Y:S01]  /*de60*/  MOV R207, R198 ;  /* 0x000000c600cf7202 */ /* 0x000fe20000000f00 */
[----:B------:R-:W-:Y:S01]  /*de70*/  FFMA R153, R36, R142, UR77 ;  /* 0x0000004d24997e23 */ /* 0x000fe2000800008e */
        /* <DEDUP_REMOVED lines=8> */
[----:B0-----:R-:W-:Y:S01]  /*df00*/  R2UR UR77, R164 ;  /* 0x00000000a44d72ca */ /* 0x001fe200000e0000 */
[C---:B------:R-:W-:Y:S01]  /*df10*/  FFMA R249, R63.reuse, UR74, R157 ;  /* 0x0000004a3ff97c23 */ /* 0x040fe2000800009d */
[----:B------:R-:W-:Y:S02]  /*df20*/  MOV R200, R190 ;  /* 0x000000be00c87202 */ /* 0x000fe40000000f00 */
        /* <DEDUP_REMOVED lines=20> */
[----:B------:R-:W-:Y:S01]  /*e070*/  MOV R154, UR69 ;  /* 0x00000045009a7c02 */ /* 0x000fe20008000f00 */
[----:B------:R-:W-:-:S02]  /*e080*/  FFMA R155, R36, R61, R153 ;  /* 0x0000003d249b7223 */ /* 0x000fc40000000099 */
[----:B-1----:R-:W-:Y:S02]  /*e090*/  FFMA R143, R4, R62, R143 ;  /* 0x0000003e048f7223 */ /* 0x002fe4000000008f */
[----:B------:R-:W-:Y:S01]  /*e0a0*/  FFMA R154, R142, R154, UR67 ;  /* 0x000000438e9a7e23 */ /* 0x000fe2000800009a */
[-C--:B------:R-:W-:Y:S01]  /*e0b0*/  FFMA R156, R38, R62.reuse, R156 ;  /* 0x0000003e269c7223 */ /* 0x080fe2000000009c */
[----:B------:R-:W-:Y:S01]  /*e0c0*/  FFMA R143, R4, UR77, R143 ;  /* 0x0000004d048f7c23 */ /* 0x000fe2000800008f */
[----:B------:R-:W-:Y:S01]  /*e0d0*/  FFMA R155, R36, R62, R155 ;  /* 0x0000003e249b7223 */ /* 0x000fe2000000009b */
[----:B------:R-:W-:Y:S01]  /*e0e0*/  FFMA R154, R61, UR69, R154 ;  /* 0x000000453d9a7c23 */ /* 0x000fe2000800009a */
[----:B------:R-:W-:Y:S01]  /*e0f0*/  FFMA R153, R38, UR77, R156 ;  /* 0x0000004d26997c23 */ /* 0x000fe2000800009c */
[----:B------:R-:W-:Y:S01]  /*e100*/  FFMA R143, R4, R142, R143 ;  /* 0x0000008e048f7223 */ /* 0x000fe2000000008f */
[----:B------:R-:W-:Y:S01]  /*e110*/  MOV R156, UR69 ;  /* 0x00000045009c7c02 */ /* 0x000fe20008000f00 */
[----:B------:R-:W-:Y:S01]  /*e120*/  FFMA R155, R36, UR77, R155 ;  /* 0x0000004d249b7c23 */ /* 0x000fe2000800009b */
[----:B------:R-:W-:Y:S01]  /*e130*/  FFMA R154, R62, UR69, R154 ;  /* 0x000000453e9a7c23 */ /* 0x000fe2000800009a */
[----:B------:R-:W-:-:S02]  /*e140*/  FFMA R143, R4, R61, R143 ;  /* 0x0000003d048f7223 */ /* 0x000fc4000000008f */
[----:B------:R-:W-:Y:S01]  /*e150*/  FFMA R155, R36, R142, R155 ;  /* 0x0000008e249b7223 */ /* 0x000fe2000000009b */
[----:B------:R-:W-:Y:S01]  /*e160*/  FFMA R156, R156, UR77, R154 ;  /* 0x0000004d9c9c7c23 */ /* 0x000fe2000800009a */
[-C--:B------:R-:W-:Y:S02]  /*e170*/  FFMA R143, R4, R62.reuse, R143 ;  /* 0x0000003e048f7223 */ /* 0x080fe4000000008f */
[----:B------:R-:W-:Y:S01]  /*e180*/  FFMA R155, R36, R61, R155 ;  /* 0x0000003d249b7223 */ /* 0x000fe2000000009b */
[----:B------:R-:W-:Y:S01]  /*e190*/  FFMA R156, R142, UR69, R156 ;  /* 0x000000458e9c7c23 */ /* 0x000fe2000800009c */
[----:B------:R-:W-:Y:S02]  /*e1a0*/  FFMA R143, R4, UR77, R143 ;  /* 0x0000004d048f7c23 */ /* 0x000fe4000800008f */
[----:B------:R-:W-:Y:S01]  /*e1b0*/  FFMA R155, R36, R62, R155 ;  /* 0x0000003e249b7223 */ /* 0x000fe2000000009b */
[C---:B------:R-:W-:Y:S01]  /*e1c0*/  FFMA R156, R61.reuse, UR69, R156 ;  /* 0x000000453d9c7c23 */ /* 0x040fe2000800009c */
[----:B------:R-:W-:Y:S01]  /*e1d0*/  FFMA R143, R142, UR71, R143 ;  /* 0x000000478e8f7c23 */ /* 0x000fe2000800008f */
[----:B------:R-:W-:Y:S01]  /*e1e0*/  MOV R154, UR69 ;  /* 0x00000045009a7c02 */ /* 0x000fe20008000f00 */
[----:B------:R-:W-:Y:S01]  /*e1f0*/  FFMA R155, R36, UR77, R155 ;  /* 0x0000004d249b7c23 */ /* 0x000fe2000800009b */
[----:B------:R-:W-:Y:S01]  /*e200*/  FFMA R156, R62, UR69, R156 ;  /* 0x000000453e9c7c23 */ /* 0x000fe2000800009c */
[----:B------:R-:W-:-:S02]  /*e210*/  FFMA R143, R61, UR71, R143 ;  /* 0x000000473d8f7c23 */ /* 0x000fc4000800008f */
[----:B------:R-:W-:Y:S01]  /*e220*/  FFMA R155, R142, UR72, R155 ;  /* 0x000000488e9b7c23 */ /* 0x000fe2000800009b */
[----:B------:R-:W-:Y:S01]  /*e230*/  FFMA R154, R154, UR77, R156 ;  /* 0x0000004d9a9a7c23 */ /* 0x000fe2000800009c */
[----:B------:R-:W-:Y:S01]  /*e240*/  MOV R156, UR77 ;  /* 0x0000004d009c7c02 */ /* 0x000fe20008000f00 */
[----:B------:R-:W-:Y:S01]  /*e250*/  FFMA R143, R62, UR71, R143 ;  /* 0x000000473e8f7c23 */ /* 0x000fe2000800008f */
[----:B------:R-:W-:-:S03]  /*e260*/  FFMA R155, R61, UR72, R155 ;  /* 0x000000483d9b7c23 */ /* 0x000fc6000800009b */
        /* <DEDUP_REMOVED lines=17> */
[----:B------:R-:W-:Y:S01]  /*e380*/  FFMA R85, R85, UR68, R140 ;  /* 0x0000004455557c23 */ /* 0x000fe2000800008c */
[----:B------:R-:W-:Y:S01]  /*e390*/  MOV R141, UR77 ;  /* 0x0000004d008d7c02 */ /* 0x000fe20008000f00 */
[C---:B------:R-:W-:Y:S01]  /*e3a0*/  FFMA R86, R93.reuse, UR70, R86 ;  /* 0x000000465d567c23 */ /* 0x040fe20008000056 */
[----:B------:R-:W-:-:S03]  /*e3b0*/  FFMA R87, R93, UR71, R87 ;  /* 0x000000475d577c23 */ /* 0x000fc60008000057 */
[----:B------:R-:W-:Y:S01]  /*e3c0*/  FFMA R141, R141, UR72, R156 ;  /* 0x000000488d8d7c23 */ /* 0x000fe2000800009c */
[CC--:B------:R-:W-:Y:S01]  /*e3d0*/  FFMA R156, R2.reuse, R142.reuse, UR4 ;  /* 0x00000004029c7e23 */ /* 0x0c0fe2000800008e */
[C---:B------:R-:W-:Y:S01]  /*e3e0*/  FFMA R88, R93.reuse, UR72, R88 ;  /* 0x000000485d587c23 */ /* 0x040fe20008000058 */
[C---:B------:R-:W-:Y:S01]  /*e3f0*/  FFMA R89, R93.reuse, UR73, R89 ;  /* 0x000000495d597c23 */ /* 0x040fe20008000059 */
[C---:B------:R-:W-:Y:S01]  /*e400*/  FFMA R90, R93.reuse, UR74, R90 ;  /* 0x0000004a5d5a7c23 */ /* 0x040fe2000800005a */
[C---:B------:R-:W-:Y:S01]  /*e410*/  FFMA R91, R93.reuse, UR75, R91 ;  /* 0x0000004b5d5b7c23 */ /* 0x040fe2000800005b */
[C---:B------:R-:W-:Y:S01]  /*e420*/  FFMA R92, R93.reuse, UR76, R92 ;  /* 0x0000004c5d5c7c23 */ /* 0x040fe2000800005c */
[----:B------:R-:W-:Y:S01]  /*e430*/  FFMA R93, R93, UR68, R139 ;  /* 0x000000445d5d7c23 */ /* 0x000fe2000800008b */
[----:B------:R-:W-:Y:S01]  /*e440*/  FFMA R156, R2, R61, R156 ;  /* 0x0000003d029c7223 */ /* 0x000fe2000000009c */
[----:B------:R-:W-:-:S03]  /*e450*/  FFMA R153, R38, R142, R153 ;  /* 0x0000008e26997223 */ /* 0x000fc60000000099 */
[----:B------:R-:W-:Y:S01]  /*e460*/  FFMA R156, R2, R62, R156 ;  /* 0x0000003e029c7223 */ /* 0x000fe2000000009c */
[----:B------:R-:W-:-:S03]  /*e470*/  FFMA R153, R38, R61, R153 ;  /* 0x0000003d26997223 */ /* 0x000fc60000000099 */
[----:B------:R-:W-:Y:S01]  /*e480*/  FFMA R156, R2, UR77, R156 ;  /* 0x0000004d029c7c23 */ /* 0x000fe2000800009c */
[----:B------:R-:W-:-:S03]  /*e490*/  FFMA R153, R38, R62, R153 ;  /* 0x0000003e26997223 */ /* 0x000fc60000000099 */
[----:B------:R-:W-:Y:S01]  /*e4a0*/  FFMA R156, R2, R142, R156 ;  /* 0x0000008e029c7223 */ /* 0x000fe2000000009c */
[----:B------:R-:W-:-:S03]  /*e4b0*/  FFMA R153, R38, UR77, R153 ;  /* 0x0000004d26997c23 */ /* 0x000fc60008000099 */
[----:B------:R-:W-:Y:S01]  /*e4c0*/  FFMA R156, R2, R61, R156 ;  /* 0x0000003d029c7223 */ /* 0x000fe2000000009c */
[----:B------:R-:W-:Y:S01]  /*e4d0*/  FFMA R153, R142, UR70, R153 ;  /* 0x000000468e997c23 */ /* 0x000fe20008000099 */
[C---:B------:R-:W-:Y:S01]  /*e4e0*/  FFMA R94, R101.reuse, UR70, R94 ;  /* 0x00000046655e7c23 */ /* 0x040fe2000800005e */
[C---:B------:R-:W-:Y:S01]  /*e4f0*/  FFMA R95, R101.reuse, UR71, R95 ;  /* 0x00000047655f7c23 */ /* 0x040fe2000800005f */
[C---:B------:R-:W-:Y:S01]  /*e500*/  FFMA R156, R2.reuse, R62, R156 ;  /* 0x0000003e029c7223 */ /* 0x040fe2000000009c */
[C---:B------:R-:W-:Y:S01]  /*e510*/  FFMA R96, R101.reuse, UR72, R96 ;  /* 0x0000004865607c23 */ /* 0x040fe20008000060 */
[C---:B------:R-:W-:Y:S01]  /*e520*/  FFMA R97, R101.reuse, UR73, R97 ;  /* 0x0000004965617c23 */ /* 0x040fe20008000061 */
[C---:B------:R-:W-:Y:S01]  /*e530*/  FFMA R98, R101.reuse, UR74, R98 ;  /* 0x0000004a65627c23 */ /* 0x040fe20008000062 */
[C---:B------:R-:W-:Y:S01]  /*e540*/  FFMA R99, R101.reuse, UR75, R99 ;  /* 0x0000004b65637c23 */ /* 0x040fe20008000063 */
[C---:B------:R-:W-:Y:S01]  /*e550*/  FFMA R100, R101.reuse, UR76, R100 ;  /* 0x0000004c65647c23 */ /* 0x040fe20008000064 */
[----:B------:R-:W-:Y:S01]  /*e560*/  FFMA R101, R101, UR68, R138 ;  /* 0x0000004465657c23 */ /* 0x000fe2000800008a */
[----:B------:R-:W-:Y:S01]  /*e570*/  MOV R138, UR77 ;  /* 0x0000004d008a7c02 */ /* 0x000fe20008000f00 */
[----:B------:R-:W-:Y:S01]  /*e580*/  FFMA R156, R2, UR77, R156 ;  /* 0x0000004d029c7c23 */ /* 0x000fe2000800009c */
[----:B------:R-:W-:Y:S01]  /*e590*/  FFMA R153, R61, UR70, R153 ;  /* 0x000000463d997c23 */ /* 0x000fe20008000099 */
[----:B------:R-:W-:-:S02]  /*e5a0*/  MOV R157, UR77 ;  /* 0x0000004d009d7c02 */ /* 0x000fc40008000f00 */
        /* <DEDUP_REMOVED lines=9> */
[----:B----4-:R-:W-:Y:S02]  /*e640*/  R2UR UR63, R196 ;  /* 0x00000000c43f72ca */ /* 0x010fe400000e0000 */
[----:B------:R-:W-:-:S11]  /*e650*/  R2UR UR62, R163 ;  /* 0x00000000a33e72ca */ /* 0x000fd600000e0000 */
[----:B------:R-:W-:-:S04]  /*e660*/  FFMA R155, R3, R142, UR63 ;  /* 0x0000003f039b7e23 */ /* 0x000fc8000800008e */
[----:B------:R-:W-:Y:S01]  /*e670*/  FFMA R155, R3, R61, R155 ;  /* 0x0000003d039b7223 */ /* 0x000fe2000000009b */
[----:B------:R-:W-:-:S03]  /*e680*/  FFMA R140, R37, R142, UR62 ;  /* 0x0000003e258c7e23 */ /* 0x000fc6000800008e */
[----:B------:R-:W-:Y:S01]  /*e690*/  FFMA R155, R3, R62, R155 ;  /* 0x0000003e039b7223 */ /* 0x000fe2000000009b */
[----:B------:R-:W-:-:S03]  /*e6a0*/  FFMA R140, R37, R61, R140 ;  /* 0x0000003d258c7223 */ /* 0x000fc6000000008c */
[----:B------:R-:W-:Y:S01]  /*e6b0*/  FFMA R155, R3, UR77, R155 ;  /* 0x0000004d039b7c23 */ /* 0x000fe2000800009b */
[----:B------:R-:W-:-:S03]  /*e6c0*/  FFMA R140, R37, R62, R140 ;  /* 0x0000003e258c7223 */ /* 0x000fc6000000008c */
[-C--:B------:R-:W-:Y:S01]  /*e6d0*/  FFMA R139, R3, R142.reuse, R155 ;  /* 0x0000008e038b7223 */ /* 0x080fe2000000009b */
[-C--:B------:R-:W-:Y:S01]  /*e6e0*/  FFMA R155, R33, R142.reuse, UR5 ;  /* 0x00000005219b7e23 */ /* 0x080fe2000800008e */
[----:B------:R-:W-:Y:S02]  /*e6f0*/  FFMA R140, R37, UR77, R140 ;  /* 0x0000004d258c7c23 */ /* 0x000fe4000800008c */
[-C--:B------:R-:W-:Y:S01]  /*e700*/  FFMA R139, R3, R61.reuse, R139 ;  /* 0x0000003d038b7223 */ /* 0x080fe2000000008b */
[-C--:B------:R-:W-:Y:S01]  /*e710*/  FFMA R155, R33, R61.reuse, R155 ;  /* 0x0000003d219b7223 */ /* 0x080fe2000000009b */
[----:B------:R-:W-:Y:S02]  /*e720*/  FFMA R140, R37, R142, R140 ;  /* 0x0000008e258c7223 */ /* 0x000fe4000000008c */
[-C--:B------:R-:W-:Y:S01]  /*e730*/  FFMA R139, R3, R62.reuse, R139 ;  /* 0x0000003e038b7223 */ /* 0x080fe2000000008b */
[----:B------:R-:W-:Y:S01]  /*e740*/  FFMA R155, R33, R62, R155 ;  /* 0x0000003e219b7223 */ /* 0x000fe2000000009b */
[----:B------:R-:W-:-:S02]  /*e750*/  FFMA R140, R37, R61, R140 ;  /* 0x0000003d258c7223 */ /* 0x000fc4000000008c */
[----:B------:R-:W-:Y:S01]  /*e760*/  FFMA R139, R3, UR77, R139 ;  /* 0x0000004d038b7c23 */ /* 0x000fe2000800008b */
[----:B------:R-:W-:Y:S01]  /*e770*/  FFMA R155, R33, UR77, R155 ;  /* 0x0000004d219b7c23 */ /* 0x000fe2000800009b */
[----:B------:R-:W-:Y:S02]  /*e780*/  FFMA R140, R37, R62, R140 ;  /* 0x0000003e258c7223 */ /* 0x000fe4000000008c */
[C---:B------:R-:W-:Y:S01]  /*e790*/  FFMA R139, R142.reuse, UR73, R139 ;  /* 0x000000498e8b7c23 */ /* 0x040fe2000800008b */
[----:B------:R-:W-:Y:S01]  /*e7a0*/  FFMA R155, R33, R142, R155 ;  /* 0x0000008e219b7223 */ /* 0x000fe2000000009b */
[----:B------:R-:W-:Y:S02]  /*e7b0*/  FFMA R140, R37, UR77, R140 ;  /* 0x0000004d258c7c23 */ /* 0x000fe4000800008c */
[----:B------:R-:W-:Y:S01]  /*e7c0*/  FFMA R139, R61, UR73, R139 ;  /* 0x000000493d8b7c23 */ /* 0x000fe2000800008b */
[----:B------:R-:W-:Y:S01]  /*e7d0*/  FFMA R155, R33, R61, R155 ;  /* 0x0000003d219b7223 */ /* 0x000fe2000000009b */
[----:B------:R-:W-:-:S02]  /*e7e0*/  FFMA R140, R142, UR74, R140 ;  /* 0x0000004a8e8c7c23 */ /* 0x000fc4000800008c */
[----:B------:R-:W-:Y:S01]  /*e7f0*/  FFMA R139, R62, UR73, R139 ;  /* 0x000000493e8b7c23 */ /* 0x000fe2000800008b */
[----:B------:R-:W-:Y:S01]  /*e800*/  FFMA R155, R33, R62, R155 ;  /* 0x0000003e219b7223 */ /* 0x000fe2000000009b */
[----:B------:R-:W-:Y:S01]  /*e810*/  FFMA R140, R61, UR74, R140 ;  /* 0x0000004a3d8c7c23 */ /* 0x000fe2000800008c */
[----:B------:R-:W0:Y:S01]  /*e820*/  SHFL.IDX PT, R161, R13, RZ, 0x1f ;  /* 0x00001fff0da17589 */ /* 0x000e2200000e0000 */
[----:B------:R-:W-:Y:S01]  /*e830*/  FFMA R138, R138, UR73, R139 ;  /* 0x000000498a8a7c23 */ /* 0x000fe2000800008b */
[----:B------:R-:W-:Y:S01]  /*e840*/  MOV R139, UR77 ;  /* 0x0000004d008b7c02 */ /* 0x000fe20008000f00 */
[----:B------:R-:W-:Y:S01]  /*e850*/  FFMA R155, R33, UR77, R155 ;  /* 0x0000004d219b7c23 */ /* 0x000fe2000800009b */
[----:B------:R-:W-:Y:S01]  /*e860*/  FFMA R140, R62, UR74, R140 ;  /* 0x0000004a3e8c7c23 */ /* 0x000fe2000800008c */
[----:B------:R-:W-:Y:S01]  /*e870*/  FFMA R156, R61, UR75, R156 ;  /* 0x0000004b3d9c7c23 */ /* 0x000fe2000800009c */
[----:B------:R-:W-:Y:S01]  /*e880*/  FFMA R125, R125, UR68, R126 ;  /* 0x000000447d7d7c23 */ /* 0x000fe2000800007e */
[----:B------:R-:W-:Y:S01]  /*e890*/  FFMA R153, R157, UR70, R153 ;  /* 0x000000469d997c23 */ /* 0x000fe20008000099 */
[C---:B------:R-:W-:Y:S01]  /*e8a0*/  FFMA R155, R142.reuse, UR76, R155 ;  /* 0x0000004c8e9b7c23 */ /* 0x040fe2000800009b */
[----:B------:R-:W1:Y:S01]  /*e8b0*/  SHFL.IDX PT, R126, R13, 0x1, 0x1f ;  /* 0x00201f000d7e7f89 */ /* 0x000e6200000e0000 */
        /* <DEDUP_REMOVED lines=9> */
[----:B------:R-:W-:Y:S01]  /*e950*/  MOV R140, UR77 ;  /* 0x0000004d008c7c02 */ /* 0x000fe20008000f00 */
[----:B------:R-:W-:Y:S01]  /*e960*/  FFMA R117, R117, UR68, R136 ;  /* 0x0000004475757c23 */ /* 0x000fe20008000088 */
[----:B------:R-:W-:Y:S01]  /*e970*/  FFMA R156, R62, UR75, R156 ;  /* 0x0000004b3e9c7c23 */ /* 0x000fe2000800009c */
[----:B------:R-:W-:Y:S01]  /*e980*/  FFMA R136, R142, UR71, R143 ;  /* 0x000000478e887c23 */ /* 0x000fe2000800008f */
[C---:B------:R-:W-:Y:S01]  /*e990*/  FFMA R154, R61.reuse, UR76, R155 ;  /* 0x0000004c3d9a7c23 */ /* 0x040fe2000800009b */
[----:B------:R-:W3:Y:S01]  /*e9a0*/  SHFL.IDX PT, R143, R13, 0x2, 0x1f ;  /* 0x00401f000d8f7f89 */ /* 0x000ee200000e0000 */
        /* <DEDUP_REMOVED lines=11> */
[----:B------:R-:W4:Y:S01]  /*ea60*/  SHFL.IDX PT, R152, R13, 0x3, 0x1f ;  /* 0x00601f000d987f89 */ /* 0x000f2200000e0000 */
[----:B------:R-:W-:Y:S01]  /*ea70*/  FFMA R154, R62, UR68, R155 ;  /* 0x000000443e9a7c23 */ /* 0x000fe2000800009b */
[----:B------:R-:W-:-:S02]  /*ea80*/  MOV R155, UR77 ;  /* 0x0000004d009b7c02 */ /* 0x000fc40008000f00 */
[----:B------:R-:W-:Y:S01]  /*ea90*/  MOV R157, UR77 ;  /* 0x0000004d009d7c02 */ /* 0x000fe20008000f00 */
[----:B------:R-:W-:Y:S01]  /*eaa0*/  FFMA R102, R109, UR70, R102 ;  /* 0x000000466d667c23 */ /* 0x000fe20008000066 */
[----:B------:R-:W-:Y:S01]  /*eab0*/  MOV R162, UR69 ;  /* 0x0000004500a27c02 */ /* 0x000fe20008000f00 */
        /* <DEDUP_REMOVED lines=19> */
[----:B------:R-:W-:Y:S01]  /*ebf0*/  FFMA R141, R142, UR76, R155 ;  /* 0x0000004c8e8d7c23 */ /* 0x000fe2000800009b */
[-C--:B0-----:R-:W-:Y:S01]  /*ec00*/  FFMA R153, R38, R161.reuse, UR61 ;  /* 0x0000003d26997e23 */ /* 0x081fe200080000a1 */
[-C--:B------:R-:W-:Y:S01]  /*ec10*/  FFMA R155, R4, R161.reuse, UR59 ;  /* 0x0000003b049b7e23 */ /* 0x080fe200080000a1 */
[-C--:B------:R-:W-:Y:S01]  /*ec20*/  FFMA R156, R36, R161.reuse, UR58 ;  /* 0x0000003a249c7e23 */ /* 0x080fe200080000a1 */
[-C--:B------:R-:W-:Y:S01]  /*ec30*/  FFMA R157, R3, R161.reuse, UR57 ;  /* 0x00000039039d7e23 */ /* 0x080fe200080000a1 */
[-C--:B------:R-:W-:Y:S01]  /*ec40*/  FFMA R158, R37, R161.reuse, UR56 ;  /* 0x00000038259e7e23 */ /* 0x080fe200080000a1 */
[-C--:B------:R-:W-:Y:S01]  /*ec50*/  FFMA R159, R2, R161.reuse, UR55 ;  /* 0x00000037029f7e23 */ /* 0x080fe200080000a1 */
[----:B------:R-:W-:Y:S01]  /*ec60*/  FFMA R160, R33, R161, UR54 ;  /* 0x0000003621a07e23 */ /* 0x000fe200080000a1 */
[----:B------:R-:W-:Y:S01]  /*ec70*/  FFMA R162, R161, R162, UR60 ;  /* 0x0000003ca1a27e23 */ /* 0x000fe200080000a2 */
        /* <DEDUP_REMOVED lines=100> */
[----:B--2---:R-:W-:Y:S01]  /*f2c0*/  SHFL.IDX PT, R163, R14, 0x3, 0x1f ;  /* 0x00601f000ea37f89 */ /* 0x004fe200000e0000 */
[----:B------:R-:W-:-:S03]  /*f2d0*/  MOV R228, R183 ;  /* 0x000000b700e47202 */ /* 0x000fc60000000f00 */
[----:B------:R-:W0:Y:S01]  /*f2e0*/  SHFL.IDX PT, R162, R14, 0x2, 0x1f ;  /* 0x00401f000ea27f89 */ /* 0x000e2200000e0000 */
        /* <DEDUP_REMOVED lines=11> */
[----:B------:R-:W-:-:S02]  /*f3a0*/  MOV R224, R187 ;  /* 0x000000bb00e07202 */ /* 0x000fc40000000f00 */
[----:B------:R-:W-:Y:S02]  /*f3b0*/  MOV R209, R169 ;  /* 0x000000a900d17202 */ /* 0x000fe40000000f00 */
        /* <DEDUP_REMOVED lines=23> */
[----:B------:R-:W-:Y:S01]  /*f530*/  STL [R1+0x25c], R62 ;  /* 0x00025c3e01007387 */ /* 0x000fe20000100800 */
[----:B------:R-:W-:-:S02]  /*f540*/  MOV R205, R204 ;  /* 0x000000cc00cd7202 */ /* 0x000fc40000000f00 */
[----:B------:R-:W-:Y:S01]  /*f550*/  MOV R204, R201 ;  /* 0x000000c900cc7202 */ /* 0x000fe20000000f00 */
[----:B------:R-:W-:Y:S01]  /*f560*/  STL [R1+0x1ec], R13 ;  /* 0x0001ec0d01007387 */ /* 0x000fe20000100800 */
[----:B------:R-:W-:Y:S02]  /*f570*/  MOV R201, R200 ;  /* 0x000000c800c97202 */ /* 0x000fe40000000f00 */
[----:B------:R-:W-:Y:S01]  /*f580*/  MOV R200, R199 ;  /* 0x000000c700c87202 */ /* 0x000fe20000000f00 */
[----:B------:R-:W-:Y:S01]  /*f590*/  STL [R1+0x260], R143 ;  /* 0x0002608f01007387 */ /* 0x000fe20000100800 */
[----:B------:R-:W-:Y:S02]  /*f5a0*/  MOV R199, R198 ;  /* 0x000000c600c77202 */ /* 0x000fe40000000f00 */
[----:B------:R-:W-:Y:S01]  /*f5b0*/  MOV R198, R197 ;  /* 0x000000c500c67202 */ /* 0x000fe20000000f00 */
[----:B------:R-:W-:Y:S01]  /*f5c0*/  STL [R1+0x22c], R152 ;  /* 0x00022c9801007387 */ /* 0x000fe20000100800 */
[----:B------:R-:W-:Y:S01]  /*f5d0*/  MOV R221, R192 ;  /* 0x000000c000dd7202 */ /* 0x000fe20000000f00 */
[C---:B------:R-:W-:Y:S01]  /*f5e0*/  FFMA R195, R202.reuse, UR70, R240 ;  /* 0x00000046cac37c23 */ /* 0x040fe200080000f0 */
[----:B------:R-:W-:Y:S01]  /*f5f0*/  MOV R222, R191 ;  /* 0x000000bf00de7202 */ /* 0x000fe20000000f00 */
[----:B------:R-:W-:Y:S01]  /*f600*/  STL [R1+0x1f0], R14 ;  /* 0x0001f00e01007387 */ /* 0x000fe20000100800 */
[----:B------:R-:W-:Y:S01]  /*f610*/  MOV R223, R190 ;  /* 0x000000be00df7202 */ /* 0x000fe20000000f00 */
[C---:B------:R-:W-:Y:S01]  /*f620*/  FFMA R193, R202.reuse, UR71, R241 ;  /* 0x00000047cac17c23 */ /* 0x040fe200080000f1 */
[----:B------:R-:W-:Y:S01]  /*f630*/  MOV R197, R188 ;  /* 0x000000bc00c57202 */ /* 0x000fe20000000f00 */
[----:B0-----:R-:W-:Y:S01]  /*f640*/  STL [R1+0x264], R162 ;  /* 0x000264a201007387 */ /* 0x001fe20000100800 */
[C---:B------:R-:W-:Y:S01]  /*f650*/  FFMA R192, R202.reuse, UR72, R242 ;  /* 0x00000048cac07c23 */ /* 0x040fe200080000f2 */
[C---:B------:R-:W-:Y:S01]  /*f660*/  FFMA R191, R202.reuse, UR73, R243 ;  /* 0x00000049cabf7c23 */ /* 0x040fe200080000f3 */
[C---:B------:R-:W-:Y:S01]  /*f670*/  FFMA R190, R202.reuse, UR74, R244 ;  /* 0x0000004acabe7c23 */ /* 0x040fe200080000f4 */
[----:B------:R-:W-:Y:S01]  /*f680*/  STL [R1+0x230], R163 ;  /* 0x000230a301007387 */ /* 0x000fe20000100800 */
[C---:B------:R-:W-:Y:S01]  /*f690*/  FFMA R189, R202.reuse, UR75, R189 ;  /* 0x0000004bcabd7c23 */ /* 0x040fe200080000bd */
[C---:B------:R-:W-:Y:S01]  /*f6a0*/  FFMA R188, R202.reuse, UR76, R51 ;  /* 0x0000004ccabc7c23 */ /* 0x040fe20008000033 */
[----:B------:R-:W-:Y:S01]  /*f6b0*/  FFMA R202, R202, UR68, R210 ;  /* 0x00000044caca7c23 */ /* 0x000fe200080000d2 */
[----:B------:R-:W2:Y:S04]  /*f6c0*/  LDL.LU R51, [R1+0x2ec] ;  /* 0x0002ec0001337983 */ /* 0x000ea80000300800 */
[----:B------:R-:W3:Y:S01]  /*f6d0*/  LDL.LU R210, [R1+0x2e8] ;  /* 0x0002e80001d27983 */ /* 0x000ee20000300800 */
[----:B------:R-:W-:-:S03]  /*f6e0*/  MOV R216, R171 ;  /* 0x000000ab00d87202 */ /* 0x000fc60000000f00 */
[----:B------:R-:W0:Y:S04]  /*f6f0*/  SHFL.IDX PT, R171, R14, RZ, 0x1f ;  /* 0x00001fff0eab7589 */ /* 0x000e2800000e0000 */
[----:B------:R-:W1:Y:S01]  /*f700*/  SHFL.IDX PT, R153, R14, 0x1, 0x1f ;  /* 0x00201f000e997f89 */ /* 0x000e6200000e0000 */
[----:B------:R-:W-:Y:S02]  /*f710*/  MOV R214, R180 ;  /* 0x000000b400d67202 */ /* 0x000fe40000000f00 */
[----:B------:R-:W-:Y:S02]  /*f720*/  MOV R180, UR69 ;  /* 0x0000004500b47c02 */ /* 0x000fe40008000f00 */
[----:B------:R-:W-:Y:S02]  /*f730*/  MOV R212, R168 ;  /* 0x000000a800d47202 */ /* 0x000fe40000000f00 */
[----:B------:R-:W-:-:S02]  /*f740*/  MOV R207, R170 ;  /* 0x000000aa00cf7202 */ /* 0x000fc40000000f00 */
[----:B------:R-:W-:Y:S02]  /*f750*/  MOV R215, R167 ;  /* 0x000000a700d77202 */ /* 0x000fe40000000f00 */
[----:B------:R-:W-:Y:S02]  /*f760*/  MOV R217, R166 ;  /* 0x000000a600d97202 */ /* 0x000fe40000000f00 */
[----:B------:R-:W-:Y:S01]  /*f770*/  MOV R208, R165 ;  /* 0x000000a500d07202 */ /* 0x000fe20000000f00 */
        /* <DEDUP_REMOVED lines=44> */
[----:B------:R-:W-:Y:S02]  /*fa40*/  MOV R219, R203 ;  /* 0x000000cb00db7202 */ /* 0x000fe40000000f00 */
[----:B------:R-:W-:Y:S02]  /*fa50*/  MOV R62, R20 ;  /* 0x00000014003e7202 */ /* 0x000fe40000000f00 */
[----:B------:R-:W-:Y:S01]  /*fa60*/  MOV R20, R229 ;  /* 0x000000e500147202 */ /* 0x000fe20000000f00 */
[----:B------:R-:W-:Y:S01]  /*fa70*/  FFMA R164, R38, R153, R164 ;  /* 0x0000009926a47223 */ /* 0x000fe200000000a4 */
        /* <DEDUP_REMOVED lines=11> */
[----:B------:R-:W-:Y:S02]  /*fb30*/  MOV R219, R211 ;  /* 0x000000d300db7202 */ /* 0x000fe40000000f00 */
[----:B------:R-:W-:Y:S01]  /*fb40*/  MOV R62, R20 ;  /* 0x00000014003e7202 */ /* 0x000fe20000000f00 */
[----:B------:R-:W-:Y:S01]  /*fb50*/  FFMA R164, R38, R162, R164 ;  /* 0x000000a226a47223 */ /* 0x000fe200000000a4 */
[----:B------:R-:W-:Y:S01]  /*fb60*/  MOV R211, R196 ;  /* 0x000000c400d37202 */ /* 0x000fe20000000f00 */
[-C--:B------:R-:W-:Y:S01]  /*fb70*/  FFMA R165, R4, R162.reuse, R165 ;  /* 0x000000a204a57223 */ /* 0x080fe200000000a5 */
[----:B------:R-:W-:Y:S01]  /*fb80*/  MOV R20, R229 ;  /* 0x000000e500147202 */ /* 0x000fe20000000f00 */
        /* <DEDUP_REMOVED lines=10> */
[----:B------:R-:W-:Y:S02]  /*fc30*/  MOV R205, R204 ;  /* 0x000000cc00cd7202 */ /* 0x000fe40000000f00 */
[----:B------:R-:W-:Y:S02]  /*fc40*/  MOV R220, R219 ;  /* 0x000000db00dc7202 */ /* 0x000fe40000000f00 */
[----:B------:R-:W-:Y:S01]  /*fc50*/  MOV R143, R13 ;  /* 0x0000000d008f7202 */ /* 0x000fe20000000f00 */
[----:B------:R-:W-:Y:S01]  /*fc60*/  FFMA R164, R38, R163, R164 ;  /* 0x000000a326a47223 */ /* 0x000fe200000000a4 */
        /* <DEDUP_REMOVED lines=78> */
[C---:B---3--:R-:W-:Y:S01]  /*10150*/  FFMA R203, R210.reuse, UR70, R52 ;  /* 0x00000046d2cb7c23 */ /* 0x048fe20008000034 */
[C---:B------:R-:W-:Y:S01]  /*10160*/  FFMA R201, R210.reuse, UR71, R53 ;  /* 0x00000047d2c97c23 */ /* 0x040fe20008000035 */
[----:B------:R-:W3:Y:S01]  /*10170*/  LDL.LU R52, [R1+0x2e4] ;  /* 0x0002e40001347983 */ /* 0x000ee20000300800 */
[C---:B------:R-:W-:Y:S01]  /*10180*/  FFMA R200, R210.reuse, UR72, R50 ;  /* 0x00000048d2c87c23 */ /* 0x040fe20008000032 */
[----:B------:R-:W-:-:S02]  /*10190*/  FFMA R199, R210, UR73, R6 ;  /* 0x00000049d2c77c23 */ /* 0x000fc40008000006 */
[----:B------:R-:W4:Y:S01]  /*101a0*/  LDL.LU R53, [R1+0x2e0] ;  /* 0x0002e00001357983 */ /* 0x000f220000300800 */
[C---:B------:R-:W-:Y:S01]  /*101b0*/  FFMA R198, R210.reuse, UR74, R58 ;  /* 0x0000004ad2c67c23 */ /* 0x040fe2000800003a */
[C---:B------:R-:W-:Y:S02]  /*101c0*/  FFMA R197, R210.reuse, UR75, R42 ;  /* 0x0000004bd2c57c23 */ /* 0x040fe4000800002a */
[----:B------:R-:W2:Y:S01]  /*101d0*/  LDL.LU R50, [R1+0x2dc] ;  /* 0x0002dc0001327983 */ /* 0x000ea20000300800 */
[----:B------:R-:W-:-:S03]  /*101e0*/  FFMA R196, R210, UR76, R234 ;  /* 0x0000004cd2c47c23 */ /* 0x000fc600080000ea */
[----:B------:R-:W3:Y:S01]  /*101f0*/  LDL.LU R6, [R1+0x2d8] ;  /* 0x0002d80001067983 */ /* 0x000ee20000300800 */
[----:B------:R-:W-:-:S03]  /*10200*/  FFMA R210, R210, UR68, R218 ;  /* 0x00000044d2d27c23 */ /* 0x000fc600080000da */
[----:B------:R-:W4:Y:S04]  /*10210*/  LDL.LU R58, [R1+0x2d4] ;  /* 0x0002d400013a7983 */ /* 0x000f280000300800 */
[----:B------:R-:W2:Y:S04]  /*10220*/  LDL.LU R42, [R1+0x2d0] ;  /* 0x0002d000012a7983 */ /* 0x000ea80000300800 */
[----:B------:R-:W3:Y:S04]  /*10230*/  LDL.LU R234, [R1+0x2cc] ;  /* 0x0002cc0001ea7983 */ /* 0x000ee80000300800 */
[----:B------:R-:W4:Y:S01]  /*10240*/  LDL.LU R218, [R1+0x2c8] ;  /* 0x0002c80001da7983 */ /* 0x000f220000300800 */
        /* <DEDUP_REMOVED lines=22> */
[----:B------:R-:W-:-:S02]  /*103b0*/  MOV R219, R211 ;  /* 0x000000d300db7202 */ /* 0x000fc40000000f00 */
[----:B------:R-:W-:Y:S02]  /*103c0*/  MOV R230, R163 ;  /* 0x000000a300e67202 */ /* 0x000fe40000000f00 */
[----:B------:R-:W-:Y:S02]  /*103d0*/  MOV R163, R162 ;  /* 0x000000a200a37202 */ /* 0x000fe40000000f00 */
[----:B------:R-:W-:Y:S02]  /*103e0*/  MOV R162, R229 ;  /* 0x000000e500a27202 */ /* 0x000fe40000000f00 */
[----:B------:R-:W-:Y:S01]  /*103f0*/  MOV R229, R209 ;  /* 0x000000d100e57202 */ /* 0x000fe20000000f00 */
[C---:B----4-:R-:W-:Y:S02]  /*10400*/  FFMA R211, R218.reuse, UR70, R227 ;  /* 0x00000046dad37c23 */ /* 0x050fe400080000e3 */
[----:B------:R-:W4:Y:S01]  /*10410*/  LDL.LU R227, [R1+0x2c4] ;  /* 0x0002c40001e37983 */ /* 0x000f220000300800 */
[----:B------:R-:W-:-:S03]  /*10420*/  FFMA R209, R218, UR71, R15 ;  /* 0x00000047dad17c23 */ /* 0x000fc6000800000f */
[----:B------:R-:W3:Y:S01]  /*10430*/  LDL.LU R15, [R1+0x2c0] ;  /* 0x0002c000010f7983 */ /* 0x000ee20000300800 */
        /* <DEDUP_REMOVED lines=27> */
[C---:B--2---:R-:W-:Y:S01]  /*105f0*/  FFMA R13, R42.reuse, UR76, R13 ;  /* 0x0000004c2a0d7c23 */ /* 0x044fe2000800000d */
[C---:B----4-:R-:W-:Y:S01]  /*10600*/  FFMA R219, R227.reuse, UR70, R217 ;  /* 0x00000046e3db7c23 */ /* 0x050fe200080000d9 */
[C---:B------:R-:W-:Y:S01]  /*10610*/  FFMA R217, R227.reuse, UR71, R216 ;  /* 0x00000047e3d97c23 */ /* 0x040fe200080000d8 */
[C---:B------:R-:W-:Y:S01]  /*10620*/  FFMA R216, R227.reuse, UR72, R215 ;  /* 0x00000048e3d87c23 */ /* 0x040fe200080000d7 */
[C---:B------:R-:W-:Y:S01]  /*10630*/  FFMA R215, R227.reuse, UR73, R214 ;  /* 0x00000049e3d77c23 */ /* 0x040fe200080000d6 */
[C---:B------:R-:W-:Y:S01]  /*10640*/  FFMA R214, R227.reuse, UR74, R179 ;  /* 0x0000004ae3d67c23 */ /* 0x040fe200080000b3 */
[----:B---3--:R-:W0:Y:S04]  /*10650*/  SHFL.IDX PT, R237, R15, 0x2, 0x1f ;  /* 0x00401f000fed7f89 */ /* 0x008e2800000e0000 */
[----:B------:R-:W1:Y:S01]  /*10660*/  SHFL.IDX PT, R179, R15, 0x3, 0x1f ;  /* 0x00601f000fb37f89 */ /* 0x000e6200000e0000 */
[C---:B------:R-:W-:Y:S01]  /*10670*/  FFMA R213, R227.reuse, UR75, R213 ;  /* 0x0000004be3d57c23 */ /* 0x040fe200080000d5 */
[C---:B------:R-:W-:Y:S01]  /*10680*/  FFMA R212, R227.reuse, UR76, R212 ;  /* 0x0000004ce3d47c23 */ /* 0x040fe200080000d4 */
[----:B------:R-:W-:Y:S01]  /*10690*/  FFMA R227, R227, UR68, R231 ;  /* 0x00000044e3e37c23 */ /* 0x000fe200080000e7 */
[----:B------:R-:W2:Y:S01]  /*106a0*/  SHFL.IDX PT, R239, R15, RZ, 0x1f ;  /* 0x00001fff0fef7589 */ /* 0x000ea200000e0000 */
[----:B------:R-:W-:-:S03]  /*106b0*/  FFMA R231, R42, UR73, R14 ;  /* 0x000000492ae77c23 */ /* 0x000fc6000800000e */
[----:B------:R-:W3:Y:S01]  /*106c0*/  SHFL.IDX PT, R220, R15, 0x1, 0x1f ;  /* 0x00201f000fdc7f89 */ /* 0x000ee200000e0000 */
[----:B------:R-:W-:-:S03]  /*106d0*/  FFMA R14, R58, UR71, R20 ;  /* 0x000000473a0e7c23 */ /* 0x000fc60008000014 */
[----:B------:R4:W-:Y:S04]  /*106e0*/  STL [R1+0x1f4], R15 ;  /* 0x0001f40f01007387 */ /* 0x0009e80000100800 */
[----:B0-----:R-:W-:Y:S01]  /*106f0*/  STL [R1+0x268], R237 ;  /* 0x000268ed01007387 */ /* 0x001fe20000100800 */
[----:B----4-:R-:W-:-:S03]  /*10700*/  FFMA R15, R58, UR70, R62 ;  /* 0x000000463a0f7c23 */ /* 0x010fc6000800003e */
[----:B-1----:R-:W-:Y:S04]  /*10710*/  STL [R1+0x234], R179 ;  /* 0x000234b301007387 */ /* 0x002fe80000100800 */
[----:B------:R0:W-:Y:S04]  /*10720*/  STL [R1], R13 ;  /* 0x0000000d01007387 */ /* 0x0001e80000100800 */
[----:B------:R-:W-:Y:S01]  /*10730*/  STL [R1+0x8], R15 ;  /* 0x0000080f01007387 */ /* 0x000fe20000100800 */
[----:B0-----:R-:W-:-:S03]  /*10740*/  FFMA R13, R58, UR72, R35 ;  /* 0x000000483a0d7c23 */ /* 0x001fc60008000023 */
[----:B------:R-:W4:Y:S04]  /*10750*/  LDL.LU R35, [R1+0x2bc] ;  /* 0x0002bc0001237983 */ /* 0x000f280000300800 */
[----:B------:R0:W-:Y:S02]  /*10760*/  STL [R1+0xc], R14 ;  /* 0x00000c0e01007387 */ /* 0x0001e40000100800 */
[C---:B0-----:R-:W-:Y:S02]  /*10770*/  FFMA R14, R58.reuse, UR73, R54 ;  /* 0x000000493a0e7c23 */ /* 0x041fe40008000036 */
[----:B------:R-:W4:Y:S04]  /*10780*/  LDL.LU R54, [R1+0x2b8] ;  /* 0x0002b80001367983 */ /* 0x000f280000300800 */
[----:B------:R0:W-:Y:S02]  /*10790*/  STL [R1+0x10], R13 ;  /* 0x0000100d01007387 */ /* 0x0001e40000100800 */
[----:B0-----:R-:W-:-:S02]  /*107a0*/  FFMA R13, R58, UR74, R9 ;  /* 0x0000004a3a0d7c23 */ /* 0x001fc40008000009 */
        /* <DEDUP_REMOVED lines=8> */
[----:B0-----:R-:W-:Y:S02]  /*10830*/  FFMA R14, R58, UR68, R29 ;  /* 0x000000443a0e7c23 */ /* 0x001fe4000800001d */
[----:B------:R-:W4:Y:S04]  /*10840*/  LDL.LU R29, [R1+0x2a8] ;  /* 0x0002a800011d7983 */ /* 0x000f280000300800 */
[----:B------:R4:W-:Y:S01]  /*10850*/  STL [R1+0x20], R13 ;  /* 0x0000200d01007387 */ /* 0x0009e20000100800 */
        /* <DEDUP_REMOVED lines=9> */
[----:B------:R-:W-:Y:S01]  /*108f0*/  MOV R229, UR69 ;  /* 0x0000004500e57c02 */ /* 0x000fe20008000f00 */
[-C--:B--2---:R-:W-:Y:S01]  /*10900*/  FFMA R238, R38, R239.reuse, UR45 ;  /* 0x0000002d26ee7e23 */ /* 0x084fe200080000ef */
[-C--:B------:R-:W-:Y:S01]  /*10910*/  FFMA R236, R4, R239.reuse, UR43 ;  /* 0x0000002b04ec7e23 */ /* 0x080fe200080000ef */
[-C--:B------:R-:W-:Y:S01]  /*10920*/  FFMA R244, R36, R239.reuse, UR42 ;  /* 0x0000002a24f47e23 */ /* 0x080fe200080000ef */
[-C--:B------:R-:W-:Y:S01]  /*10930*/  FFMA R240, R3, R239.reuse, UR41 ;  /* 0x0000002903f07e23 */ /* 0x080fe200080000ef */
[-C--:B------:R-:W-:Y:S01]  /*10940*/  FFMA R243, R37, R239.reuse, UR40 ;  /* 0x0000002825f37e23 */ /* 0x080fe200080000ef */
[-C--:B------:R-:W-:Y:S01]  /*10950*/  FFMA R242, R2, R239.reuse, UR39 ;  /* 0x0000002702f27e23 */ /* 0x080fe200080000ef */
[----:B------:R-:W-:Y:S01]  /*10960*/  FFMA R241, R33, R239, UR38 ;  /* 0x0000002621f17e23 */ /* 0x000fe200080000ef */
[----:B------:R-:W-:Y:S01]  /*10970*/  FFMA R229, R239, R229, UR44 ;  /* 0x0000002cefe57e23 */ /* 0x000fe200080000e5 */
        /* <DEDUP_REMOVED lines=16> */
[----:B----4-:R-:W-:-:S02]  /*10a80*/  FFMA R13, R54, UR70, R57 ;  /* 0x00000046360d7c23 */ /* 0x010fc40008000039 */
[----:B------:R-:W2:Y:S01]  /*10a90*/  LDL.LU R57, [R1+0x2a4] ;  /* 0x0002a40001397983 */ /* 0x000ea20000300800 */
        /* <DEDUP_REMOVED lines=65> */
[----:B------:R-:W-:-:S03]  /*10eb0*/  FFMA R237, R54, UR71, R56 ;  /* 0x0000004736ed7c23 */ /* 0x000fc60008000038 */
        /* <DEDUP_REMOVED lines=19> */
[----:B------:R0:W-:Y:S01]  /*10ff0*/  STL [R1+0x28], R13 ;  /* 0x0000280d01007387 */ /* 0x0001e20000100800 */
[C---:B------:R-:W-:Y:S01]  /*11000*/  FFMA R162, R54.reuse, UR72, R32 ;  /* 0x0000004836a27c23 */ /* 0x040fe20008000020 */
[C---:B------:R-:W-:Y:S01]  /*11010*/  FFMA R143, R54.reuse, UR73, R48 ;  /* 0x00000049368f7c23 */ /* 0x040fe20008000030 */
[----:B------:R-:W-:Y:S01]  /*11020*/  FFMA R62, R54, UR74, R34 ;  /* 0x0000004a363e7c23 */ /* 0x000fe20008000022 */
[----:B------:R-:W4:Y:S04]  /*11030*/  LDL.LU R32, [R1+0x29c] ;  /* 0x00029c0001207983 */ /* 0x000f280000300800 */
[----:B------:R-:W4:Y:S04]  /*11040*/  LDL.LU R48, [R1+0x298] ;  /* 0x0002980001307983 */ /* 0x000f280000300800 */
[----:B------:R-:W4:Y:S01]  /*11050*/  LDL.LU R34, [R1+0x294] ;  /* 0x0002940001227983 */ /* 0x000f220000300800 */
[C---:B--2---:R-:W-:Y:S01]  /*11060*/  FFMA R14, R57.reuse, UR70, R43 ;  /* 0x00000046390e7c23 */ /* 0x044fe2000800002b */
[----:B0-----:R-:W-:-:S02]  /*11070*/  FFMA R13, R57, UR71, R28 ;  /* 0x00000047390d7c23 */ /* 0x001fc4000800001c */
[----:B------:R-:W2:Y:S04]  /*11080*/  LDL.LU R43, [R1+0x290] ;  /* 0x00029000012b7983 */ /* 0x000ea80000300800 */
[----:B------:R-:W2:Y:S04]  /*11090*/  LDL.LU R28, [R1+0x28c] ;  /* 0x00028c00011c7983 */ /* 0x000ea80000300800 */
[----:B------:R0:W-:Y:S02]  /*110a0*/  STL [R1+0x160], R14 ;  /* 0x0001600e01007387 */ /* 0x0001e40000100800 */
[----:B0-----:R-:W-:-:S02]  /*110b0*/  FFMA R14, R57, UR72, R44 ;  /* 0x00000048390e7c23 */ /* 0x001fc4000800002c */
[----:B------:R-:W2:Y:S04]  /*110c0*/  LDL.LU R44, [R1+0x288] ;  /* 0x00028800012c7983 */ /* 0x000ea80000300800 */
[----:B------:R0:W-:Y:S02]  /*110d0*/  STL [R1+0x15c], R13 ;  /* 0x00015c0d01007387 */ /* 0x0001e40000100800 */
[C---:B0-----:R-:W-:Y:S02]  /*110e0*/  FFMA R13, R57.reuse, UR73, R41 ;  /* 0x00000049390d7c23 */ /* 0x041fe40008000029 */
[----:B------:R-:W2:Y:S04]  /*110f0*/  LDL.LU R41, [R1+0x284] ;  /* 0x0002840001297983 */ /* 0x000ea80000300800 */
[----:B------:R0:W-:Y:S02]  /*11100*/  STL [R1+0x158], R14 ;  /* 0x0001580e01007387 */ /* 0x0001e40000100800 */
[----:B0-----:R-:W-:-:S02]  /*11110*/  FFMA R14, R57, UR74, R45 ;  /* 0x0000004a390e7c23 */ /* 0x001fc4000800002d */
[----:B------:R-:W2:Y:S04]  /*11120*/  LDL.LU R45, [R1+0x280] ;  /* 0x00028000012d7983 */ /* 0x000ea80000300800 */
[----:B------:R0:W-:Y:S04]  /*11130*/  STL [R1+0x154], R13 ;  /* 0x0001540d01007387 */ /* 0x0001e80000100800 */
[----:B------:R1:W-:Y:S01]  /*11140*/  STL [R1+0x150], R14 ;  /* 0x0001500e01007387 */ /* 0x0003e20000100800 */
[----:B0-----:R-:W-:-:S03]  /*11150*/  FFMA R13, R57, UR76, R47 ;  /* 0x0000004c390d7c23 */ /* 0x001fc6000800002f */
[----:B------:R-:W2:Y:S01]  /*11160*/  LDL.LU R47, [R1+0x27c] ;  /* 0x00027c00012f7983 */ /* 0x000ea20000300800 */
[----:B-1----:R-:W-:-:S03]  /*11170*/  FFMA R14, R57, UR68, R16 ;  /* 0x00000044390e7c23 */ /* 0x002fc60008000010 */
[----:B------:R-:W4:Y:S04]  /*11180*/  LDL.LU R16, [R1+0x278] ;  /* 0x0002780001107983 */ /* 0x000f280000300800 */
[----:B------:R0:W-:Y:S01]  /*11190*/  STL [R1+0x14c], R13 ;  /* 0x00014c0d01007387 */ /* 0x0001e20000100800 */
[C---:B---3--:R-:W-:Y:S01]  /*111a0*/  FFMA R15, R56.reuse, UR71, R18 ;  /* 0x00000047380f7c23 */ /* 0x048fe20008000012 */
[C---:B0-----:R-:W-:Y:S02]  /*111b0*/  FFMA R13, R56.reuse, UR70, R17 ;  /* 0x00000046380d7c23 */ /* 0x041fe40008000011 */
[----:B------:R-:W3:Y:S04]  /*111c0*/  LDL.LU R17, [R1+0x274] ;  /* 0x0002740001117983 */ /* 0x000ee80000300800 */
[----:B------:R0:W-:Y:S04]  /*111d0*/  STL [R1+0x148], R14 ;  /* 0x0001480e01007387 */ /* 0x0001e80000100800 */
[----:B------:R-:W3:Y:S04]  /*111e0*/  LDL.LU R18, [R1+0x270] ;  /* 0x0002700001127983 */ /* 0x000ee80000300800 */
[----:B------:R1:W-:Y:S01]  /*111f0*/  STL [R1+0x144], R13 ;  /* 0x0001440d01007387 */ /* 0x0003e20000100800 */
[----:B0-----:R-:W-:-:S03]  /*11200*/  FFMA R14, R56, UR72, R60 ;  /* 0x00000048380e7c23 */ /* 0x001fc6000800003c */
[----:B------:R0:W-:Y:S01]  /*11210*/  STL [R1+0x140], R15 ;  /* 0x0001400f01007387 */ /* 0x0001e20000100800 */
[----:B-1----:R-:W-:-:S03]  /*11220*/  FFMA R13, R56, UR73, R59 ;  /* 0x00000049380d7c23 */ /* 0x002fc6000800003b */
[----:B------:R1:W-:Y:S01]  /*11230*/  STL [R1+0x13c], R14 ;  /* 0x00013c0e01007387 */ /* 0x0003e20000100800 */
[----:B0-----:R-:W-:-:S03]  /*11240*/  FFMA R15, R56, UR74, R40 ;  /* 0x0000004a380f7c23 */ /* 0x001fc60008000028 */
[----:B------:R0:W-:Y:S01]  /*11250*/  STL [R1+0x138], R13 ;  /* 0x0001380d01007387 */ /* 0x0001e20000100800 */
[----:B-1----:R-:W-:-:S03]  /*11260*/  FFMA R14, R56, UR75, R31 ;  /* 0x0000004b380e7c23 */ /* 0x002fc6000800001f */
[----:B------:R1:W-:Y:S01]  /*11270*/  STL [R1+0x134], R15 ;  /* 0x0001340f01007387 */ /* 0x0003e20000100800 */
[----:B0-----:R-:W-:-:S03]  /*11280*/  FFMA R13, R56, UR76, R30 ;  /* 0x0000004c380d7c23 */ /* 0x001fc6000800001e */
[----:B------:R0:W-:Y:S04]  /*11290*/  STL [R1+0x130], R14 ;  /* 0x0001300e01007387 */ /* 0x0001e80000100800 */
[----:B------:R0:W-:Y:S01]  /*112a0*/  STL [R1+0x12c], R13 ;  /* 0x00012c0d01007387 */ /* 0x0001e20000100800 */
[----:B-1----:R-:W-:Y:S01]  /*112b0*/  FFMA R15, R56, UR68, R26 ;  /* 0x00000044380f7c23 */ /* 0x002fe2000800001a */
[----:B0-----:R-:W-:-:S04]  /*112c0*/  FFMA R14, R29, UR70, R25 ;  /* 0x000000461d0e7c23 */ /* 0x001fc80008000019 */
[----:B------:R0:W-:Y:S01]  /*112d0*/  STL [R1+0x128], R15 ;  /* 0x0001280f01007387 */ /* 0x0001e20000100800 */
[----:B------:R-:W-:-:S03]  /*112e0*/  FFMA R13, R29, UR71, R24 ;  /* 0x000000471d0d7c23 */ /* 0x000fc60008000018 */
[----:B------:R1:W-:Y:S01]  /*112f0*/  STL [R1+0x124], R14 ;  /* 0x0001240e01007387 */ /* 0x0003e20000100800 */
[C---:B------:R-:W-:Y:S01]  /*11300*/  FFMA R12, R29.reuse, UR75, R12 ;  /* 0x0000004b1d0c7c23 */ /* 0x040fe2000800000c */
[C---:B------:R-:W-:Y:S02]  /*11310*/  FFMA R30, R29.reuse, UR76, R11 ;  /* 0x0000004c1d1e7c23 */ /* 0x040fe4000800000b */
[----:B------:R1:W-:Y:S01]  /*11320*/  STL [R1+0x120], R13 ;  /* 0x0001200d01007387 */ /* 0x0003e20000100800 */
[----:B0-----:R-:W-:Y:S01]  /*11330*/  FFMA R15, R29, UR72, R23 ;  /* 0x000000481d0f7c23 */ /* 0x001fe20008000017 */
[----:B------:R-:W-:Y:S01]  /*11340*/  FFMA R11, R55, UR70, R5 ;  /* 0x00000046370b7c23 */ /* 0x000fe20008000005 */
[----:B-1----:R-:W-:-:S03]  /*11350*/  FFMA R14, R29, UR73, R22 ;  /* 0x000000491d0e7c23 */ /* 0x002fc60008000016 */
[----:B------:R-:W-:Y:S01]  /*11360*/  STL [R1+0x11c], R15 ;  /* 0x00011c0f01007387 */ /* 0x000fe20000100800 */
[----:B------:R-:W-:Y:S01]  /*11370*/  FFMA R13, R29, UR74, R21 ;  /* 0x0000004a1d0d7c23 */ /* 0x000fe20008000015 */
[----:B------:R-:W-:Y:S02]  /*11380*/  FFMA R5, R55, UR71, R252 ;  /* 0x0000004737057c23 */ /* 0x000fe400080000fc */
[----:B------:R-:W-:Y:S01]  /*11390*/  STL [R1+0x118], R14 ;  /* 0x0001180e01007387 */ /* 0x000fe20000100800 */
[----:B------:R-:W-:Y:S01]  /*113a0*/  FFMA R59, R29, UR68, R10 ;  /* 0x000000441d3b7c23 */ /* 0x000fe2000800000a */
[C---:B------:R-:W-:Y:S02]  /*113b0*/  FFMA R10, R55.reuse, UR72, R251 ;  /* 0x00000048370a7c23 */ /* 0x040fe400080000fb */
[----:B------:R-:W-:Y:S04]  /*113c0*/  STL [R1+0x114], R13 ;  /* 0x0001140d01007387 */ /* 0x000fe80000100800 */
[----:B------:R-:W-:Y:S04]  /*113d0*/  STL [R1+0x110], R12 ;  /* 0x0001100c01007387 */ /* 0x000fe80000100800 */
[----:B------:R0:W-:Y:S04]  /*113e0*/  STL [R1+0x10c], R11 ;  /* 0x00010c0b01007387 */ /* 0x0001e80000100800 */
[----:B------:R1:W-:Y:S01]  /*113f0*/  STL [R1+0x108], R5 ;  /* 0x0001080501007387 */ /* 0x0003e20000100800 */
[----:B0-----:R-:W-:-:S03]  /*11400*/  FFMA R11, R55, UR73, R250 ;  /* 0x00000049370b7c23 */ /* 0x001fc600080000fa */
[----:B------:R0:W-:Y:S01]  /*11410*/  STL [R1+0x104], R10 ;  /* 0x0001040a01007387 */ /* 0x0001e20000100800 */
[----:B-1----:R-:W-:-:S03]  /*11420*/  FFMA R5, R55, UR74, R249 ;  /* 0x0000004a37057c23 */ /* 0x002fc600080000f9 */
[----:B------:R1:W-:Y:S04]  /*11430*/  STL [R1+0x100], R11 ;  /* 0x0001000b01007387 */ /* 0x0003e80000100800 */
[----:B------:R1:W-:Y:S01]  /*11440*/  STL [R1+0xfc], R5 ;  /* 0x0000fc0501007387 */ /* 0x0003e20000100800 */
[----:B0-----:R-:W-:Y:S01]  /*11450*/  FFMA R10, R55, UR75, R248 ;  /* 0x0000004b370a7c23 */ /* 0x001fe200080000f8 */
[----:B-1----:R-:W-:-:S04]  /*11460*/  FFMA R11, R27, UR70, R245 ;  /* 0x000000461b0b7c23 */ /* 0x002fc800080000f5 */
[----:B------:R0:W-:Y:S01]  /*11470*/  STL [R1+0xf8], R10 ;  /* 0x0000f80a01007387 */ /* 0x0001e20000100800 */
[----:B------:R-:W-:-:S05]  /*11480*/  FFMA R5, R55, UR68, R246 ;  /* 0x0000004437057c23 */ /* 0x000fca00080000f6 */
        /* <DEDUP_REMOVED lines=13> */
[----:B0-----:R-:W-:Y:S01]  /*11560*/  FFMA R10, R27, UR68, R69 ;  /* 0x000000441b0a7c23 */ /* 0x001fe20008000045 */
[----:B------:R-:W-:-:S04]  /*11570*/  FFMA R5, R9, UR71, R71 ;  /* 0x0000004709057c23 */ /* 0x000fc80008000047 */
[----:B------:R0:W-:Y:S04]  /*11580*/  STL [R1+0xc8], R10 ;  /* 0x0000c80a01007387 */ /* 0x0001e80000100800 */
[----:B------:R1:W-:Y:S04]  /*11590*/  STL [R1+0xc4], R11 ;  /* 0x0000c40b01007387 */ /* 0x0003e80000100800 */
[----:B------:R1:W-:Y:S01]  /*115a0*/  STL [R1+0xc0], R5 ;  /* 0x0000c00501007387 */ /* 0x0003e20000100800 */
[C---:B0-----:R-:W-:Y:S01]  /*115b0*/  FFMA R10, R9.reuse, UR72, R72 ;  /* 0x00000048090a7c23 */ /* 0x041fe20008000048 */
[----:B-1----:R-:W-:-:S04]  /*115c0*/  FFMA R11, R9, UR73, R73 ;  /* 0x00000049090b7c23 */ /* 0x002fc80008000049 */
[----:B------:R0:W-:Y:S01]  /*115d0*/  STL [R1+0xbc], R10 ;  /* 0x0000bc0a01007387 */ /* 0x0001e20000100800 */
[----:B------:R-:W-:-:S03]  /*115e0*/  FFMA R5, R9, UR74, R74 ;  /* 0x0000004a09057c23 */ /* 0x000fc6000800004a */
[----:B------:R-:W-:Y:S04]  /*115f0*/  STL [R1+0xb8], R11 ;  /* 0x0000b80b01007387 */ /* 0x000fe80000100800 */
[----:B------:R1:W-:Y:S01]  /*11600*/  STL [R1+0x70], R5 ;  /* 0x0000700501007387 */ /* 0x0003e20000100800 */
[C---:B0-----:R-:W-:Y:S01]  /*11610*/  FFMA R10, R9.reuse, UR75, R75 ;  /* 0x0000004b090a7c23 */ /* 0x041fe2000800004b */
[----:B-1----:R-:W-:-:S04]  /*11620*/  FFMA R5, R9, UR68, R77 ;  /* 0x0000004409057c23 */ /* 0x002fc8000800004d */
[----:B------:R0:W-:Y:S04]  /*11630*/  STL [R1+0x6c], R10 ;  /* 0x00006c0a01007387 */ /* 0x0001e80000100800 */
[----:B------:R1:W-:Y:S01]  /*11640*/  STL [R1+0x68], R5 ;  /* 0x0000680501007387 */ /* 0x0003e20000100800 */
[----:B------:R-:W-:Y:S01]  /*11650*/  FFMA R31, R9, UR76, R76 ;  /* 0x0000004c091f7c23 */ /* 0x000fe2000800004c */
[C---:B------:R-:W-:Y:S01]  /*11660*/  FFMA R9, R35.reuse, UR72, R80 ;  /* 0x0000004823097c23 */ /* 0x040fe20008000050 */
[C---:B0-----:R-:W-:Y:S01]  /*11670*/  FFMA R10, R35.reuse, UR71, R79 ;  /* 0x00000047230a7c23 */ /* 0x041fe2000800004f */
[----:B-1----:R-:W-:-:S05]  /*11680*/  FFMA R5, R35, UR70, R78 ;  /* 0x0000004623057c23 */ /* 0x002fca000800004e */
[----:B------:R0:W-:Y:S04]  /*11690*/  STL [R1+0x64], R5 ;  /* 0x0000640501007387 */ /* 0x0001e80000100800 */
[----:B------:R1:W-:Y:S01]  /*116a0*/  STL [R1+0x60], R10 ;  /* 0x0000600a01007387 */ /* 0x0003e20000100800 */
[----:B0-----:R-:W-:-:S03]  /*116b0*/  FFMA R5, R35, UR73, R81 ;  /* 0x0000004923057c23 */ /* 0x001fc60008000051 */
[----:B------:R0:W-:Y:S01]  /*116c0*/  STL [R1+0x5c], R9 ;  /* 0x00005c0901007387 */ /* 0x0001e20000100800 */
[----:B-1----:R-:W-:-:S03]  /*116d0*/  FFMA R10, R35, UR74, R82 ;  /* 0x0000004a230a7c23 */ /* 0x002fc60008000052 */
[----:B------:R1:W-:Y:S04]  /*116e0*/  STL [R1+0x58], R5 ;  /* 0x0000580501007387 */ /* 0x0003e80000100800 */
[----:B------:R1:W-:Y:S01]  /*116f0*/  STL [R1+0x54], R10 ;  /* 0x0000540a01007387 */ /* 0x0003e20000100800 */
[C---:B0-----:R-:W-:Y:S01]  /*11700*/  FFMA R9, R35.reuse, UR75, R83 ;  /* 0x0000004b23097c23 */ /* 0x041fe20008000053 */
[----:B-1----:R-:W-:-:S04]  /*11710*/  FFMA R5, R35, UR76, R84 ;  /* 0x0000004c23057c23 */ /* 0x002fc80008000054 */
[----:B------:R-:W-:Y:S01]  /*11720*/  STL [R1+0x50], R9 ;  /* 0x0000500901007387 */ /* 0x000fe20000100800 */
[----:B------:R-:W-:-:S03]  /*11730*/  FFMA R10, R50, UR70, R94 ;  /* 0x00000046320a7c23 */ /* 0x000fc6000800005e */
[----:B------:R0:W-:Y:S01]  /*11740*/  STL [R1+0x4c], R5 ;  /* 0x00004c0501007387 */ /* 0x0001e20000100800 */
[C---:B------:R-:W-:Y:S01]  /*11750*/  FFMA R12, R50.reuse, UR71, R95 ;  /* 0x00000047320c7c23 */ /* 0x040fe2000800005f */
        /* <DEDUP_REMOVED lines=11> */
[C---:B0-----:R-:W-:Y:S01]  /*11810*/  FFMA R5, R6.reuse, UR76, R92 ;  /* 0x0000004c06057c23 */ /* 0x041fe2000800005c */
[----:B------:R-:W-:Y:S01]  /*11820*/  FFMA R25, R6, UR68, R93 ;  /* 0x0000004406197c23 */ /* 0x000fe2000800005d */
[----:B----4-:R-:W-:Y:S04]  /*11830*/  STL [R1+0x1f8], R16 ;  /* 0x0001f81001007387 */ /* 0x010fe80000100800 */
[----:B------:R0:W-:Y:S04]  /*11840*/  STL [R1+0xb4], R10 ;  /* 0x0000b40a01007387 */ /* 0x0001e80000100800 */
        /* <DEDUP_REMOVED lines=8> */
[----:B------:R1:W-:Y:S04]  /*118d0*/  STL [R1+0xa8], R11 ;  /* 0x0000a80b01007387 */ /* 0x0003e80000100800 */
[----:B------:R-:W-:Y:S01]  /*118e0*/  STL [R1+0x1fc], R20 ;  /* 0x0001fc1401007387 */ /* 0x000fe20000100800 */
[----:B0-----:R-:W-:-:S03]  /*118f0*/  FFMA R12, R53, UR71, R103 ;  /* 0x00000047350c7c23 */ /* 0x001fc60008000067 */
[----:B------:R0:W-:Y:S01]  /*11900*/  STL [R1+0xac], R10 ;  /* 0x0000ac0a01007387 */ /* 0x0001e20000100800 */
[C---:B-1----:R-:W-:Y:S01]  /*11910*/  FFMA R11, R53.reuse, UR72, R104 ;  /* 0x00000048350b7c23 */ /* 0x042fe20008000068 */
[----:B0-----:R-:W-:-:S05]  /*11920*/  FFMA R10, R53, UR70, R102 ;  /* 0x00000046350a7c23 */ /* 0x001fca0008000066 */
[----:B------:R0:W-:Y:S04]  /*11930*/  STL [R1+0xb0], R10 ;  /* 0x0000b00a01007387 */ /* 0x0001e80000100800 */
[----:B------:R1:W-:Y:S01]  /*11940*/  STL [R1+0x44], R12 ;  /* 0x0000440c01007387 */ /* 0x0003e20000100800 */
[----:B0-----:R-:W-:-:S03]  /*11950*/  FFMA R10, R53, UR73, R105 ;  /* 0x00000049350a7c23 */ /* 0x001fc60008000069 */
[----:B------:R0:W-:Y:S01]  /*11960*/  STL [R1+0x78], R11 ;  /* 0x0000780b01007387 */ /* 0x0001e20000100800 */
[----:B-1----:R-:W-:-:S03]  /*11970*/  FFMA R12, R53, UR74, R106 ;  /* 0x0000004a350c7c23 */ /* 0x002fc6000800006a */
[----:B------:R1:W-:Y:S04]  /*11980*/  STL [R1+0x84], R10 ;  /* 0x0000840a01007387 */ /* 0x0003e80000100800 */
[----:B------:R4:W-:Y:S01]  /*11990*/  STL [R1+0x90], R12 ;  /* 0x0000900c01007387 */ /* 0x0009e20000100800 */
[----:B0-----:R-:W-:-:S03]  /*119a0*/  FFMA R11, R53, UR75, R107 ;  /* 0x0000004b350b7c23 */ /* 0x001fc6000800006b */
[----:B------:R-:W0:Y:S01]  /*119b0*/  SHFL.IDX PT, R56, R16, RZ, 0x1f ;  /* 0x00001fff10387589 */ /* 0x000e2200000e0000 */
[----:B-1----:R-:W-:-:S03]  /*119c0*/  FFMA R10, R53, UR76, R108 ;  /* 0x0000004c350a7c23 */ /* 0x002fc6000800006c */
[----:B------:R-:W1:Y:S01]  /*119d0*/  SHFL.IDX PT, R29, R16, 0x1, 0x1f ;  /* 0x00201f00101d7f89 */ /* 0x000e6200000e0000 */
[----:B----4-:R-:W-:-:S03]  /*119e0*/  FFMA R12, R53, UR68, R109 ;  /* 0x00000044350c7c23 */ /* 0x010fc6000800006d */
[----:B------:R-:W4:Y:S04]  /*119f0*/  SHFL.IDX PT, R9, R16, 0x2, 0x1f ;  /* 0x00401f0010097f89 */ /* 0x000f2800000e0000 */
[----:B------:R2:W3:Y:S04]  /*11a00*/  SHFL.IDX PT, R6, R16, 0x3, 0x1f ;  /* 0x00601f0010067f89 */ /* 0x0004e800000e0000 */
[----:B------:R0:W-:Y:S01]  /*11a10*/  STL [R1+0x98], R11 ;  /* 0x0000980b01007387 */ /* 0x0001e20000100800 */
[----:B--2---:R-:W-:-:S03]  /*11a20*/  FFMA R16, R52, UR70, R110 ;  /* 0x0000004634107c23 */ /* 0x004fc6000800006e */
[----:B------:R2:W-:Y:S01]  /*11a30*/  STL [R1+0x200], R12 ;  /* 0x0002000c01007387 */ /* 0x0005e20000100800 */
[----:B0-----:R-:W-:-:S03]  /*11a40*/  FFMA R11, R52, UR71, R111 ;  /* 0x00000047340b7c23 */ /* 0x001fc6000800006f */
[----:B------:R0:W-:Y:S04]  /*11a50*/  STL [R1+0xa0], R10 ;  /* 0x0000a00a01007387 */ /* 0x0001e80000100800 */
[----:B------:R-:W-:Y:S01]  /*11a60*/  STL [R1+0x204], R16 ;  /* 0x0002041001007387 */ /* 0x000fe20000100800 */
[----:B--2---:R-:W-:-:S03]  /*11a70*/  FFMA R12, R52, UR72, R112 ;  /* 0x00000048340c7c23 */ /* 0x004fc60008000070 */
[----:B------:R2:W-:Y:S01]  /*11a80*/  STL [R1+0x38], R11 ;  /* 0x0000380b01007387 */ /* 0x0005e20000100800 */
[----:B0-----:R-:W-:-:S03]  /*11a90*/  FFMA R10, R52, UR73, R113 ;  /* 0x00000049340a7c23 */ /* 0x001fc60008000071 */
[----:B------:R0:W-:Y:S01]  /*11aa0*/  STL [R1+0x3c], R12 ;  /* 0x00003c0c01007387 */ /* 0x0001e20000100800 */
[----:B--2---:R-:W-:-:S03]  /*11ab0*/  FFMA R11, R52, UR74, R114 ;  /* 0x0000004a340b7c23 */ /* 0x004fc60008000072 */
[----:B------:R2:W-:Y:S01]  /*11ac0*/  STL [R1+0x40], R10 ;  /* 0x0000400a01007387 */ /* 0x0005e20000100800 */
[----:B0-----:R-:W-:-:S03]  /*11ad0*/  FFMA R12, R52, UR75, R115 ;  /* 0x0000004b340c7c23 */ /* 0x001fc60008000073 */
[----:B------:R0:W-:Y:S01]  /*11ae0*/  STL [R1+0x74], R11 ;  /* 0x0000740b01007387 */ /* 0x0001e20000100800 */
[----:B------:R-:W-:Y:S01]  /*11af0*/  FFMA R15, R51, UR70, R118 ;  /* 0x00000046330f7c23 */ /* 0x000fe20008000076 */
[C---:B--2---:R-:W-:Y:S01]  /*11b00*/  FFMA R10, R52.reuse, UR76, R116 ;  /* 0x0000004c340a7c23 */ /* 0x044fe20008000074 */
[----:B0-----:R-:W-:Y:S01]  /*11b10*/  FFMA R11, R52, UR68, R117 ;  /* 0x00000044340b7c23 */ /* 0x001fe20008000075 */
[----:B------:R-:W-:Y:S04]  /*11b20*/  STL [R1+0x80], R12 ;  /* 0x0000800c01007387 */ /* 0x000fe80000100800 */
[----:B------:R0:W-:Y:S04]  /*11b30*/  STL [R1+0x20c], R11 ;  /* 0x00020c0b01007387 */ /* 0x0001e80000100800 */
[----:B------:R2:W-:Y:S01]  /*11b40*/  STL [R1+0x8c], R10 ;  /* 0x00008c0a01007387 */ /* 0x0005e20000100800 */
[----:B------:R-:W-:Y:S01]  /*11b50*/  FFMA R13, R49, UR68, R134 ;  /* 0x00000044310d7c23 */ /* 0x000fe20008000086 */
[----:B0-----:R-:W-:-:S02]  /*11b60*/  FFMA R11, R51, UR72, R120 ;  /* 0x00000048330b7c23 */ /* 0x001fc40008000078 */
[----:B------:R-:W-:Y:S01]  /*11b70*/  STL [R1+0x210], R15 ;  /* 0x0002100f01007387 */ /* 0x000fe20000100800 */
[----:B--2---:R-:W-:-:S03]  /*11b80*/  FFMA R10, R51, UR73, R121 ;  /* 0x00000049330a7c23 */ /* 0x004fc60008000079 */
[----:B------:R0:W-:Y:S04]  /*11b90*/  STL [R1+0x30], R11 ;  /* 0x0000300b01007387 */ /* 0x0001e80000100800 */
[----:B------:R2:W-:Y:S01]  /*11ba0*/  STL [R1+0x34], R10 ;  /* 0x0000340a01007387 */ /* 0x0005e20000100800 */
[----:B------:R-:W-:-:S03]  /*11bb0*/  FFMA R179, R35, UR68, R85 ;  /* 0x0000004423b37c23 */ /* 0x000fc60008000055 */
[----:B------:R-:W2:Y:S04]  /*11bc0*/  LDL.LU R86, [R1] ;  /* 0x0000000001567983 */ /* 0x000ea80000300800 */
[----:B------:R-:W2:Y:S01]  /*11bd0*/  LDL.LU R88, [R1+0x8] ;  /* 0x0000080001587983 */ /* 0x000ea20000300800 */
[----:B------:R-:W-:-:S03]  /*11be0*/  FFMA R8, R42, UR68, R8 ;  /* 0x000000442a087c23 */ /* 0x000fc60008000008 */
[----:B------:R2:W-:Y:S04]  /*11bf0*/  STL [R1+0x7c], R13 ;  /* 0x00007c0d01007387 */ /* 0x0005e80000100800 */
[----:B------:R-:W2:Y:S04]  /*11c00*/  LDL.LU R87, [R1+0xc] ;  /* 0x00000c0001577983 */ /* 0x000ea80000300800 */
[----:B------:R-:W2:Y:S04]  /*11c10*/  LDL.LU R85, [R1+0x10] ;  /* 0x0000100001557983 */ /* 0x000ea80000300800 */
[----:B------:R-:W2:Y:S01]  /*11c20*/  LDL.LU R245, [R1+0x14] ;  /* 0x0000140001f57983 */ /* 0x000ea20000300800 */
[----:B------:R-:W-:-:S03]  /*11c30*/  FFMA R65, R126, UR74, R158 ;  /* 0x0000004a7e417c23 */ /* 0x000fc6000800009e */
[----:B------:R-:W2:Y:S01]  /*11c40*/  LDL.LU R246, [R1+0x18] ;  /* 0x0000180001f67983 */ /* 0x000ea20000300800 */
[----:B------:R-:W-:-:S03]  /*11c50*/  FFMA R158, R48, UR68, R8 ;  /* 0x00000044309e7c23 */ /* 0x000fc60008000008 */
[----:B------:R-:W2:Y:S04]  /*11c60*/  LDL.LU R248, [R1+0x1c] ;  /* 0x00001c0001f87983 */ /* 0x000ea80000300800 */
[----:B------:R-:W2:Y:S04]  /*11c70*/  LDL.LU R249, [R1+0x20] ;  /* 0x0000200001f97983 */ /* 0x000ea80000300800 */
[----:B------:R-:W2:Y:S04]  /*11c80*/  LDL.LU R250, [R1+0x24] ;  /* 0x0000240001fa7983 */ /* 0x000ea80000300800 */
[----:B------:R-:W2:Y:S04]  /*11c90*/  LDL.LU R251, [R1+0x28] ;  /* 0x0000280001fb7983 */ /* 0x000ea80000300800 */
[----:B------:R-:W2:Y:S01]  /*11ca0*/  LDL.LU R8, [R1+0x26c] ;  /* 0x00026c0001087983 */ /* 0x000ea20000300800 */
[----:B------:R-:W-:Y:S01]  /*11cb0*/  FFMA R60, R27, UR76, R68 ;  /* 0x0000004c1b3c7c23 */ /* 0x000fe20008000044 */
[----:B------:R-:W-:Y:S01]  /*11cc0*/  MOV R27, UR69 ;  /* 0x00000045001b7c02 */ /* 0x000fe20008000f00 */
[C---:B------:R-:W-:Y:S01]  /*11cd0*/  FFMA R0, R54.reuse, UR75, R0 ;  /* 0x0000004b36007c23 */ /* 0x040fe20008000000 */
[C---:B------:R-:W-:Y:S01]  /*11ce0*/  FFMA R39, R54.reuse, UR76, R39 ;  /* 0x0000004c36277c23 */ /* 0x040fe20008000027 */
[----:B------:R-:W-:Y:S01]  /*11cf0*/  FFMA R19, R54, UR68, R19 ;  /* 0x0000004436137c23 */ /* 0x000fe20008000013 */
[----:B------:R-:W-:Y:S01]  /*11d00*/  FFMA R7, R57, UR75, R7 ;  /* 0x0000004b39077c23 */ /* 0x000fe20008000007 */
[-C--:B------:R-:W-:Y:S01]  /*11d10*/  FFMA R70, R38, R56.reuse, UR37 ;  /* 0x0000002526467e23 */ /* 0x080fe20008000038 */
        /* <DEDUP_REMOVED lines=118> */
[----:B--2---:R-:W-:Y:S01]  /*12480*/  FFMA R10, R51, UR68, R125 ;  /* 0x00000044330a7c23 */ /* 0x004fe2000800007d */
[C---:B------:R-:W-:Y:S01]  /*12490*/  FFMA R50, R61.reuse, UR73, R138 ;  /* 0x000000493d327c23 */ /* 0x040fe2000800008a */
[C---:B------:R-:W-:Y:S01]  /*124a0*/  FFMA R51, R61.reuse, UR74, R139 ;  /* 0x0000004a3d337c23 */ /* 0x040fe2000800008b */
[----:B------:R-:W-:Y:S01]  /*124b0*/  FFMA R52, R61, UR75, R140 ;  /* 0x0000004b3d347c23 */ /* 0x000fe2000800008c */
[C---:B------:R-:W-:Y:S01]  /*124c0*/  FFMA R135, R8.reuse, UR71, R237 ;  /* 0x0000004708877c23 */ /* 0x040fe200080000ed */
[C---:B------:R-:W-:Y:S01]  /*124d0*/  FFMA R136, R8.reuse, UR72, R162 ;  /* 0x0000004808887c23 */ /* 0x040fe200080000a2 */
[----:B------:R-:W2:Y:S01]  /*124e0*/  LDL.LU R237, [R1+0x268] ;  /* 0x0002680001ed7983 */ /* 0x000ea20000300800 */
[C---:B------:R-:W-:Y:S01]  /*124f0*/  FFMA R137, R8.reuse, UR73, R143 ;  /* 0x0000004908897c23 */ /* 0x040fe2000800008f */
[----:B------:R-:W-:-:S02]  /*12500*/  FFMA R138, R8, UR74, R62 ;  /* 0x0000004a088a7c23 */ /* 0x000fc4000800003e */
[----:B------:R-:W3:Y:S01]  /*12510*/  LDL.LU R162, [R1+0x264] ;  /* 0x0002640001a27983 */ /* 0x000ee20000300800 */
[C---:B------:R-:W-:Y:S01]  /*12520*/  FFMA R139, R8.reuse, UR75, R0 ;  /* 0x0000004b088b7c23 */ /* 0x040fe20008000000 */
[C---:B------:R-:W-:Y:S02]  /*12530*/  FFMA R140, R8.reuse, UR76, R39 ;  /* 0x0000004c088c7c23 */ /* 0x040fe40008000027 */
[----:B------:R-:W4:Y:S04]  /*12540*/  LDL.LU R143, [R1+0x260] ;  /* 0x00026000018f7983 */ /* 0x000f280000300800 */
[----:B------:R-:W2:Y:S04]  /*12550*/  LDL.LU R62, [R1+0x25c] ;  /* 0x00025c00013e7983 */ /* 0x000ea80000300800 */
[----:B------:R-:W3:Y:S04]  /*12560*/  LDL.LU R0, [R1+0x258] ;  /* 0x0002580001007983 */ /* 0x000ee80000300800 */
[----:B------:R-:W4:Y:S01]  /*12570*/  LDL.LU R39, [R1+0x254] ;  /* 0x0002540001277983 */ /* 0x000f220000300800 */
[----:B------:R-:W-:-:S03]  /*12580*/  FFMA R134, R8, UR68, R19 ;  /* 0x0000004408867c23 */ /* 0x000fc60008000013 */
[----:B------:R-:W3:Y:S04]  /*12590*/  LDL.LU R19, [R1+0x250] ;  /* 0x0002500001137983 */ /* 0x000ee80000300800 */
        /* <DEDUP_REMOVED lines=20> */
[----:B------:R-:W3:Y:S01]  /*126e0*/  LDL.LU R89, [R1+0x110] ;  /* 0x0001100001597983 */ /* 0x000ee20000300800 */
        /* <DEDUP_REMOVED lines=9> */
[----:B------:R-:W0:Y:S01]  /*12780*/  SHFL.IDX PT, R28, R18, RZ, 0x1f ;  /* 0x00001fff121c7589 */ /* 0x000e2200000e0000 */
[----:B------:R-:W-:Y:S01]  /*12790*/  FFMA R66, R126, UR75, R159 ;  /* 0x0000004b7e427c23 */ /* 0x000fe2000800009f */
[----:B------:R-:W-:Y:S02]  /*127a0*/  FFMA R159, R48, UR76, R86 ;  /* 0x0000004c309f7c23 */ /* 0x000fe40008000056 */
[----:B------:R-:W1:Y:S01]  /*127b0*/  SHFL.IDX PT, R86, R18, 0x1, 0x1f ;  /* 0x00201f0012567f89 */ /* 0x000e6200000e0000 */
        /* <DEDUP_REMOVED lines=8> */
[----:B------:R-:W-:-:S02]  /*12840*/  FFMA R153, R32, UR72, R85 ;  /* 0x0000004820997c23 */ /* 0x000fc40008000055 */
[----:B------:R-:W4:Y:S01]  /*12850*/  SHFL.IDX PT, R85, R18, 0x2, 0x1f ;  /* 0x00401f0012557f89 */ /* 0x000f2200000e0000 */
[----:B------:R-:W-:Y:S01]  /*12860*/  FFMA R75, R29, UR68, R56 ;  /* 0x000000441d4b7c23 */ /* 0x000fe20008000038 */
[----:B------:R-:W-:Y:S02]  /*12870*/  FFMA R56, R8, UR70, R251 ;  /* 0x0000004608387c23 */ /* 0x000fe400080000fb */
[----:B------:R-:W4:Y:S01]  /*12880*/  SHFL.IDX PT, R8, R18, 0x3, 0x1f ;  /* 0x00601f0012087f89 */ /* 0x000f2200000e0000 */
[C---:B------:R-:W-:Y:S01]  /*12890*/  FFMA R53, R61.reuse, UR76, R141 ;  /* 0x0000004c3d357c23 */ /* 0x040fe2000800008d */
[----:B------:R-:W-:Y:S01]  /*128a0*/  FFMA R142, R61, UR68, R142 ;  /* 0x000000443d8e7c23 */ /* 0x000fe2000800008e */
[C---:B------:R-:W-:Y:S01]  /*128b0*/  FFMA R13, R46.reuse, UR70, R144 ;  /* 0x000000462e0d7c23 */ /* 0x040fe20008000090 */
[----:B------:R-:W-:Y:S01]  /*128c0*/  FFMA R252, R46, UR68, R151 ;  /* 0x000000442efc7c23 */ /* 0x000fe20008000097 */
        /* <DEDUP_REMOVED lines=11> */
[----:B------:R-:W-:Y:S01]  /*12980*/  MOV R32, UR69 ;  /* 0x0000004500207c02 */ /* 0x000fe20008000f00 */
        /* <DEDUP_REMOVED lines=29> */
[----:B------:R-:W4:Y:S01]  /*12b60*/  LDL.LU R7, [R1+0x24c] ;  /* 0x00024c0001077983 */ /* 0x000f220000300800 */
        /* <DEDUP_REMOVED lines=96> */
[----:B------:R-:W0:Y:S01]  /*13170*/  SHFL.IDX PT, R77, R17, RZ, 0x1f ;  /* 0x00001fff114d7589 */ /* 0x000e2200000e0000 */
[----:B--2---:R-:W-:-:S03]  /*13180*/  FFMA R28, R62, UR70, R27 ;  /* 0x000000463e1c7c23 */ /* 0x004fc6000800001b */
[----:B---3--:R-:W1:Y:S01]  /*13190*/  SHFL.IDX PT, R27, R19, RZ, 0x1f ;  /* 0x00001fff131b7589 */ /* 0x008e6200000e0000 */
[----:B------:R-:W-:-:S03]  /*131a0*/  FFMA R32, R62, UR71, R35 ;  /* 0x000000473e207c23 */ /* 0x000fc60008000023 */
[----:B------:R-:W2:Y:S04]  /*131b0*/  SHFL.IDX PT, R84, R17, 0x1, 0x1f ;  /* 0x00201f0011547f89 */ /* 0x000ea800000e0000 */
[----:B------:R-:W3:Y:S01]  /*131c0*/  SHFL.IDX PT, R35, R19, 0x1, 0x1f ;  /* 0x00201f0013237f89 */ /* 0x000ee200000e0000 */
[----:B------:R-:W-:-:S03]  /*131d0*/  FFMA R145, R46, UR71, R145 ;  /* 0x000000472e917c23 */ /* 0x000fc60008000091 */
[----:B------:R-:W3:Y:S01]  /*131e0*/  SHFL.IDX PT, R76, R17, 0x2, 0x1f ;  /* 0x00401f00114c7f89 */ /* 0x000ee200000e0000 */
[C---:B------:R-:W-:Y:S01]  /*131f0*/  FFMA R146, R46.reuse, UR72, R146 ;  /* 0x000000482e927c23 */ /* 0x040fe20008000092 */
[C---:B------:R-:W-:Y:S02]  /*13200*/  FFMA R147, R46.reuse, UR73, R147 ;  /* 0x000000492e937c23 */ /* 0x040fe40008000093 */
[----:B------:R-:W3:Y:S01]  /*13210*/  SHFL.IDX PT, R251, R19, 0x2, 0x1f ;  /* 0x00401f0013fb7f89 */ /* 0x000ee200000e0000 */
[C---:B------:R-:W-:Y:S01]  /*13220*/  FFMA R148, R46.reuse, UR74, R148 ;  /* 0x0000004a2e947c23 */ /* 0x040fe20008000094 */
[C---:B------:R-:W-:Y:S01]  /*13230*/  FFMA R149, R46.reuse, UR75, R149 ;  /* 0x0000004b2e957c23 */ /* 0x040fe20008000095 */
[----:B------:R-:W-:Y:S01]  /*13240*/  FFMA R150, R46, UR76, R150 ;  /* 0x0000004c2e967c23 */ /* 0x000fe20008000096 */
[----:B------:R-:W-:Y:S04]  /*13250*/  SHFL.IDX PT, R95, R19, 0x3, 0x1f ;  /* 0x00601f00135f7f89 */ /* 0x000fe800000e0000 */
        /* <DEDUP_REMOVED lines=17> */
[-C--:B0-----:R-:W-:Y:S01]  /*13370*/  FFMA R81, R37, R77.reuse, UR24 ;  /* 0x0000001825517e23 */ /* 0x081fe2000800004d */
[C---:B------:R-:W-:Y:S01]  /*13380*/  FFMA R82, R2.reuse, R77, UR23 ;  /* 0x0000001702527e23 */ /* 0x040fe2000800004d */
[C---:B------:R-:W-:Y:S01]  /*13390*/  FFMA R43, R143.reuse, UR72, R63 ;  /* 0x000000488f2b7c23 */ /* 0x040fe2000800003f */
[----:B------:R-:W-:Y:S01]  /*133a0*/  FFMA R44, R143, UR73, R64 ;  /* 0x000000498f2c7c23 */ /* 0x000fe20008000040 */
[----:B------:R-:W-:Y:S01]  /*133b0*/  FFMA R74, R29, UR76, R54 ;  /* 0x0000004c1d4a7c23 */ /* 0x000fe20008000036 */
[-C--:B-1----:R-:W-:Y:S01]  /*133c0*/  FFMA R64, R37, R27.reuse, UR8 ;  /* 0x0000000825407e23 */ /* 0x082fe2000800001b */
[----:B------:R-:W-:Y:S01]  /*133d0*/  FFMA R63, R2, R27, UR7 ;  /* 0x00000007023f7e23 */ /* 0x000fe2000800001b */
        /* <DEDUP_REMOVED lines=18> */
[-C--:B------:R-:W-:Y:S01]  /*13500*/  FFMA R42, R38, R77.reuse, UR29 ;  /* 0x0000001d262a7e23 */ /* 0x080fe2000800004d */
[----:B------:R-:W-:Y:S01]  /*13510*/  FFMA R78, R4, R77, UR27 ;  /* 0x0000001b044e7e23 */ /* 0x000fe2000800004d */
[CC--:B--2---:R-:W-:Y:S01]  /*13520*/  FFMA R81, R37.reuse, R84.reuse, R81 ;  /* 0x0000005425517223 */ /* 0x0c4fe20000000051 */
[-C--:B------:R-:W-:Y:S01]  /*13530*/  FFMA R82, R2, R84.reuse, R82 ;  /* 0x0000005402527223 */ /* 0x080fe20000000052 */
[-C--:B------:R-:W-:Y:S01]  /*13540*/  FFMA R50, R38, R27.reuse, UR13 ;  /* 0x0000000d26327e23 */ /* 0x080fe2000800001b */
[----:B------:R-:W-:Y:S01]  /*13550*/  FFMA R55, R4, R27, UR11 ;  /* 0x0000000b04377e23 */ /* 0x000fe2000800001b */
[CC--:B---3--:R-:W-:Y:S01]  /*13560*/  FFMA R64, R37.reuse, R35.reuse, R64 ;  /* 0x0000002325407223 */ /* 0x0c8fe20000000040 */
[-C--:B------:R-:W-:Y:S01]  /*13570*/  FFMA R63, R2, R35.reuse, R63 ;  /* 0x00000023023f7223 */ /* 0x080fe2000000003f */
[-C--:B------:R-:W-:Y:S01]  /*13580*/  FFMA R42, R38, R84.reuse, R42 ;  /* 0x00000054262a7223 */ /* 0x080fe2000000002a */
[----:B------:R-:W-:Y:S01]  /*13590*/  FFMA R78, R4, R84, R78 ;  /* 0x00000054044e7223 */ /* 0x000fe2000000004e */
[CC--:B------:R-:W-:Y:S01]  /*135a0*/  FFMA R81, R37.reuse, R76.reuse, R81 ;  /* 0x0000004c25517223 */ /* 0x0c0fe20000000051 */
        /* <DEDUP_REMOVED lines=12> */
[----:B------:R-:W-:Y:S01]  /*13670*/  FFMA R63, R2, R95, R63 ;  /* 0x0000005f023f7223 */ /* 0x000fe2000000003f */
[-C--:B------:R-:W-:Y:S01]  /*13680*/  FFMA R42, R38, R46.reuse, R42 ;  /* 0x0000002e262a7223 */ /* 0x080fe2000000002a */
[----:B------:R-:W-:Y:S01]  /*13690*/  FFMA R78, R4, R46, R78 ;  /* 0x0000002e044e7223 */ /* 0x000fe2000000004e */
[-C--:B------:R-:W-:Y:S01]  /*136a0*/  FFMA R81, R37, R77.reuse, R81 ;  /* 0x0000004d25517223 */ /* 0x080fe20000000051 */
[----:B------:R-:W-:Y:S01]  /*136b0*/  FFMA R82, R2, R77, R82 ;  /* 0x0000004d02527223 */ /* 0x000fe20000000052 */
[-C--:B------:R-:W-:Y:S01]  /*136c0*/  FFMA R50, R38, R95.reuse, R50 ;  /* 0x0000005f26327223 */ /* 0x080fe20000000032 */
[----:B------:R-:W-:Y:S01]  /*136d0*/  FFMA R55, R4, R95, R55 ;  /* 0x0000005f04377223 */ /* 0x000fe20000000037 */
[C---:B------:R-:W-:Y:S01]  /*136e0*/  FFMA R70, R29.reuse, UR70, R70 ;  /* 0x000000461d467c23 */ /* 0x040fe20008000046 */
[C---:B------:R-:W-:Y:S01]  /*136f0*/  FFMA R69, R29.reuse, UR72, R69 ;  /* 0x000000481d457c23 */ /* 0x040fe20008000045 */
[----:B------:R-:W-:Y:S01]  /*13700*/  FFMA R68, R29, UR73, R68 ;  /* 0x000000491d447c23 */ /* 0x000fe20008000044 */
[CC--:B------:R-:W-:Y:S01]  /*13710*/  FFMA R64, R37.reuse, R27.reuse, R64 ;  /* 0x0000001b25407223 */ /* 0x0c0fe20000000040 */
[----:B------:R-:W-:Y:S01]  /*13720*/  FFMA R63, R2, R27, R63 ;  /* 0x0000001b023f7223 */ /* 0x000fe2000000003f */
[----:B------:R-:W-:Y:S01]  /*13730*/  MOV R29, UR69 ;  /* 0x00000045001d7c02 */ /* 0x000fe20008000f00 */
[-C--:B------:R-:W-:Y:S01]  /*13740*/  FFMA R42, R38, R77.reuse, R42 ;  /* 0x0000004d262a7223 */ /* 0x080fe2000000002a */
[----:B------:R-:W-:Y:S01]  /*13750*/  FFMA R78, R4, R77, R78 ;  /* 0x0000004d044e7223 */ /* 0x000fe2000000004e */
[CC--:B------:R-:W-:Y:S01]  /*13760*/  FFMA R81, R37.reuse, R84.reuse, R81 ;  /* 0x0000005425517223 */ /* 0x0c0fe20000000051 */
[-C--:B------:R-:W-:Y:S01]  /*13770*/  FFMA R82, R2, R84.reuse, R82 ;  /* 0x0000005402527223 */ /* 0x080fe20000000052 */
[-C--:B------:R-:W-:Y:S01]  /*13780*/  FFMA R50, R38, R27.reuse, R50 ;  /* 0x0000001b26327223 */ /* 0x080fe20000000032 */
[----:B------:R-:W-:Y:S01]  /*13790*/  FFMA R55, R4, R27, R55 ;  /* 0x0000001b04377223 */ /* 0x000fe20000000037 */
[-C--:B------:R-:W-:Y:S01]  /*137a0*/  FFMA R64, R37, R35.reuse, R64 ;  /* 0x0000002325407223 */ /* 0x080fe20000000040 */
[----:B------:R-:W-:Y:S01]  /*137b0*/  FFMA R63, R2, R35, R63 ;  /* 0x00000023023f7223 */ /* 0x000fe2000000003f */
[-C--:B------:R-:W-:Y:S01]  /*137c0*/  FFMA R79, R36, R77.reuse, UR26 ;  /* 0x0000001a244f7e23 */ /* 0x080fe2000800004d */
[-C--:B------:R-:W-:Y:S01]  /*137d0*/  FFMA R80, R3, R77.reuse, UR25 ;  /* 0x0000001903507e23 */ /* 0x080fe2000800004d */
[----:B------:R-:W-:Y:S01]  /*137e0*/  FFMA R83, R33, R77, UR22 ;  /* 0x0000001621537e23 */ /* 0x000fe2000800004d */
[----:B------:R-:W-:Y:S01]  /*137f0*/  FFMA R29, R77, R29, UR28 ;  /* 0x0000001c4d1d7e23 */ /* 0x000fe2000800001d */
        /* <DEDUP_REMOVED lines=9> */
[-C--:B------:R-:W-:Y:S01]  /*13890*/  FFMA R80, R3, R84.reuse, R80 ;  /* 0x0000005403507223 */ /* 0x080fe20000000050 */
[----:B------:R-:W-:Y:S01]  /*138a0*/  FFMA R83, R33, R84, R83 ;  /* 0x0000005421537223 */ /* 0x000fe20000000053 */
[C---:B------:R-:W-:Y:S01]  /*138b0*/  FFMA R49, R62.reuse, UR72, R49 ;  /* 0x000000483e317c23 */ /* 0x040fe20008000031 */
[C---:B------:R-:W-:Y:S01]  /*138c0*/  FFMA R51, R62.reuse, UR74, R51 ;  /* 0x0000004a3e337c23 */ /* 0x040fe20008000033 */
[C---:B------:R-:W-:Y:S01]  /*138d0*/  FFMA R52, R62.reuse, UR75, R52 ;  /* 0x0000004b3e347c23 */ /* 0x040fe20008000034 */
[C---:B------:R-:W-:Y:S01]  /*138e0*/  FFMA R53, R62.reuse, UR76, R53 ;  /* 0x0000004c3e357c23 */ /* 0x040fe20008000035 */
[----:B------:R-:W-:Y:S01]  /*138f0*/  FFMA R142, R62, UR68, R142 ;  /* 0x000000443e8e7c23 */ /* 0x000fe2000800008e */
[----:B------:R-:W-:Y:S01]  /*13900*/  FFMA R29, R84, UR69, R29 ;  /* 0x00000045541d7c23 */ /* 0x000fe2000800001d */
        /* <DEDUP_REMOVED lines=11> */
[C---:B------:R-:W-:Y:S01]  /*139c0*/  FFMA R83, R33.reuse, R76, R83 ;  /* 0x0000004c21537223 */ /* 0x040fe20000000053 */
[----:B------:R-:W-:Y:S01]  /*139d0*/  FFMA R63, R33, R27, UR6 ;  /* 0x00000006213f7e23 */ /* 0x000fe2000800001b */
[----:B------:R-:W-:Y:S01]  /*139e0*/  MOV R64, UR69 ;  /* 0x0000004500407c02 */ /* 0x000fe20008000f00 */
[----:B------:R-:W-:Y:S01]  /*139f0*/  FFMA R29, R76, UR69, R29 ;  /* 0x000000454c1d7c23 */ /* 0x000fe2000800001d */
[----:B------:R-:W-:Y:S01]  /*13a00*/  FFMA R62, R3, R35, R62 ;  /* 0x00000023033e7223 */ /* 0x000fe2000000003e */
        /* <DEDUP_REMOVED lines=12> */
[CC--:B------:R-:W-:Y:S01]  /*13ad0*/  FFMA R79, R36.reuse, R46.reuse, R79 ;  /* 0x0000002e244f7223 */ /* 0x0c0fe2000000004f */
[-C--:B------:R-:W-:Y:S01]  /*13ae0*/  FFMA R80, R3, R46.reuse, R80 ;  /* 0x0000002e03507223 */ /* 0x080fe20000000050 */
[C---:B------:R-:W-:Y:S01]  /*13af0*/  FFMA R83, R33.reuse, R46, R83 ;  /* 0x0000002e21537223 */ /* 0x040fe20000000053 */
[----:B------:R-:W-:Y:S01]  /*13b00*/  FFMA R9, R36, R27, UR10 ;  /* 0x0000000a24097e23 */ /* 0x000fe2000800001b */
[----:B------:R-:W-:Y:S01]  /*13b10*/  FFMA R63, R33, R35, R63 ;  /* 0x00000023213f7223 */ /* 0x000fe2000000003f */
[----:B------:R-:W-:Y:S01]  /*13b20*/  FFMA R29, R46, UR69, R29 ;  /* 0x000000452e1d7c23 */ /* 0x000fe2000800001d */
[----:B------:R-:W-:Y:S01]  /*13b30*/  FFMA R62, R3, R251, R62 ;  /* 0x000000fb033e7223 */ /* 0x000fe2000000003e */
[----:B------:R-:W-:Y:S01]  /*13b40*/  FFMA R64, R27, R64, UR12 ;  /* 0x0000000c1b407e23 */ /* 0x000fe20008000040 */
[CC--:B------:R-:W-:Y:S01]  /*13b50*/  FFMA R79, R36.reuse, R77.reuse, R79 ;  /* 0x0000004d244f7223 */ /* 0x0c0fe2000000004f */
[-C--:B------:R-:W-:Y:S01]  /*13b60*/  FFMA R80, R3, R77.reuse, R80 ;  /* 0x0000004d03507223 */ /* 0x080fe20000000050 */
[C---:B------:R-:W-:Y:S01]  /*13b70*/  FFMA R83, R33.reuse, R77, R83 ;  /* 0x0000004d21537223 */ /* 0x040fe20000000053 */
[C---:B------:R-:W-:Y:S01]  /*13b80*/  FFMA R9, R36.reuse, R35, R9 ;  /* 0x0000002324097223 */ /* 0x040fe20000000009 */
[----:B------:R-:W-:Y:S01]  /*13b90*/  FFMA R63, R33, R251, R63 ;  /* 0x000000fb213f7223 */ /* 0x000fe2000000003f */
[----:B------:R-:W-:Y:S01]  /*13ba0*/  FFMA R29, R77, UR69, R29 ;  /* 0x000000454d1d7c23 */ /* 0x000fe2000800001d */
[----:B------:R-:W-:Y:S01]  /*13bb0*/  FFMA R62, R3, R95, R62 ;  /* 0x0000005f033e7223 */ /* 0x000fe2000000003e */
[----:B------:R-:W-:Y:S01]  /*13bc0*/  FFMA R64, R35, UR69, R64 ;  /* 0x0000004523407c23 */ /* 0x000fe20008000040 */
[CC--:B------:R-:W-:Y:S01]  /*13bd0*/  FFMA R79, R36.reuse, R84.reuse, R79 ;  /* 0x00000054244f7223 */ /* 0x0c0fe2000000004f */
[-C--:B------:R-:W-:Y:S01]  /*13be0*/  FFMA R80, R3, R84.reuse, R80 ;  /* 0x0000005403507223 */ /* 0x080fe20000000050 */
[C---:B------:R-:W-:Y:S01]  /*13bf0*/  FFMA R83, R33.reuse, R84, R83 ;  /* 0x0000005421537223 */ /* 0x040fe20000000053 */
[----:B------:R-:W-:Y:S01]  /*13c00*/  FFMA R9, R36, R251, R9 ;  /* 0x000000fb24097223 */ /* 0x000fe20000000009 */
        /* <DEDUP_REMOVED lines=40> */
[-C--:B------:R-:W-:Y:S01]  /*13e90*/  FFMA R63, R33, R95.reuse, R63 ;  /* 0x0000005f213f7223 */ /* 0x080fe2000000003f */
[----:B------:R-:W-:Y:S01]  /*13ea0*/  FFMA R29, R84, UR68, R29 ;  /* 0x00000044541d7c23 */ /* 0x000fe2000800001d */
        /* <DEDUP_REMOVED lines=99> */
[----:B------:R-:W2:Y:S01]  /*144e0*/  LDL.LU R112, [R1+0x10c] ;  /* 0x00010c0001707983 */ /* 0x000ea20000300800 */
[C---:B------:R-:W-:Y:S01]  /*144f0*/  FFMA R50, R27.reuse, UR70, R50 ;  /* 0x000000461b327c23 */ /* 0x040fe20008000032 */
[C---:B------:R-:W-:Y:S01]  /*14500*/  FFMA R55, R27.reuse, UR71, R55 ;  /* 0x000000471b377c23 */ /* 0x040fe20008000037 */
[C---:B------:R-:W-:Y:S01]  /*14510*/  FFMA R9, R27.reuse, UR72, R9 ;  /* 0x000000481b097c23 */ /* 0x040fe20008000009 */
[C---:B------:R-:W-:Y:S01]  /*14520*/  FFMA R37, R27.reuse, UR74, R37 ;  /* 0x0000004a1b257c23 */ /* 0x040fe20008000025 */
[C---:B------:R-:W-:Y:S01]  /*14530*/  FFMA R2, R27.reuse, UR75, R2 ;  /* 0x0000004b1b027c23 */ /* 0x040fe20008000002 */
[C---:B------:R-:W-:Y:S01]  /*14540*/  FFMA R63, R27.reuse, UR76, R63 ;  /* 0x0000004c1b3f7c23 */ /* 0x040fe2000800003f */
[C---:B------:R-:W-:Y:S01]  /*14550*/  FFMA R123, R0.reuse, UR75, R108 ;  /* 0x0000004b007b7c23 */ /* 0x040fe2000800006c */
[----:B------:R-:W3:Y:S01]  /*14560*/  LDL.LU R107, [R1+0x108] ;  /* 0x00010800016b7983 */ /* 0x000ee20000300800 */
[----:B------:R-:W-:Y:S01]  /*14570*/  FFMA R27, R27, UR68, R33 ;  /* 0x000000441b1b7c23 */ /* 0x000fe20008000021 */
[----:B------:R-:W-:Y:S01]  /*14580*/  FFMA R246, R251, UR73, R62 ;  /* 0x00000049fbf67c23 */ /* 0x000fe2000800003e */
[C---:B------:R-:W-:Y:S01]  /*14590*/  FFMA R122, R0.reuse, UR74, R109 ;  /* 0x0000004a007a7c23 */ /* 0x040fe2000800006d */
[----:B------:R-:W3:Y:S01]  /*145a0*/  LDL.LU R108, [R1+0x104] ;  /* 0x00010400016c7983 */ /* 0x000ee20000300800 */
[----:B------:R-:W-:Y:S01]  /*145b0*/  FFMA R62, R39, UR70, R120 ;  /* 0x00000046273e7c23 */ /* 0x000fe20008000078 */
[C---:B------:R-:W-:Y:S01]  /*145c0*/  FFMA R121, R0.reuse, UR73, R110 ;  /* 0x0000004900797c23 */ /* 0x040fe2000800006e */
[----:B------:R-:W-:Y:S01]  /*145d0*/  FFMA R120, R0, UR72, R111 ;  /* 0x0000004800787c23 */ /* 0x000fe2000800006f */
[----:B------:R-:W3:Y:S01]  /*145e0*/  LDL.LU R109, [R1+0x100] ;  /* 0x00010000016d7983 */ /* 0x000ee20000300800 */
[C---:B------:R-:W-:Y:S01]  /*145f0*/  FFMA R103, R76.reuse, UR70, R77 ;  /* 0x000000464c677c23 */ /* 0x040fe2000800004d */
[C---:B------:R-:W-:Y:S01]  /*14600*/  FFMA R50, R35.reuse, UR70, R50 ;  /* 0x0000004623327c23 */ /* 0x040fe20008000032 */
[C---:B------:R-:W-:Y:S01]  /*14610*/  FFMA R33, R35.reuse, UR71, R55 ;  /* 0x0000004723217c23 */ /* 0x040fe20008000037 */
[----:B------:R-:W3:Y:S01]  /*14620*/  LDL.LU R110, [R1+0xfc] ;  /* 0x0000fc00016e7983 */ /* 0x000ee20000300800 */
[C---:B------:R-:W-:Y:S01]  /*14630*/  FFMA R9, R35.reuse, UR72, R9 ;  /* 0x0000004823097c23 */ /* 0x040fe20008000009 */
[C---:B------:R-:W-:Y:S01]  /*14640*/  FFMA R248, R35.reuse, UR74, R37 ;  /* 0x0000004a23f87c23 */ /* 0x040fe20008000025 */
[C---:B------:R-:W-:Y:S01]  /*14650*/  FFMA R249, R35.reuse, UR75, R2 ;  /* 0x0000004b23f97c23 */ /* 0x040fe20008000002 */
[C---:B------:R-:W-:Y:S01]  /*14660*/  FFMA R63, R35.reuse, UR76, R63 ;  /* 0x0000004c233f7c23 */ /* 0x040fe2000800003f */
[----:B------:R-:W3:Y:S01]  /*14670*/  LDL.LU R111, [R1+0xf8] ;  /* 0x0000f800016f7983 */ /* 0x000ee20000300800 */
[----:B------:R-:W-:Y:S01]  /*14680*/  FFMA R186, R76, UR74, R81 ;  /* 0x0000004a4cba7c23 */ /* 0x000fe20008000051 */
[----:B------:R-:W-:-:S02]  /*14690*/  FFMA R27, R35, UR68, R27 ;  /* 0x00000044231b7c23 */ /* 0x000fc4000800001b */
[----:B------:R-:W3:Y:S01]  /*146a0*/  LDL.LU R77, [R1+0xf0] ;  /* 0x0000f000014d7983 */ /* 0x000ee20000300800 */
[C---:B------:R-:W-:Y:S01]  /*146b0*/  FFMA R2, R251.reuse, UR70, R50 ;  /* 0x00000046fb027c23 */ /* 0x040fe20008000032 */
[C---:B------:R-:W-:Y:S02]  /*146c0*/  FFMA R33, R251.reuse, UR71, R33 ;  /* 0x00000047fb217c23 */ /* 0x040fe40008000021 */
[----:B------:R-:W3:Y:S01]  /*146d0*/  LDL.LU R81, [R1+0xec] ;  /* 0x0000ec0001517983 */ /* 0x000ee20000300800 */
[C---:B------:R-:W-:Y:S01]  /*146e0*/  FFMA R37, R251.reuse, UR72, R9 ;  /* 0x00000048fb257c23 */ /* 0x040fe20008000009 */
[C---:B------:R-:W-:Y:S01]  /*146f0*/  FFMA R248, R251.reuse, UR74, R248 ;  /* 0x0000004afbf87c23 */ /* 0x040fe200080000f8 */
[C---:B------:R-:W-:Y:S01]  /*14700*/  FFMA R249, R251.reuse, UR75, R249 ;  /* 0x0000004bfbf97c23 */ /* 0x040fe200080000f9 */
[----:B------:R-:W3:Y:S01]  /*14710*/  LDL.LU R65, [R1+0xe8] ;  /* 0x0000e80001417983 */ /* 0x000ee20000300800 */
[C---:B------:R-:W-:Y:S01]  /*14720*/  FFMA R250, R251.reuse, UR76, R63 ;  /* 0x0000004cfbfa7c23 */ /* 0x040fe2000800003f */
[----:B------:R-:W-:-:S02]  /*14730*/  FFMA R251, R251, UR68, R27 ;  /* 0x00000044fbfb7c23 */ /* 0x000fc4000800001b */
[----:B------:R-:W3:Y:S01]  /*14740*/  LDL.LU R66, [R1+0xe4] ;  /* 0x0000e40001427983 */ /* 0x000ee20000300800 */
[----:B------:R-:W-:Y:S01]  /*14750*/  FFMA R127, R39, UR72, R118 ;  /* 0x00000048277f7c23 */ /* 0x000fe20008000076 */
[C---:B----4-:R-:W-:Y:S02]  /*14760*/  FFMA R27, R7.reuse, UR70, R101 ;  /* 0x00000046071b7c23 */ /* 0x050fe40008000065 */
[----:B------:R-:W4:Y:S01]  /*14770*/  LDL.LU R67, [R1+0xe0] ;  /* 0x0000e00001437983 */ /* 0x000f220000300800 */
[----:B------:R-:W-:-:S03]  /*14780*/  FFMA R118, R7, UR76, R30 ;  /* 0x0000004c07767c23 */ /* 0x000fc6000800001e */
[----:B------:R-:W4:Y:S04]  /*14790*/  LDL.LU R68, [R1+0xd0] ;  /* 0x0000d00001447983 */ /* 0x000f280000300800 */
[----:B------:R-:W3:Y:S04]  /*147a0*/  LDL.LU R101, [R1+0xcc] ;  /* 0x0000cc0001657983 */ /* 0x000ee80000300800 */
        /* <DEDUP_REMOVED lines=10> */
[----:B------:R-:W4:Y:S01]  /*14850*/  LDL.LU R80, [R1+0xc8] ;  /* 0x0000c80001507983 */ /* 0x000f220000300800 */
[----:B------:R-:W-:-:S03]  /*14860*/  FFMA R55, R0, UR70, R113 ;  /* 0x0000004600377c23 */ /* 0x000fc60008000071 */
[----:B------:R-:W4:Y:S01]  /*14870*/  LDL.LU R70, [R1+0xc4] ;  /* 0x0000c40001467983 */ /* 0x000f220000300800 */
[----:B------:R-:W-:-:S03]  /*14880*/  FFMA R113, R7, UR71, R93 ;  /* 0x0000004707717c23 */ /* 0x000fc6000800005d */
[----:B------:R-:W4:Y:S01]  /*14890*/  LDL.LU R72, [R1+0xc0] ;  /* 0x0000c00001487983 */ /* 0x000f220000300800 */
[----:B------:R-:W-:-:S03]  /*148a0*/  FFMA R69, R7, UR68, R59 ;  /* 0x0000004407457c23 */ /* 0x000fc6000800003b */
[----:B------:R-:W4:Y:S04]  /*148b0*/  LDL.LU R73, [R1+0xbc] ;  /* 0x0000bc0001497983 */ /* 0x000f280000300800 */
[----:B------:R-:W4:Y:S01]  /*148c0*/  LDL.LU R74, [R1+0xb8] ;  /* 0x0000b800014a7983 */ /* 0x000f220000300800 */
[----:B------:R-:W-:-:S03]  /*148d0*/  FFMA R105, R76, UR72, R79 ;  /* 0x000000484c697c23 */ /* 0x000fc6000800004f */
[----:B------:R-:W4:Y:S01]  /*148e0*/  LDL.LU R75, [R1+0x70] ;  /* 0x00007000014b7983 */ /* 0x000f220000300800 */
[----:B------:R-:W-:-:S03]  /*148f0*/  FFMA R104, R76, UR71, R78 ;  /* 0x000000474c687c23 */ /* 0x000fc6000800004e */
[----:B------:R-:W4:Y:S01]  /*14900*/  LDL.LU R93, [R1+0x6c] ;  /* 0x00006c00015d7983 */ /* 0x000f220000300800 */
[----:B------:R-:W-:-:S03]  /*14910*/  FFMA R125, R39, UR68, R114 ;  /* 0x00000044277d7c23 */ /* 0x000fc60008000072 */
[----:B------:R-:W3:Y:S01]  /*14920*/  LDL.LU R59, [R1+0x244] ;  /* 0x00024400013b7983 */ /* 0x000ee20000300800 */
[----:B------:R-:W-:-:S03]  /*14930*/  FFMA R63, R0, UR68, R106 ;  /* 0x00000044003f7c23 */ /* 0x000fc6000800006a */
[----:B------:R-:W4:Y:S01]  /*14940*/  LDL.LU R71, [R1+0x68] ;  /* 0x0000680001477983 */ /* 0x000f220000300800 */
[----:B------:R-:W-:Y:S01]  /*14950*/  FFMA R133, R39, UR76, R115 ;  /* 0x0000004c27857c23 */ /* 0x000fe20008000073 */
[----:B------:R-:W-:Y:S02]  /*14960*/  FFMA R114, R7, UR72, R92 ;  /* 0x0000004807727c23 */ /* 0x000fe4000800005c */
[----:B------:R-:W4:Y:S01]  /*14970*/  LDL.LU R79, [R1+0x64] ;  /* 0x00006400014f7983 */ /* 0x000f220000300800 */
[----:B------:R-:W-:Y:S01]  /*14980*/  FFMA R131, R39, UR74, R116 ;  /* 0x0000004a27837c23 */ /* 0x000fe20008000074 */
[----:B------:R-:W-:Y:S02]  /*14990*/  FFMA R115, R7, UR73, R91 ;  /* 0x0000004907737c23 */ /* 0x000fe4000800005b */
[----:B------:R-:W4:Y:S01]  /*149a0*/  LDL.LU R78, [R1+0x60] ;  /* 0x00006000014e7983 */ /* 0x000f220000300800 */
[----:B------:R-:W-:Y:S01]  /*149b0*/  FFMA R130, R39, UR73, R117 ;  /* 0x0000004927827c23 */ /* 0x000fe20008000075 */
[----:B------:R-:W-:-:S02]  /*149c0*/  FFMA R116, R7, UR74, R90 ;  /* 0x0000004a07747c23 */ /* 0x000fc4000800005a */
[----:B------:R-:W4:Y:S01]  /*149d0*/  LDL.LU R106, [R1+0x5c] ;  /* 0x00005c00016a7983 */ /* 0x000f220000300800 */
[----:B------:R-:W-:-:S03]  /*149e0*/  FFMA R117, R7, UR75, R89 ;  /* 0x0000004b07757c23 */ /* 0x000fc60008000059 */
[----:B------:R-:W4:Y:S04]  /*149f0*/  LDL.LU R92, [R1+0x58] ;  /* 0x00005800015c7983 */ /* 0x000f280000300800 */
[----:B------:R-:W4:Y:S04]  /*14a00*/  LDL.LU R91, [R1+0x54] ;  /* 0x00005400015b7983 */ /* 0x000f280000300800 */
[----:B------:R-:W4:Y:S04]  /*14a10*/  LDL.LU R90, [R1+0x50] ;  /* 0x00005000015a7983 */ /* 0x000f280000300800 */
[----:B------:R-:W4:Y:S01]  /*14a20*/  LDL.LU R89, [R1+0x4c] ;  /* 0x00004c0001597983 */ /* 0x000f220000300800 */
[C---:B--2---:R-:W-:Y:S01]  /*14a30*/  FFMA R9, R30.reuse, UR70, R112 ;  /* 0x000000461e097c23 */ /* 0x044fe20008000070 */
[----:B------:R-:W-:-:S02]  /*14a40*/  FFMA R112, R30, UR76, R40 ;  /* 0x0000004c1e707c23 */ /* 0x000fc40008000028 */
        /* <DEDUP_REMOVED lines=19> */
[----:B------:R-:W-:Y:S01]  /*14b80*/  FFMA R210, R76, UR68, R84 ;  /* 0x000000444cd27c23 */ /* 0x000fe20008000054 */
[C---:B---3--:R-:W-:Y:S01]  /*14b90*/  FFMA R85, R59.reuse, UR75, R101 ;  /* 0x0000004b3b557c23 */ /* 0x048fe20008000065 */
[----:B------:R-:W-:-:S02]  /*14ba0*/  FFMA R101, R59, UR76, R60 ;  /* 0x0000004c3b657c23 */ /* 0x000fc4000800003c */
[----:B------:R-:W2:Y:S01]  /*14bb0*/  LDL.LU R60, [R1+0x23c] ;  /* 0x00023c00013c7983 */ /* 0x000ea20000300800 */
[C---:B----4-:R-:W-:Y:S01]  /*14bc0*/  FFMA R76, R40.reuse, UR75, R93 ;  /* 0x0000004b284c7c23 */ /* 0x050fe2000800005d */
[----:B------:R-:W-:Y:S02]  /*14bd0*/  FFMA R93, R40, UR76, R31 ;  /* 0x0000004c285d7c23 */ /* 0x000fe4000800001f */
[----:B------:R-:W3:Y:S01]  /*14be0*/  LDL.LU R31, [R1+0x238] ;  /* 0x00023800011f7983 */ /* 0x000ee20000300800 */
[C---:B--2---:R-:W-:Y:S01]  /*14bf0*/  FFMA R50, R60.reuse, UR70, R79 ;  /* 0x000000463c327c23 */ /* 0x044fe2000800004f */
[C---:B------:R-:W-:Y:S01]  /*14c00*/  FFMA R79, R60.reuse, UR71, R78 ;  /* 0x000000473c4f7c23 */ /* 0x040fe2000800004e */
[C---:B------:R-:W-:Y:S01]  /*14c10*/  FFMA R78, R60.reuse, UR68, R179 ;  /* 0x000000443c4e7c23 */ /* 0x040fe200080000b3 */
[----:B------:R-:W-:Y:S01]  /*14c20*/  FFMA R84, R60, UR76, R89 ;  /* 0x0000004c3c547c23 */ /* 0x000fe20008000059 */
[----:B------:R-:W2:Y:S01]  /*14c30*/  LDL.LU R179, [R1+0x234] ;  /* 0x0002340001b37983 */ /* 0x000ea20000300800 */
[C---:B---3--:R-:W-:Y:S01]  /*14c40*/  FFMA R86, R31.reuse, UR70, R163 ;  /* 0x000000461f567c23 */ /* 0x048fe200080000a3 */
[----:B------:R-:W-:-:S02]  /*14c50*/  FFMA R88, R31, UR71, R152 ;  /* 0x000000471f587c23 */ /* 0x000fc40008000098 */
[----:B------:R-:W3:Y:S01]  /*14c60*/  LDL.LU R163, [R1+0x230] ;  /* 0x0002300001a37983 */ /* 0x000ee20000300800 */
[----:B------:R-:W-:-:S03]  /*14c70*/  FFMA R89, R31, UR72, R22 ;  /* 0x000000481f597c23 */ /* 0x000fc60008000016 */
[----:B------:R-:W4:Y:S04]  /*14c80*/  LDL.LU R152, [R1+0x22c] ;  /* 0x00022c0001987983 */ /* 0x000f280000300800 */
[----:B------:R-:W2:Y:S01]  /*14c90*/  LDL.LU R22, [R1+0x228] ;  /* 0x0002280001167983 */ /* 0x000ea20000300800 */
[----:B------:R-:W-:-:S05]  /*14ca0*/  MOV R7, UR77 ;  /* 0x0000004d00077c02 */ /* 0x000fca0008000f00 */
[----:B------:R-:W-:Y:S01]  /*14cb0*/  FFMA R7, R7, UR70, R28 ;  /* 0x0000004607077c23 */ /* 0x000fe2000800001c */
[----:B------:R-:W-:-:S04]  /*14cc0*/  MOV R28, UR77 ;  /* 0x0000004d001c7c02 */ /* 0x000fc80008000f00 */
[----:B------:R-:W-:Y:S01]  /*14cd0*/  R2UR UR5, R7 ;  /* 0x00000000070572ca */ /* 0x000fe200000e0000 */
[----:B------:R-:W-:Y:S01]  /*14ce0*/  FFMA R2, R95, UR70, R2 ;  /* 0x000000465f027c23 */ /* 0x000fe20008000002 */
[----:B------:R-:W-:-:S04]  /*14cf0*/  FFMA R28, R28, UR73, R34 ;  /* 0x000000491c1c7c23 */ /* 0x000fc80008000022 */
[----:B------:R-:W-:-:S07]  /*14d00*/  R2UR UR13, R2 ;  /* 0x00000000020d72ca */ /* 0x000fce00000e0000 */
[----:B------:R-:W-:Y:S02]  /*14d10*/  MOV R2, UR5 ;  /* 0x0000000500027c02 */ /* 0x000fe40008000f00 */
[----:B------:R-:W-:Y:S01]  /*14d20*/  R2UR UR5, R28 ;  /* 0x000000001c0572ca */ /* 0x000fe200000e0000 */
[C---:B------:R-:W-:Y:S01]  /*14d30*/  FFMA R83, R60.reuse, UR75, R90 ;  /* 0x0000004b3c537c23 */ /* 0x040fe2000800005a */
[----:B------:R-:W-:Y:S01]  /*14d40*/  FFMA R35, R59, UR70, R81 ;  /* 0x000000463b237c23 */ /* 0x000fe20008000051 */
[C---:B------:R-:W-:Y:S01]  /*14d50*/  FFMA R82, R60.reuse, UR74, R91 ;  /* 0x0000004a3c527c23 */ /* 0x040fe2000800005b */
[----:B------:R-:W-:Y:S01]  /*14d60*/  FFMA R90, R31, UR73, R21 ;  /* 0x000000491f5a7c23 */ /* 0x000fe20008000015 */
[----:B------:R-:W-:Y:S01]  /*14d70*/  FFMA R64, R59, UR68, R80 ;  /* 0x000000443b407c23 */ /* 0x000fe20008000050 */
[C---:B------:R-:W-:Y:S01]  /*14d80*/  FFMA R81, R60.reuse, UR73, R92 ;  /* 0x000000493c517c23 */ /* 0x040fe2000800005c */
[----:B------:R-:W3:Y:S01]  /*14d90*/  LDL.LU R21, [R1+0x224] ;  /* 0x0002240001157983 */ /* 0x000ee20000300800 */
[C---:B------:R-:W-:Y:S01]  /*14da0*/  FFMA R91, R31.reuse, UR74, R23 ;  /* 0x0000004a1f5b7c23 */ /* 0x040fe20008000017 */
[----:B------:R-:W-:Y:S01]  /*14db0*/  FFMA R80, R60, UR72, R106 ;  /* 0x000000483c507c23 */ /* 0x000fe2000800006a */
[C---:B------:R-:W-:Y:S01]  /*14dc0*/  FFMA R92, R31.reuse, UR75, R24 ;  /* 0x0000004b1f5c7c23 */ /* 0x040fe20008000018 */
[----:B------:R-:W3:Y:S01]  /*14dd0*/  LDL.LU R23, [R1+0x220] ;  /* 0x0002200001177983 */ /* 0x000ee20000300800 */
[C---:B------:R-:W-:Y:S01]  /*14de0*/  FFMA R106, R31.reuse, UR76, R5 ;  /* 0x0000004c1f6a7c23 */ /* 0x040fe20008000005 */
        /* <DEDUP_REMOVED lines=9> */
[----:B------:R-:W-:Y:S01]  /*14e80*/  FFMA R71, R40, UR68, R71 ;  /* 0x0000004428477c23 */ /* 0x000fe20008000047 */
[----:B------:R-:W-:-:S02]  /*14e90*/  MOV R28, UR5 ;  /* 0x00000005001c7c02 */ /* 0x000fc40008000f00 */
[----:B------:R-:W3:Y:S04]  /*14ea0*/  LDL.LU R60, [R1+0x44] ;  /* 0x00004400013c7983 */ /* 0x000ee80000300800 */
[----:B------:R-:W3:Y:S01]  /*14eb0*/  LDL.LU R40, [R1+0x38] ;  /* 0x0000380001287983 */ /* 0x000ee20000300800 */
[C---:B------:R-:W-:Y:S01]  /*14ec0*/  FFMA R65, R59.reuse, UR71, R65 ;  /* 0x000000473b417c23 */ /* 0x040fe20008000041 */
[C---:B------:R-:W-:Y:S01]  /*14ed0*/  FFMA R66, R59.reuse, UR72, R66 ;  /* 0x000000483b427c23 */ /* 0x040fe20008000042 */
[C---:B------:R-:W-:Y:S01]  /*14ee0*/  FFMA R67, R59.reuse, UR73, R67 ;  /* 0x000000493b437c23 */ /* 0x040fe20008000043 */
[----:B------:R-:W-:Y:S01]  /*14ef0*/  FFMA R68, R59, UR74, R68 ;  /* 0x0000004a3b447c23 */ /* 0x000fe20008000044 */
[----:B--2---:R-:W-:-:S05]  /*14f00*/  FFMA R147, R22, UR73, R147 ;  /* 0x0000004916937c23 */ /* 0x004fca0008000093 */
[----:B------:R-:W-:Y:S02]  /*14f10*/  R2UR UR65, R147 ;  /* 0x00000000934172ca */ /* 0x000fe400000e0000 */
[----:B------:R-:W2:Y:S04]  /*14f20*/  LDL.LU R147, [R1+0x88] ;  /* 0x0000880001937983 */ /* 0x000ea80000300800 */
[----:B------:R-:W-:Y:S04]  /*14f30*/  STL [R1+0xf4], R28 ;  /* 0x0000f41c01007387 */ /* 0x000fe80000100800 */
[----:B------:R-:W2:Y:S04]  /*14f40*/  LDL.LU R59, [R1+0x94] ;  /* 0x00009400013b7983 */ /* 0x000ea80000300800 */
        /* <DEDUP_REMOVED lines=10> */
[----:B------:R-:W-:Y:S01]  /*14ff0*/  FFMA R149, R22, UR75, R149 ;  /* 0x0000004b16957c23 */ /* 0x000fe20008000095 */
[C---:B----4-:R-:W-:Y:S01]  /*15000*/  FFMA R47, R152.reuse, UR75, R47 ;  /* 0x0000004b982f7c23 */ /* 0x050fe2000800002f */
[C---:B------:R-:W-:Y:S01]  /*15010*/  FFMA R45, R152.reuse, UR74, R45 ;  /* 0x0000004a982d7c23 */ /* 0x040fe2000800002d */
[----:B------:R-:W-:Y:S01]  /*15020*/  FFMA R44, R152, UR73, R44 ;  /* 0x00000049982c7c23 */ /* 0x000fe2000800002c */
[----:B------:R-:W-:Y:S01]  /*15030*/  FFMA R145, R22, UR71, R145 ;  /* 0x0000004716917c23 */ /* 0x000fe20008000091 */
[----:B------:R-:W-:Y:S01]  /*15040*/  R2UR UR63, R149 ;  /* 0x00000000953f72ca */ /* 0x000fe200000e0000 */
[----:B------:R-:W-:-:S06]  /*15050*/  FFMA R43, R152, UR72, R43 ;  /* 0x00000048982b7c23 */ /* 0x000fcc000800002b */
[----:B------:R-:W-:Y:S01]  /*15060*/  MOV R7, UR12 ;  /* 0x0000000c00077c02 */ /* 0x000fe20008000f00 */
[C---:B------:R-:W-:Y:S01]  /*15070*/  FFMA R61, R152.reuse, UR71, R61 ;  /* 0x00000047983d7c23 */ /* 0x040fe2000800003d */
[----:B------:R-:W-:Y:S01]  /*15080*/  R2UR UR55, R47 ;  /* 0x000000002f3772ca */ /* 0x000fe200000e0000 */
[----:B------:R-:W-:Y:S02]  /*15090*/  FFMA R41, R152, UR70, R41 ;  /* 0x0000004698297c23 */ /* 0x000fe40008000029 */
[----:B------:R0:W-:Y:S01]  /*150a0*/  STL [R1+0xf0], R7 ;  /* 0x0000f00701007387 */ /* 0x0001e20000100800 */
[----:B------:R-:W-:Y:S01]  /*150b0*/  R2UR UR56, R45 ;  /* 0x000000002d3872ca */ /* 0x000fe200000e0000 */
[----:B------:R-:W-:Y:S02]  /*150c0*/  FFMA R146, R22, UR72, R146 ;  /* 0x0000004816927c23 */ /* 0x000fe40008000092 */
[----:B------:R-:W4:Y:S01]  /*150d0*/  LDL.LU R149, [R1+0x3c] ;  /* 0x00003c0001957983 */ /* 0x000f220000300800 */
[----:B------:R-:W-:-:S03]  /*150e0*/  R2UR UR57, R44 ;  /* 0x000000002c3972ca */ /* 0x000fc600000e0000 */
[----:B------:R-:W4:Y:S01]  /*150f0*/  LDL.LU R47, [R1+0x30] ;  /* 0x00003000012f7983 */ /* 0x000f220000300800 */
[----:B------:R-:W-:Y:S02]  /*15100*/  R2UR UR67, R145 ;  /* 0x00000000914372ca */ /* 0x000fe400000e0000 */
[----:B------:R-:W-:Y:S01]  /*15110*/  MOV R32, UR77 ;  /* 0x0000004d00207c02 */ /* 0x000fe20008000f00 */
[----:B------:R-:W4:Y:S01]  /*15120*/  LDL.LU R45, [R1+0x9c] ;  /* 0x00009c00012d7983 */ /* 0x000f220000300800 */
[----:B------:R-:W-:Y:S02]  /*15130*/  MOV R34, UR77 ;  /* 0x0000004d00227c02 */ /* 0x000fe40008000f00 */
[----:B------:R-:W-:Y:S01]  /*15140*/  R2UR UR58, R43 ;  /* 0x000000002b3a72ca */ /* 0x000fe200000e0000 */
[----:B------:R-:W4:Y:S01]  /*15150*/  LDL.LU R44, [R1+0x84] ;  /* 0x00008400012c7983 */ /* 0x000f220000300800 */
[----:B------:R-:W-:Y:S01]  /*15160*/  R2UR UR59, R61 ;  /* 0x000000003d3b72ca */ /* 0x000fe200000e0000 */
[----:B------:R-:W-:-:S02]  /*15170*/  FFMA R148, R22, UR74, R148 ;  /* 0x0000004a16947c23 */ /* 0x000fc40008000094 */
[----:B------:R-:W4:Y:S01]  /*15180*/  LDL.LU R145, [R1+0x40] ;  /* 0x0000400001917983 */ /* 0x000f220000300800 */
[----:B------:R-:W-:Y:S01]  /*15190*/  R2UR UR61, R41 ;  /* 0x00000000293d72ca */ /* 0x000fe200000e0000 */
[----:B------:R-:W-:Y:S02]  /*151a0*/  FFMA R150, R22, UR76, R150 ;  /* 0x0000004c16967c23 */ /* 0x000fe40008000096 */
[----:B------:R-:W4:Y:S01]  /*151b0*/  LDL.LU R43, [R1+0x34] ;  /* 0x00003400012b7983 */ /* 0x000f220000300800 */
[----:B------:R-:W-:Y:S01]  /*151c0*/  R2UR UR66, R146 ;  /* 0x00000000924272ca */ /* 0x000fe200000e0000 */
[C---:B------:R-:W-:Y:S02]  /*151d0*/  FFMA R243, R179.reuse, UR74, R243 ;  /* 0x0000004ab3f37c23 */ /* 0x040fe400080000f3 */
[----:B------:R-:W4:Y:S01]  /*151e0*/  LDL.LU R61, [R1+0xa4] ;  /* 0x0000a400013d7983 */ /* 0x000f220000300800 */
[C---:B------:R-:W-:Y:S01]  /*151f0*/  FFMA R107, R30.reuse, UR71, R107 ;  /* 0x000000471e6b7c23 */ /* 0x040fe2000800006b */
[C---:B------:R-:W-:Y:S01]  /*15200*/  FFMA R108, R30.reuse, UR72, R108 ;  /* 0x000000481e6c7c23 */ /* 0x040fe2000800006c */
[C---:B------:R-:W-:Y:S01]  /*15210*/  FFMA R109, R30.reuse, UR73, R109 ;  /* 0x000000491e6d7c23 */ /* 0x040fe2000800006d */
[----:B------:R-:W4:Y:S01]  /*15220*/  LDL.LU R41, [R1+0x90] ;  /* 0x0000900001297983 */ /* 0x000f220000300800 */
[C---:B------:R-:W-:Y:S01]  /*15230*/  FFMA R110, R30.reuse, UR74, R110 ;  /* 0x0000004a1e6e7c23 */ /* 0x040fe2000800006e */
[C---:B------:R-:W-:Y:S01]  /*15240*/  FFMA R111, R30.reuse, UR75, R111 ;  /* 0x0000004b1e6f7c23 */ /* 0x040fe2000800006f */
[----:B------:R-:W-:Y:S01]  /*15250*/  FFMA R77, R30, UR68, R77 ;  /* 0x000000441e4d7c23 */ /* 0x000fe2000800004d */
[----:B------:R-:W-:Y:S01]  /*15260*/  FFMA R32, R32, UR75, R52 ;  /* 0x0000004b20207c23 */ /* 0x000fe20008000034 */
[----:B------:R-:W4:Y:S01]  /*15270*/  LDL.LU R146, [R1+0x74] ;  /* 0x0000740001927983 */ /* 0x000f220000300800 */
[----:B------:R-:W-:Y:S01]  /*15280*/  MOV R30, UR77 ;  /* 0x0000004d001e7c02 */ /* 0x000fe20008000f00 */
[----:B------:R-:W-:Y:S01]  /*15290*/  FFMA R34, R34, UR76, R53 ;  /* 0x0000004c22227c23 */ /* 0x000fe20008000035 */
[----:B------:R-:W-:Y:S01]  /*152a0*/  FFMA R239, R179, UR68, R239 ;  /* 0x00000044b3ef7c23 */ /* 0x000fe200080000ef */
[----:B------:R-:W4:Y:S01]  /*152b0*/  LDL.LU R52, [R1+0xa8] ;  /* 0x0000a80001347983 */ /* 0x000f220000300800 */
[----:B------:R-:W-:Y:S01]  /*152c0*/  R2UR UR64, R148 ;  /* 0x00000000944072ca */ /* 0x000fe200000e0000 */
[C---:B------:R-:W-:Y:S01]  /*152d0*/  FFMA R103, R46.reuse, UR70, R103 ;  /* 0x000000462e677c23 */ /* 0x040fe20008000067 */
[C---:B------:R-:W-:Y:S01]  /*152e0*/  FFMA R104, R46.reuse, UR71, R104 ;  /* 0x000000472e687c23 */ /* 0x040fe20008000068 */
[----:B------:R-:W4:Y:S01]  /*152f0*/  LDL.LU R51, [R1+0x98] ;  /* 0x0000980001337983 */ /* 0x000f220000300800 */
[C---:B------:R-:W-:Y:S01]  /*15300*/  FFMA R105, R46.reuse, UR72, R105 ;  /* 0x000000482e697c23 */ /* 0x040fe20008000069 */
[C---:B------:R-:W-:Y:S01]  /*15310*/  FFMA R162, R46.reuse, UR73, R162 ;  /* 0x000000492ea27c23 */ /* 0x040fe200080000a2 */
[C---:B------:R-:W-:Y:S01]  /*15320*/  FFMA R186, R46.reuse, UR74, R186 ;  /* 0x0000004a2eba7c23 */ /* 0x040fe200080000ba */
[C---:B------:R-:W-:Y:S01]  /*15330*/  FFMA R194, R46.reuse, UR75, R194 ;  /* 0x0000004b2ec27c23 */ /* 0x040fe200080000c2 */
[C---:B------:R-:W-:Y:S01]  /*15340*/  FFMA R202, R46.reuse, UR76, R202 ;  /* 0x0000004c2eca7c23 */ /* 0x040fe200080000ca */
[----:B------:R-:W-:Y:S01]  /*15350*/  FFMA R248, R95, UR74, R248 ;  /* 0x0000004a5ff87c23 */ /* 0x000fe200080000f8 */
[----:B------:R-:W-:Y:S01]  /*15360*/  FFMA R210, R46, UR68, R210 ;  /* 0x000000442ed27c23 */ /* 0x000fe200080000d2 */
[----:B------:R-:W-:Y:S01]  /*15370*/  R2UR UR62, R150 ;  /* 0x00000000963e72ca */ /* 0x000fe200000e0000 */
[----:B------:R-:W-:Y:S01]  /*15380*/  FFMA R240, R179, UR73, R240 ;  /* 0x00000049b3f07c23 */ /* 0x000fe200080000f0 */
[----:B------:R-:W-:Y:S01]  /*15390*/  R2UR UR40, R243 ;  /* 0x00000000f32872ca */ /* 0x000fe200000e0000 */
[----:B---3--:R-:W-:Y:S01]  /*153a0*/  FFMA R46, R5, UR71, R60 ;  /* 0x00000047052e7c23 */ /* 0x008fe2000800003c */
[----:B------:R-:W-:Y:S01]  /*153b0*/  FFMA R249, R95, UR75, R249 ;  /* 0x0000004b5ff97c23 */ /* 0x000fe200080000f9 */
[----:B------:R-:W-:Y:S01]  /*153c0*/  FFMA R150, R24, UR71, R40 ;  /* 0x0000004718967c23 */ /* 0x000fe20008000028 */
[----:B------:R-:W-:Y:S01]  /*153d0*/  FFMA R243, R23, UR71, R94 ;  /* 0x0000004717f37c23 */ /* 0x000fe2000800005e */
[----:B------:R-:W-:Y:S01]  /*153e0*/  FFMA R30, R30, UR72, R49 ;  /* 0x000000481e1e7c23 */ /* 0x000fe20008000031 */
[----:B------:R-:W-:Y:S01]  /*153f0*/  R2UR UR44, R239 ;  /* 0x00000000ef2c72ca */ /* 0x000fe200000e0000 */
[----:B------:R-:W-:Y:S01]  /*15400*/  FFMA R239, R23, UR74, R15 ;  /* 0x0000004a17ef7c23 */ /* 0x000fe2000800000f */
[----:B------:R-:W-:Y:S01]  /*15410*/  R2UR UR8, R248 ;  /* 0x00000000f80872ca */ /* 0x000fe200000e0000 */
[----:B------:R-:W-:Y:S01]  /*15420*/  FFMA R241, R179, UR76, R241 ;  /* 0x0000004cb3f17c23 */ /* 0x000fe200080000f1 */
[----:B------:R-:W-:Y:S01]  /*15430*/  R2UR UR41, R240 ;  /* 0x00000000f02972ca */ /* 0x000fe200000e0000 */
[----:B------:R-:W-:Y:S01]  /*15440*/  FFMA R248, R21, UR74, R11 ;  /* 0x0000004a15f87c23 */ /* 0x000fe2000800000b */
[----:B------:R-:W-:Y:S01]  /*15450*/  FFMA R250, R95, UR76, R250 ;  /* 0x0000004c5ffa7c23 */ /* 0x000fe200080000fa */
[----:B------:R-:W-:Y:S01]  /*15460*/  R2UR UR7, R249 ;  /* 0x00000000f90772ca */ /* 0x000fe200000e0000 */
[----:B------:R-:W-:Y:S01]  /*15470*/  FFMA R240, R23, UR75, R26 ;  /* 0x0000004b17f07c23 */ /* 0x000fe2000800001a */
[----:B------:R-:W-:Y:S01]  /*15480*/  FFMA R249, R21, UR75, R16 ;  /* 0x0000004b15f97c23 */ /* 0x000fe20008000010 */
[----:B------:R-:W-:Y:S01]  /*15490*/  R2UR UR38, R241 ;  /* 0x00000000f12672ca */ /* 0x000fe200000e0000 */
[----:B------:R-:W-:Y:S01]  /*154a0*/  FFMA R241, R23, UR76, R12 ;  /* 0x0000004c17f17c23 */ /* 0x000fe2000800000c */
[----:B------:R-:W-:Y:S01]  /*154b0*/  R2UR UR6, R250 ;  /* 0x00000000fa0672ca */ /* 0x000fe200000e0000 */
[----:B------:R-:W-:Y:S01]  /*154c0*/  FFMA R250, R21, UR76, R20 ;  /* 0x0000004c15fa7c23 */ /* 0x000fe20008000014 */
[----:B--2---:R-:W-:-:S02]  /*154d0*/  FFMA R53, R25, UR71, R147 ;  /* 0x0000004719357c23 */ /* 0x004fc40008000093 */
[----:B------:R-:W2:Y:S04]  /*154e0*/  LDL.LU R147, [R1+0x80] ;  /* 0x0000800001937983 */ /* 0x000ea80000300800 */
[----:B------:R-:W3:Y:S01]  /*154f0*/  LDL.LU R148, [R1+0xac] ;  /* 0x0000ac0001947983 */ /* 0x000ee20000300800 */
[----:B------:R-:W-:-:S03]  /*15500*/  FFMA R94, R25, UR72, R59 ;  /* 0x00000048195e7c23 */ /* 0x000fc6000800003b */
[----:B------:R-:W2:Y:S01]  /*15510*/  LDL.LU R60, [R1+0xa0] ;  /* 0x0000a000013c7983 */ /* 0x000ea20000300800 */
[----:B------:R-:W-:-:S03]  /*15520*/  FFMA R49, R5, UR72, R39 ;  /* 0x0000004805317c23 */ /* 0x000fc60008000027 */
[----:B------:R-:W2:Y:S04]  /*15530*/  LDL.LU R40, [R1+0x8c] ;  /* 0x00008c0001287983 */ /* 0x000ea80000300800 */
[----:B------:R-:W2:Y:S04]  /*15540*/  LDL.LU R59, [R1+0xb4] ;  /* 0x0000b400013b7983 */ /* 0x000ea80000300800 */
[----:B------:R-:W3:Y:S04]  /*15550*/  LDL.LU R39, [R1+0xb0] ;  /* 0x0000b00001277983 */ /* 0x000ee80000300800 */
[----:B------:R-:W2:Y:S04]  /*15560*/  LDL.LU R15, [R1+0x210] ;  /* 0x00021000010f7983 */ /* 0x000ea80000300800 */
[----:B------:R-:W3:Y:S04]  /*15570*/  LDL.LU R11, [R1+0x20c] ;  /* 0x00020c00010b7983 */ /* 0x000ee80000300800 */
[----:B------:R-:W3:Y:S04]  /*15580*/  LDL.LU R26, [R1+0x208] ;  /* 0x00020800011a7983 */ /* 0x000ee80000300800 */
[----:B------:R-:W3:Y:S04]  /*15590*/  LDL.LU R16, [R1+0x204] ;  /* 0x0002040001107983 */ /* 0x000ee80000300800 */
[----:B------:R-:W3:Y:S04]  /*155a0*/  LDL.LU R12, [R1+0x200] ;  /* 0x00020000010c7983 */ /* 0x000ee80000300800 */
[----:B------:R-:W3:Y:S01]  /*155b0*/  LDL.LU R20, [R1+0x1fc] ;  /* 0x0001fc0001147983 */ /* 0x000ee20000300800 */
        /* <DEDUP_REMOVED lines=16> */
[----:B------:R-:W-:-:S02]  /*156c0*/  R2UR UR34, R96 ;  /* 0x00000000602272ca */ /* 0x000fc400000e0000 */
[----:B------:R-:W-:Y:S02]  /*156d0*/  R2UR UR31, R99 ;  /* 0x00000000631f72ca */ /* 0x000fe400000e0000 */
[----:B------:R-:W-:Y:S01]  /*156e0*/  R2UR UR9, R246 ;  /* 0x00000000f60972ca */ /* 0x000fe200000e0000 */
[----:B------:R-:W-:Y:S01]  /*156f0*/  FFMA R246, R21, UR72, R129 ;  /* 0x0000004815f67c23 */ /* 0x000fe20008000081 */
[----:B------:R-:W-:Y:S02]  /*15700*/  R2UR UR27, R104 ;  /* 0x00000000681b72ca */ /* 0x000fe400000e0000 */
[----:B------:R-:W-:Y:S01]  /*15710*/  R2UR UR18, R237 ;  /* 0x00000000ed1272ca */ /* 0x000fe200000e0000 */
[----:B------:R-:W-:Y:S01]  /*15720*/  FFMA R237, R23, UR68, R10 ;  /* 0x0000004417ed7c23 */ /* 0x000fe2000800000a */
[----:B----4-:R-:W-:Y:S01]  /*15730*/  FFMA R99, R25, UR75, R52 ;  /* 0x0000004b19637c23 */ /* 0x010fe20008000034 */
[----:B------:R-:W-:Y:S01]  /*15740*/  FFMA R104, R5, UR75, R51 ;  /* 0x0000004b05687c23 */ /* 0x000fe20008000033 */
[----:B--2---:R-:W-:Y:S01]  /*15750*/  FFMA R236, R23, UR70, R15 ;  /* 0x0000004617ec7c23 */ /* 0x004fe2000800000f */
[----:B---3--:R-:W-:Y:S01]  /*15760*/  FFMA R51, R5, UR70, R39 ;  /* 0x0000004605337c23 */ /* 0x008fe20008000027 */
[C---:B------:R-:W-:Y:S01]  /*15770*/  FFMA R129, R24.reuse, UR68, R11 ;  /* 0x0000004418817c23 */ /* 0x040fe2000800000b */
[----:B------:R-:W-:-:S02]  /*15780*/  FFMA R128, R24, UR70, R16 ;  /* 0x0000004618807c23 */ /* 0x000fc40008000010 */
[----:B------:R1:W5:Y:S04]  /*15790*/  LDL.LU R16, [R1+0x1f8] ;  /* 0x0001f80001107983 */ /* 0x0003680000300800 */
[----:B------:R1:W5:Y:S01]  /*157a0*/  LDL.LU R15, [R1+0x1f4] ;  /* 0x0001f400010f7983 */ /* 0x0003620000300800 */
[----:B------:R-:W-:Y:S01]  /*157b0*/  FFMA R52, R5, UR68, R12 ;  /* 0x0000004405347c23 */ /* 0x000fe2000800000c */
[----:B------:R-:W-:Y:S02]  /*157c0*/  FFMA R96, R25, UR68, R20 ;  /* 0x0000004419607c23 */ /* 0x000fe40008000014 */
[----:B------:R1:W5:Y:S04]  /*157d0*/  LDL.LU R14, [R1+0x1f0] ;  /* 0x0001f000010e7983 */ /* 0x0003680000300800 */
[----:B------:R1:W5:Y:S04]  /*157e0*/  LDL.LU R13, [R1+0x1ec] ;  /* 0x0001ec00010d7983 */ /* 0x0003680000300800 */
[----:B------:R2:W-:Y:S04]  /*157f0*/  STL [R1+0x2c], R3 ;  /* 0x00002c0301007387 */ /* 0x0005e80000100800 */
[----:B------:R1:W5:Y:S04]  /*15800*/  LDL.LU R20, [R1+0x1e8] ;  /* 0x0001e80001147983 */ /* 0x0003680000300800 */
[----:B------:R1:W5:Y:S04]  /*15810*/  LDL.LU R12, [R1+0x1e4] ;  /* 0x0001e400010c7983 */ /* 0x0003680000300800 */
[----:B------:R1:W5:Y:S04]  /*15820*/  LDL.LU R11, [R1+0x1e0] ;  /* 0x0001e000010b7983 */ /* 0x0003680000300800 */
[----:B------:R1:W5:Y:S04]  /*15830*/  LDL.LU R10, [R1+0x1dc] ;  /* 0x0001dc00010a7983 */ /* 0x0003680000300800 */
[----:B------:R-:W3:Y:S01]  /*15840*/  LDL.LU R39, [R1+0x7c] ;  /* 0x00007c0001277983 */ /* 0x000ee20000300800 */
[----:B0-----:R-:W-:Y:S01]  /*15850*/  MOV R7, UR77 ;  /* 0x0000004d00077c02 */ /* 0x001fe20008000f00 */
[----:B--2---:R-:W-:Y:S01]  /*15860*/  FFMA R3, R22, UR68, R252 ;  /* 0x0000004416037c23 */ /* 0x004fe200080000fc */
[----:B------:R-:W-:-:S03]  /*15870*/  IADD3 R26, PT, PT, R26, 0x10, RZ ;  /* 0x000000101a1a7810 */ /* 0x000fc60007ffe0ff */
[----:B------:R-:W-:Y:S01]  /*15880*/  FFMA R142, R7, UR68, R142 ;  /* 0x00000044078e7c23 */ /* 0x000fe2000800008e */
[----:B------:R1:W-:Y:S01]  /*15890*/  STL [R1+0x20], R3 ;  /* 0x0000200301007387 */ /* 0x0003e20000100800 */
[----:B------:R-:W-:Y:S02]  /*158a0*/  R2UR UR4, R30 ;  /* 0x000000001e0472ca */ /* 0x000fe400000e0000 */
[----:B------:R-:W-:Y:S02]  /*158b0*/  ISETP.NE.AND P0, PT, R26, 0x20, PT ;  /* 0x000000201a00780c */ /* 0x000fe40003f05270 */
[----:B------:R-:W-:Y:S01]  /*158c0*/  R2UR UR69, R142 ;  /* 0x000000008e4572ca */ /* 0x000fe200000e0000 */
[C---:B------:R-:W-:Y:S01]  /*158d0*/  FFMA R100, R6.reuse, UR76, R100 ;  /* 0x0000004c06647c23 */ /* 0x040fe20008000064 */
[C---:B------:R-:W-:Y:S01]  /*158e0*/  FFMA R238, R179.reuse, UR70, R238 ;  /* 0x00000046b3ee7c23 */ /* 0x040fe200080000ee */
[----:B------:R-:W-:Y:S01]  /*158f0*/  FFMA R242, R179, UR75, R242 ;  /* 0x0000004bb3f27c23 */ /* 0x000fe200080000f2 */
        /* <DEDUP_REMOVED lines=36> */
[----:B------:R-:W-:Y:S01]  /*15b40*/  MOV R0, UR4 ;  /* 0x0000000400007c02 */ /* 0x000fe20008000f00 */
        /* <DEDUP_REMOVED lines=15> */
[----:B------:R-:W-:Y:S02]  /*15c40*/  R2UR UR46, R170 ;  /* 0x00000000aa2e72ca */ /* 0x000fe400000e0000 */
[----:B------:R-:W-:Y:S02]  /*15c50*/  R2UR UR35, R38 ;  /* 0x00000000262372ca */ /* 0x000fe400000e0000 */
[----:B------:R-:W-:Y:S02]  /*15c60*/  R2UR UR25, R162 ;  /* 0x00000000a21972ca */ /* 0x000fe400000e0000 */
[----:B------:R-:W-:Y:S02]  /*15c70*/  R2UR UR24, R186 ;  /* 0x00000000ba1872ca */ /* 0x000fe400000e0000 */
        /* <DEDUP_REMOVED lines=15> */
[----:B------:R-:W-:Y:S01]  /*15d70*/  MOV R8, UR69 ;  /* 0x0000004500087c02 */ /* 0x000fe20008000f00 */
[----:B---3--:R-:W-:Y:S01]  /*15d80*/  FFMA R245, R21, UR68, R39 ;  /* 0x0000004415f57c23 */ /* 0x008fe20008000027 */
[----:B-1----:R-:W-:Y:S11]  /*15d90*/  @P0 BRA `(.L_x_1) ;  /* 0xfffffec400540947 */ /* 0x002ff6000383ffff */
[----:B------:R-:W2:Y:S01]  /*15da0*/  LDL.LU R7, [R1+0x1d0] ;  /* 0x0001d00001077983 */ /* 0x000ea20000300800 */
[----:B------:R-:W0:Y:S01]  /*15db0*/  LDC R6, c[0x0][0x3a8] ;  /* 0x0000ea00ff067b82 */ /* 0x000e220000000800 */
[----:B--2---:R-:W-:-:S13]  /*15dc0*/  R2UR UR68, R7 ;  /* 0x00000000074472ca */ /* 0x004fda00000e0000 */
[----:B------:R-:W-:-:S06]  /*15dd0*/  UIADD3 UR68, UPT, UPT, UR68, 0x20, URZ ;  /* 0x0000002044447890 */ /* 0x000fcc000fffe0ff */
[----:B------:R-:W-:Y:S02]  /*15de0*/  MOV R3, UR68 ;  /* 0x0000004400037c02 */ /* 0x000fe40008000f00 */
[----:B0-----:R-:W-:-:S03]  /*15df0*/  ISETP.LE.AND P0, PT, R6, UR68, PT ;  /* 0x0000004406007c0c */ /* 0x001fc6000bf03270 */
[----:B------:R1:W-:Y:S10]  /*15e00*/  STL [R1+0x1d0], R3 ;  /* 0x0001d00301007387 */ /* 0x0003f40000100800 */
[----:B-1----:R-:W-:Y:S05]  /*15e10*/  @!P0 BRA `(.L_x_2) ;  /* 0xfffffeac007c8947 */ /* 0x002fea000383ffff */
.L_x_0:
[----:B------:R-:W2:Y:S01]  /*15e20*/  LDL.LU R5, [R1+0xf4] ;  /* 0x0000f40001057983 */ /* 0x000ea20000300800 */
[----:B-----5:R-:W0:Y:S01]  /*15e30*/  S2R R16, SR_TID.X ;  /* 0x0000000000107919 */ /* 0x020e220000002100 */
[----:B------:R-:W1:Y:S01]  /*15e40*/  S2R R12, SR_CTAID.X ;  /* 0x00000000000c7919 */ /* 0x000e620000002500 */
[----:B------:R-:W-:Y:S02]  /*15e50*/  R2UR UR77, R2 ;  /* 0x00000000024d72ca */ /* 0x000fe400000e0000 */
[----:B------:R-:W-:Y:S01]  /*15e60*/  R2UR UR76, R8 ;  /* 0x00000000084c72ca */ /* 0x000fe200000e0000 */
[----:B------:R-:W3:Y:S01]  /*15e70*/  LDL.LU R3, [R1+0xf0] ;  /* 0x0000f00001037983 */ /* 0x000ee20000300800 */
[C---:B------:R-:W-:Y:S01]  /*15e80*/  R2UR UR74, R0.reuse ;  /* 0x00000000004a72ca */ /* 0x040fe200000e0000 */
[----:B------:R-:W4:Y:S01]  /*15e90*/  LDCU.64 UR70, c[0x0][0x358] ;  /* 0x00006b00ff4677ac */ /* 0x000f220008000a00 */
[----:B------:R-:W-:Y:S01]  /*15ea0*/  LOP3.LUT R0, R0, 0xfffffffb, RZ, 0xc0, !PT ;  /* 0xfffffffb00007812 */ /* 0x000fe200078ec0ff */
[----:B------:R-:W4:Y:S01]  /*15eb0*/  S2R R8, SR_CTAID.Y ;  /* 0x0000000000087919 */ /* 0x000f220000002600 */
[----:B------:R-:W-:Y:S01]  /*15ec0*/  R2UR UR75, R4 ;  /* 0x00000000044b72ca */ /* 0x000fe200000e0000 */
[----:B------:R-:W3:Y:S01]  /*15ed0*/  LDCU.64 UR68, c[0x0][0x390] ;  /* 0x00007200ff4477ac */ /* 0x000ee20008000a00 */
[----:B------:R-:W-:Y:S04]  /*15ee0*/  STL.64 [R1+0x1e8], R246 ;  /* 0x0001e8f601007387 */ /* 0x000fe80000100a00 */
[----:B------:R-:W-:Y:S01]  /*15ef0*/  STL.64 [R1+0x1e0], R248 ;  /* 0x0001e0f801007387 */ /* 0x000fe20000100a00 */
[----:B0-----:R-:W-:-:S04]  /*15f00*/  LOP3.LUT R7, R16, 0x7, RZ, 0xc0, !PT ;  /* 0x0000000710077812 */ /* 0x001fc800078ec0ff */
[----:B-1----:R-:W-:Y:S02]  /*15f10*/  LEA R26, R12, R7, 0x7 ;  /* 0x000000070c1a7211 */ /* 0x002fe400078e38ff */
[----:B--2---:R-:W-:Y:S02]  /*15f20*/  R2UR UR73, R5 ;  /* 0x00000000054972ca */ /* 0x004fe400000e0000 */
[----:B------:R-:W-:-:S04]  /*15f30*/  LOP3.LUT R5, R16, 0x3e0, RZ, 0xc0, !PT ;  /* 0x000003e010057812 */ /* 0x000fc800078ec0ff */
[----:B----4-:R-:W-:Y:S02]  /*15f40*/  LEA R8, R8, R5, 0x7 ;  /* 0x0000000508087211 */ /* 0x010fe400078e38ff */
[----:B---3--:R-:W-:Y:S02]  /*15f50*/  R2UR UR72, R3 ;  /* 0x00000000034872ca */ /* 0x008fe400000e0000 */
[----:B------:R-:W0:Y:S02]  /*15f60*/  LDC.64 R2, c[0x0][0x3a0] ;  /* 0x0000e800ff027b82 */ /* 0x000e240000000a00 */
[----:B0-----:R-:W-:-:S13]  /*15f70*/  ISETP.GE.AND P0, PT, R26, R3, PT ;  /* 0x000000031a00720c */ /* 0x001fda0003f06270 */
[----:B------:R-:W-:Y:S02]  /*15f80*/  @P0 LOP3.LUT R0, R0, 0x4, RZ, 0xfc, !PT ;  /* 0x0000000400000812 */ /* 0x000fe400078efcff */
[----:B------:R-:W-:-:S13]  /*15f90*/  ISETP.GE.OR P0, PT, R8, R2, P0 ;  /* 0x000000020800720c */ /* 0x000fda0000706670 */
[----:B------:R-:W0:Y:S01]  /*15fa0*/  @!P0 LDC.64 R10, c[0x0][0x390] ;  /* 0x0000e400ff0a8b82 */ /* 0x000e220000000a00 */
[----:B------:R-:W-:Y:S01]  /*15fb0*/  @!P0 IMAD R5, R8, R3, R26 ;  /* 0x0000000308058224 */ /* 0x000fe200078e021a */
[----:B------:R-:W-:Y:S02]  /*15fc0*/  IADD3 R4, PT, PT, R26, 0x1, RZ ;  /* 0x000000011a047810 */ /* 0x000fe40007ffe0ff */
[----:B------:R-:W-:-:S04]  /*15fd0*/  LOP3.LUT R0, R0, 0xfffffff7, RZ, 0xc0, !PT ;  /* 0xfffffff700007812 */ /* 0x000fc800078ec0ff */
[----:B------:R-:W1:Y:S01]  /*15fe0*/  @!P0 LDC.64 R6, c[0x0][0x398] ;  /* 0x0000e600ff068b82 */ /* 0x000e620000000a00 */
[----:B0-----:R-:W-:-:S05]  /*15ff0*/  @!P0 IMAD.WIDE R10, R5, 0x4, R10 ;  /* 0x00000004050a8825 */ /* 0x001fca00078e020a */
[----:B------:R-:W1:Y:S01]  /*16000*/  @!P0 LDG.E R14, desc[UR70][R10.64] ;  /* 0x000000460a0e8981 */ /* 0x000e62000c1e1900 */
[----:B------:R-:W-:Y:S02]  /*16010*/  ISETP.GE.AND P1, PT, R4, R3, PT ;  /* 0x000000030400720c */ /* 0x000fe40003f26270 */
[----:B------:R-:W0:Y:S11]  /*16020*/  LDC.64 R4, c[0x0][0x390] ;  /* 0x0000e400ff047b82 */ /* 0x000e360000000a00 */
[----:B------:R-:W-:-:S02]  /*16030*/  @P1 LOP3.LUT R0, R0, 0x8, RZ, 0xfc, !PT ;  /* 0x0000000800001812 */ /* 0x000fc400078efcff */
[----:B------:R-:W-:-:S13]  /*16040*/  ISETP.GE.OR P1, PT, R8, R2, P1 ;  /* 0x000000020800720c */ /* 0x000fda0000f26670 */
[----:B------:R-:W-:-:S05]  /*16050*/  @!P1 IMAD R13, R8, R3, RZ ;  /* 0x00000003080d9224 */ /* 0x000fca00078e02ff */
[----:B------:R-:W-:Y:S02]  /*16060*/  @!P1 SHF.R.S32.HI R15, RZ, 0x1f, R13 ;  /* 0x0000001fff0f9819 */ /* 0x000fe4000001140d */
[----:B------:R-:W-:Y:S01]  /*16070*/  @!P1 IADD3 R17, P2, PT, R26, R13, RZ ;  /* 0x0000000d1a119210 */ /* 0x000fe20007f5e0ff */
[----:B-1----:R-:W-:-:S03]  /*16080*/  @!P0 FMUL R7, R14, R7 ;  /* 0x000000070e078220 */ /* 0x002fc60000400000 */
[----:B------:R-:W-:Y:S02]  /*16090*/  @!P1 LEA.HI.X.SX32 R14, R26, R15, 0x1, P2 ;  /* 0x0000000f1a0e9211 */ /* 0x000fe400010f0eff */
[C---:B0-----:R-:W-:Y:S01]  /*160a0*/  @!P1 LEA R4, P2, R17.reuse, R4, 0x2 ;  /* 0x0000000411049211 */ /* 0x041fe200078410ff */
[----:B------:R-:W-:Y:S02]  /*160b0*/  @!P0 FFMA R13, R172, R6, R7 ;  /* 0x00000006ac0d8223 */ /* 0x000fe40000000007 */
[----:B------:R-:W0:Y:S01]  /*160c0*/  LDC.64 R6, c[0x0][0x398] ;  /* 0x0000e600ff067b82 */ /* 0x000e220000000a00 */
[----:B------:R-:W-:Y:S02]  /*160d0*/  @!P1 LEA.HI.X R5, R17, R5, R14, 0x2, P2 ;  /* 0x0000000511059211 */ /* 0x000fe400010f140e */
[----:B------:R1:W-:Y:S04]  /*160e0*/  @!P0 STG.E desc[UR70][R10.64], R13 ;  /* 0x0000000d0a008986 */ /* 0x0003e8000c101946 */
[----:B------:R-:W0:Y:S01]  /*160f0*/  @!P1 LDG.E R14, desc[UR70][R4.64+0x4] ;  /* 0x00000446040e9981 */ /* 0x000e22000c1e1900 */
[----:B------:R-:W-:-:S02]  /*16100*/  IADD3 R18, PT, PT, R26, 0x2, RZ ;  /* 0x000000021a127810 */ /* 0x000fc40007ffe0ff */
[----:B------:R-:W-:Y:S02]  /*16110*/  IADD3 R202, PT, PT, R26, 0x4, RZ ;  /* 0x000000041aca7810 */ /* 0x000fe40007ffe0ff */
[-C--:B------:R-:W-:Y:S02]  /*16120*/  ISETP.GE.AND P2, PT, R18, R3.reuse, PT ;  /* 0x000000031200720c */ /* 0x080fe40003f46270 */
[----:B------:R-:W-:Y:S01]  /*16130*/  IADD3 R18, PT, PT, R26, 0x3, RZ ;  /* 0x000000031a127810 */ /* 0x000fe20007ffe0ff */
[----:B-1----:R-:W1:Y:S01]  /*16140*/  LDC.64 R10, c[0x0][0x390] ;  /* 0x0000e400ff0a7b82 */ /* 0x002e620000000a00 */
[----:B------:R-:W-:Y:S02]  /*16150*/  ISETP.GE.OR P0, PT, R8, R2, P2 ;  /* 0x000000020800720c */ /* 0x000fe40001706670 */
[-C--:B------:R-:W-:Y:S02]  /*16160*/  ISETP.GE.AND P4, PT, R18, R3.reuse, PT ;  /* 0x000000031200720c */ /* 0x080fe40003f86270 */
[----:B------:R-:W-:-:S02]  /*16170*/  ISETP.GE.AND P3, PT, R202, R3, PT ;  /* 0x00000003ca00720c */ /* 0x000fc40003f66270 */
[----:B------:R-:W-:Y:S02]  /*16180*/  ISETP.GE.OR P5, PT, R8, R2, P4 ;  /* 0x000000020800720c */ /* 0x000fe400027a6670 */
[----:B------:R-:W-:-:S09]  /*16190*/  LOP3.LUT R0, R0, 0xfffffffe, RZ, 0xc0, !PT ;  /* 0xfffffffe00007812 */ /* 0x000fd200078ec0ff */
[----:B------:R-:W-:Y:S02]  /*161a0*/  @P3 LOP3.LUT R0, R0, 0x1, RZ, 0xfc, !PT ;  /* 0x0000000100003812 */ /* 0x000fe400078efcff */
[----:B------:R-:W-:Y:S02]  /*161b0*/  @!P5 IMAD R17, R8, R3, RZ ;  /* 0x000000030811d224 */ /* 0x000fe400078e02ff */
[----:B0-----:R-:W-:Y:S01]  /*161c0*/  @!P1 FMUL R18, R14, R7 ;  /* 0x000000070e129220 */ /* 0x001fe20000400000 */
[----:B------:R-:W-:Y:S01]  /*161d0*/  @!P0 IMAD R7, R8, R3, RZ ;  /* 0x0000000308078224 */ /* 0x000fe200078e02ff */
[----:B------:R-:W0:Y:S02]  /*161e0*/  LDC.64 R14, c[0x0][0x390] ;  /* 0x0000e400ff0e7b82 */ /* 0x000e240000000a00 */
[----:B------:R-:W-:Y:S02]  /*161f0*/  @!P1 FFMA R29, R29, R6, R18 ;  /* 0x000000061d1d9223 */ /* 0x000fe40000000012 */
[----:B------:R-:W-:-:S03]  /*16200*/  @!P0 SHF.R.S32.HI R13, RZ, 0x1f, R7 ;  /* 0x0000001fff0d8819 */ /* 0x000fc60000011407 */
[----:B------:R1:W-:Y:S01]  /*16210*/  @!P1 STG.E desc[UR70][R4.64+0x4], R29 ;  /* 0x0000041d04009986 */ /* 0x0003e2000c101946 */
[----:B------:R-:W-:-:S04]  /*16220*/  @!P0 IADD3 R7, P1, PT, R26, R7, RZ ;  /* 0x000000071a078210 */ /* 0x000fc80007f3e0ff */
[----:B------:R-:W-:Y:S02]  /*16230*/  @!P0 LEA.HI.X.SX32 R6, R26, R13, 0x1, P1 ;  /* 0x0000000d1a068211 */ /* 0x000fe400008f0eff */
[----:B-1----:R-:W-:-:S04]  /*16240*/  @!P0 LEA R4, P1, R7, R10, 0x2 ;  /* 0x0000000a07048211 */ /* 0x002fc800078210ff */
[----:B------:R-:W-:Y:S02]  /*16250*/  @!P0 LEA.HI.X R5, R7, R11, R6, 0x2, P1 ;  /* 0x0000000b07058211 */ /* 0x000fe400008f1406 */
[----:B------:R-:W-:Y:S02]  /*16260*/  @!P5 SHF.R.S32.HI R7, RZ, 0x1f, R17 ;  /* 0x0000001fff07d819 */ /* 0x000fe40000011411 */
[C---:B------:R-:W-:Y:S01]  /*16270*/  @!P5 IADD3 R17, P1, PT, R26.reuse, R17, RZ ;  /* 0x000000111a11d210 */ /* 0x040fe20007f3e0ff */
[----:B------:R-:W2:Y:S03]  /*16280*/  @!P0 LDG.E R18, desc[UR70][R4.64+0x8] ;  /* 0x0000084604128981 */ /* 0x000ea6000c1e1900 */
[----:B------:R-:W-:Y:S02]  /*16290*/  @!P5 LEA.HI.X.SX32 R6, R26, R7, 0x1, P1 ;  /* 0x000000071a06d211 */ /* 0x000fe400008f0eff */
[----:B0-----:R-:W-:-:S04]  /*162a0*/  @!P5 LEA R10, P1, R17, R14, 0x2 ;  /* 0x0000000e110ad211 */ /* 0x001fc800078210ff */
[----:B------:R-:W-:Y:S02]  /*162b0*/  @!P5 LEA.HI.X R11, R17, R15, R6, 0x2, P1 ;  /* 0x0000000f110bd211 */ /* 0x000fe400008f1406 */
[----:B------:R-:W-:-:S13]  /*162c0*/  ISETP.GE.OR P1, PT, R8, R2, P3 ;  /* 0x000000020800720c */ /* 0x000fda0001f26670 */
[----:B------:R-:W-:-:S05]  /*162d0*/  @!P1 IMAD R7, R8, R3, RZ ;  /* 0x0000000308079224 */ /* 0x000fca00078e02ff */
[----:B------:R-:W-:Y:S02]  /*162e0*/  @!P1 SHF.R.S32.HI R13, RZ, 0x1f, R7 ;  /* 0x0000001fff0d9819 */ /* 0x000fe40000011407 */
[C---:B------:R-:W-:Y:S02]  /*162f0*/  @!P1 IADD3 R14, P3, PT, R26.reuse, R7, RZ ;  /* 0x000000071a0e9210 */ /* 0x040fe40007f7e0ff */
[----:B------:R-:W0:Y:S02]  /*16300*/  LDC.64 R6, c[0x0][0x390] ;  /* 0x0000e400ff067b82 */ /* 0x000e240000000a00 */
[----:B------:R-:W-:Y:S02]  /*16310*/  @!P1 LEA.HI.X.SX32 R13, R26, R13, 0x1, P3 ;  /* 0x0000000d1a0d9211 */ /* 0x000fe400018f0eff */
[----:B0-----:R-:W-:-:S04]  /*16320*/  @!P1 LEA R6, P3, R14, R6, 0x2 ;  /* 0x000000060e069211 */ /* 0x001fc800078610ff */
[----:B------:R-:W-:Y:S02]  /*16330*/  @!P1 LEA.HI.X R7, R14, R7, R13, 0x2, P3 ;  /* 0x000000070e079211 */ /* 0x000fe400018f140d */
[----:B------:R-:W2:Y:S02]  /*16340*/  LDC.64 R14, c[0x0][0x398] ;  /* 0x0000e600ff0e7b82 */ /* 0x000ea40000000a00 */
[----:B--2---:R-:W-:-:S04]  /*16350*/  @!P0 FMUL R18, R18, R15 ;  /* 0x0000000f12128220 */ /* 0x004fc80000400000 */
[----:B------:R-:W-:-:S05]  /*16360*/  @!P0 FFMA R173, R173, R14, R18 ;  /* 0x0000000eadad8223 */ /* 0x000fca0000000012 */
[----:B------:R0:W-:Y:S04]  /*16370*/  @!P0 STG.E desc[UR70][R4.64+0x8], R173 ;  /* 0x000008ad04008986 */ /* 0x0001e8000c101946 */
[----:B------:R-:W2:Y:S01]  /*16380*/  @!P5 LDG.E R18, desc[UR70][R10.64+0xc] ;  /* 0x00000c460a12d981 */ /* 0x000ea2000c1e1900 */
[----:B------:R-:W-:-:S04]  /*16390*/  IADD3 R14, PT, PT, R26, 0x5, RZ ;  /* 0x000000051a0e7810 */ /* 0x000fc80007ffe0ff */
[----:B------:R-:W-:Y:S01]  /*163a0*/  ISETP.GE.AND P3, PT, R14, R3, PT ;  /* 0x000000030e00720c */ /* 0x000fe20003f66270 */
[----:B0-----:R-:W0:Y:S03]  /*163b0*/  LDC.64 R4, c[0x0][0x390] ;  /* 0x0000e400ff047b82 */ /* 0x001e260000000a00 */
[----:B------:R-:W-:-:S13]  /*163c0*/  ISETP.GE.OR P0, PT, R8, R2, P3 ;  /* 0x000000020800720c */ /* 0x000fda0001f06670 */
[----:B------:R-:W-:-:S05]  /*163d0*/  @!P0 IMAD R13, R8, R3, RZ ;  /* 0x00000003080d8224 */ /* 0x000fca00078e02ff */
[----:B------:R-:W-:Y:S02]  /*163e0*/  @!P0 SHF.R.S32.HI R15, RZ, 0x1f, R13 ;  /* 0x0000001fff0f8819 */ /* 0x000fe4000001140d */
[----:B------:R-:W-:-:S04]  /*163f0*/  @!P0 IADD3 R13, P6, PT, R26, R13, RZ ;  /* 0x0000000d1a0d8210 */ /* 0x000fc80007fde0ff */
        /* <DEDUP_REMOVED lines=8> */
[----:B0-----:R-:W2:Y:S02]  /*16480*/  LDC.64 R10, c[0x0][0x398] ;  /* 0x0000e600ff0a7b82 */ /* 0x001ea40000000a00 */
[----:B--2---:R-:W-:-:S04]  /*16490*/  @!P1 FMUL R14, R14, R11 ;  /* 0x0000000b0e0e9220 */ /* 0x004fc80000400000 */
[----:B------:R-:W-:-:S05]  /*164a0*/  @!P1 FFMA R175, R175, R10, R14 ;  /* 0x0000000aafaf9223 */ /* 0x000fca000000000e */
[----:B------:R0:W-:Y:S04]  /*164b0*/  @!P1 STG.E desc[UR70][R6.64+0x10], R175 ;  /* 0x000010af06009986 */ /* 0x0001e8000c101946 */
[----:B------:R-:W2:Y:S01]  /*164c0*/  @!P0 LDG.E R14, desc[UR70][R4.64+0x14] ;  /* 0x00001446040e8981 */ /* 0x000ea2000c1e1900 */
[----:B0-----:R-:W2:Y:S01]  /*164d0*/  LDC.64 R6, c[0x0][0x398] ;  /* 0x0000e600ff067b82 */ /* 0x001ea20000000a00 */
[----:B------:R-:W-:-:S05]  /*164e0*/  IMAD R152, R8, R3, R3 ;  /* 0x0000000308987224 */ /* 0x000fca00078e0203 */
[----:B------:R-:W-:-:S04]  /*164f0*/  LEA R34, R3, R152, 0x1 ;  /* 0x0000009803227211 */ /* 0x000fc800078e08ff */
[----:B------:R-:W-:Y:S02]  /*16500*/  IADD3 R48, PT, PT, R34, R3, RZ ;  /* 0x0000000322307210 */ /* 0x000fe40007ffe0ff */
[----:B------:R-:W-:Y:S01]  /*16510*/  SHF.R.S32.HI R43, RZ, 0x1f, R26 ;  /* 0x0000001fff2b7819 */ /* 0x000fe2000001141a */
[----:B--2---:R-:W-:-:S04]  /*16520*/  @!P0 FMUL R13, R14, R7 ;  /* 0x000000070e0d8220 */ /* 0x004fc80000400000 */
[----:B------:R-:W-:-:S05]  /*16530*/  @!P0 FFMA R13, R176, R6, R13 ;  /* 0x00000006b00d8223 */ /* 0x000fca000000000d */
[----:B------:R0:W-:Y:S01]  /*16540*/  @!P0 STG.E desc[UR70][R4.64+0x14], R13 ;  /* 0x0000140d04008986 */ /* 0x0001e2000c101946 */
[----:B------:R-:W-:Y:S02]  /*16550*/  IADD3 R7, P0, PT, R26, R48, RZ ;  /* 0x000000301a077210 */ /* 0x000fe40007f1e0ff */
[C---:B------:R-:W-:Y:S02]  /*16560*/  IADD3 R6, PT, PT, R48.reuse, R3, RZ ;  /* 0x0000000330067210 */ /* 0x040fe40007ffe0ff */
[----:B------:R-:W-:Y:S02]  /*16570*/  LEA.HI.X.SX32 R10, R48, R43, 0x1, P0 ;  /* 0x0000002b300a7211 */ /* 0x000fe400000f0eff */
[----:B------:R-:W-:-:S04]  /*16580*/  LEA R246, P0, R7, UR68, 0x2 ;  /* 0x0000004407f67c11 */ /* 0x000fc8000f8010ff */
[----:B------:R-:W-:Y:S02]  /*16590*/  LEA.HI.X R247, R7, UR69, R10, 0x2, P0 ;  /* 0x0000004507f77c11 */ /* 0x000fe400080f140a */
[----:B------:R-:W-:-:S04]  /*165a0*/  IADD3 R7, P0, PT, R26, R6, RZ ;  /* 0x000000061a077210 */ /* 0x000fc80007f1e0ff */
[C---:B------:R-:W-:Y:S02]  /*165b0*/  LEA.HI.X.SX32 R10, R6.reuse, R43, 0x1, P0 ;  /* 0x0000002b060a7211 */ /* 0x040fe400000f0eff */
[C---:B------:R-:W-:Y:S02]  /*165c0*/  LEA R248, P0, R7.reuse, UR68, 0x2 ;  /* 0x0000004407f87c11 */ /* 0x040fe4000f8010ff */
[----:B------:R-:W-:Y:S02]  /*165d0*/  IADD3 R6, PT, PT, R6, R3, RZ ;  /* 0x0000000306067210 */ /* 0x000fe40007ffe0ff */
[----:B------:R-:W-:Y:S02]  /*165e0*/  LEA.HI.X R249, R7, UR69, R10, 0x2, P0 ;  /* 0x0000004507f97c11 */ /* 0x000fe400080f140a */
[----:B0-----:R-:W-:-:S04]  /*165f0*/  IADD3 R4, P0, PT, R26, R6, RZ ;  /* 0x000000061a047210 */ /* 0x001fc80007f1e0ff */
[----:B------:R-:W-:Y:S02]  /*16600*/  LEA.HI.X.SX32 R5, R6, R43, 0x1, P0 ;  /* 0x0000002b06057211 */ /* 0x000fe400000f0eff */
[----:B------:R-:W-:Y:S02]  /*16610*/  LEA R174, P0, R4, UR68, 0x2 ;  /* 0x0000004404ae7c11 */ /* 0x000fe4000f8010ff */
[----:B------:R-:W-:Y:S02]  /*16620*/  IADD3 R6, PT, PT, R6, R3, RZ ;  /* 0x0000000306067210 */ /* 0x000fe40007ffe0ff */
[----:B------:R-:W-:Y:S02]  /*16630*/  LEA.HI.X R175, R4, UR69, R5, 0x2, P0 ;  /* 0x0000004504af7c11 */ /* 0x000fe400080f1405 */
[----:B------:R-:W-:-:S04]  /*16640*/  IADD3 R4, P0, PT, R26, R6, RZ ;  /* 0x000000061a047210 */ /* 0x000fc80007f1e0ff */
        /* <DEDUP_REMOVED lines=62> */
[-C--:B------:R-:W-:Y:S02]  /*16a30*/  IADD3 R6, PT, PT, R6, R3.reuse, RZ ;  /* 0x0000000306067210 */ /* 0x080fe40007ffe0ff */
[----:B------:R-:W-:Y:S02]  /*16a40*/  LEA.HI.X R33, R4, UR69, R5, 0x2, P0 ;  /* 0x0000004504217c11 */ /* 0x000fe400080f1405 */
[----:B------:R-:W-:Y:S02]  /*16a50*/  IADD3 R4, P0, PT, R26, R6, RZ ;  /* 0x000000061a047210 */ /* 0x000fe40007f1e0ff */
[----:B------:R-:W-:-:S02]  /*16a60*/  IADD3 R10, PT, PT, R6, R3, RZ ;  /* 0x00000003060a7210 */ /* 0x000fc40007ffe0ff */
[----:B------:R-:W-:Y:S02]  /*16a70*/  LEA.HI.X.SX32 R5, R6, R43, 0x1, P0 ;  /* 0x0000002b06057211 */ /* 0x000fe400000f0eff */
[----:B------:R-:W-:Y:S02]  /*16a80*/  IADD3 R6, PT, PT, R26, 0x6, RZ ;  /* 0x000000061a067810 */ /* 0x000fe40007ffe0ff */
[----:B------:R-:W-:Y:S02]  /*16a90*/  LEA R30, P0, R4, UR68, 0x2 ;  /* 0x00000044041e7c11 */ /* 0x000fe4000f8010ff */
[----:B------:R-:W-:Y:S02]  /*16aa0*/  ISETP.GE.AND P1, PT, R6, R3, PT ;  /* 0x000000030600720c */ /* 0x000fe40003f26270 */
[----:B------:R-:W-:Y:S02]  /*16ab0*/  LEA.HI.X R31, R4, UR69, R5, 0x2, P0 ;  /* 0x00000045041f7c11 */ /* 0x000fe400080f1405 */
[----:B------:R-:W-:-:S02]  /*16ac0*/  ISETP.GE.OR P5, PT, R8, R2, P1 ;  /* 0x000000020800720c */ /* 0x000fc40000fa6670 */
[----:B------:R-:W-:-:S04]  /*16ad0*/  IADD3 R4, P0, PT, R26, R10, RZ ;  /* 0x0000000a1a047210 */ /* 0x000fc80007f1e0ff */
[----:B------:R-:W-:Y:S02]  /*16ae0*/  LEA.HI.X.SX32 R5, R10, R43, 0x1, P0 ;  /* 0x0000002b0a057211 */ /* 0x000fe400000f0eff */
[----:B------:R-:W-:-:S04]  /*16af0*/  LEA R28, P0, R4, UR68, 0x2 ;  /* 0x00000044041c7c11 */ /* 0x000fc8000f8010ff */
[----:B------:R-:W-:Y:S01]  /*16b00*/  LEA.HI.X R29, R4, UR69, R5, 0x2, P0 ;  /* 0x00000045041d7c11 */ /* 0x000fe200080f1405 */
[----:B------:R-:W-:-:S05]  /*16b10*/  @!P5 IMAD R5, R8, R3, RZ ;  /* 0x000000030805d224 */ /* 0x000fca00078e02ff */
[----:B------:R-:W-:Y:S02]  /*16b20*/  @!P5 SHF.R.S32.HI R7, RZ, 0x1f, R5 ;  /* 0x0000001fff07d819 */ /* 0x000fe40000011405 */
[----:B------:R-:W-:-:S04]  /*16b30*/  @!P5 IADD3 R5, P0, PT, R26, R5, RZ ;  /* 0x000000051a05d210 */ /* 0x000fc80007f1e0ff */
[----:B------:R-:W-:Y:S02]  /*16b40*/  @!P5 LEA.HI.X.SX32 R4, R26, R7, 0x1, P0 ;  /* 0x000000071a04d211 */ /* 0x000fe400000f0eff */
[----:B------:R-:W0:Y:S02]  /*16b50*/  LDC.64 R6, c[0x0][0x390] ;  /* 0x0000e400ff067b82 */ /* 0x000e240000000a00 */
[----:B0-----:R-:W-:-:S04]  /*16b60*/  @!P5 LEA R6, P0, R5, R6, 0x2 ;  /* 0x000000060506d211 */ /* 0x001fc800078010ff */
[----:B------:R-:W-:Y:S02]  /*16b70*/  @!P5 LEA.HI.X R7, R5, R7, R4, 0x2, P0 ;  /* 0x000000070507d211 */ /* 0x000fe400000f1404 */
[----:B------:R-:W-:-:S04]  /*16b80*/  IADD3 R4, PT, PT, R26, 0x7, RZ ;  /* 0x000000071a047810 */ /* 0x000fc80007ffe0ff */
[----:B------:R-:W-:-:S04]  /*16b90*/  ISETP.GE.AND P0, PT, R4, R3, PT ;  /* 0x000000030400720c */ /* 0x000fc80003f06270 */
[----:B------:R-:W-:Y:S02]  /*16ba0*/  ISETP.GE.OR P6, PT, R8, R2, P0 ;  /* 0x000000020800720c */ /* 0x000fe400007c6670 */
[----:B------:R-:W-:-:S11]  /*16bb0*/  P2R R179, PR, RZ, 0x1 ;  /* 0x00000001ffb37803 */ /* 0x000fd60000000000 */
[----:B------:R-:W-:-:S05]  /*16bc0*/  @!P6 IMAD R5, R8, R3, RZ ;  /* 0x000000030805e224 */ /* 0x000fca00078e02ff */
[----:B------:R-:W-:Y:S02]  /*16bd0*/  @!P6 SHF.R.S32.HI R11, RZ, 0x1f, R5 ;  /* 0x0000001fff0be819 */ /* 0x000fe40000011405 */
[C---:B------:R-:W-:Y:S02]  /*16be0*/  @!P6 IADD3 R13, P0, PT, R26.reuse, R5, RZ ;  /* 0x000000051a0de210 */ /* 0x040fe40007f1e0ff */
[----:B------:R-:W0:Y:S02]  /*16bf0*/  LDC.64 R4, c[0x0][0x390] ;  /* 0x0000e400ff047b82 */ /* 0x000e240000000a00 */
[----:B------:R-:W-:Y:S02]  /*16c00*/  @!P6 LEA.HI.X.SX32 R14, R26, R11, 0x1, P0 ;  /* 0x0000000b1a0ee211 */ /* 0x000fe400000f0eff */
[----:B0-----:R-:W-:-:S04]  /*16c10*/  @!P6 LEA R4, P0, R13, R4, 0x2 ;  /* 0x000000040d04e211 */ /* 0x001fc800078010ff */
[----:B------:R-:W-:Y:S02]  /*16c20*/  @!P6 LEA.HI.X R5, R13, R5, R14, 0x2, P0 ;  /* 0x000000050d05e211 */ /* 0x000fe400000f140e */
[----:B------:R-:W2:Y:S01]  /*16c30*/  @!P5 LDG.E R14, desc[UR70][R6.64+0x18] ;  /* 0x00001846060ed981 */ /* 0x000ea2000c1e1900 */
[----:B------:R-:W-:-:S04]  /*16c40*/  IADD3 R13, PT, PT, R10, R3, RZ ;  /* 0x000000030a0d7210 */ /* 0x000fc80007ffe0ff */
[----:B------:R-:W-:-:S04]  /*16c50*/  IADD3 R10, P0, PT, R26, R13, RZ ;  /* 0x0000000d1a0a7210 */ /* 0x000fc80007f1e0ff */
[----:B------:R-:W-:Y:S02]  /*16c60*/  LEA.HI.X.SX32 R11, R13, R43, 0x1, P0 ;  /* 0x0000002b0d0b7211 */ /* 0x000fe400000f0eff */
[----:B------:R-:W-:-:S04]  /*16c70*/  LEA R24, P0, R10, UR68, 0x2 ;  /* 0x000000440a187c11 */ /* 0x000fc8000f8010ff */
[----:B------:R-:W-:Y:S02]  /*16c80*/  LEA.HI.X R25, R10, UR69, R11, 0x2, P0 ;  /* 0x000000450a197c11 */ /* 0x000fe400080f140b */
[----:B------:R-:W2:Y:S02]  /*16c90*/  LDC.64 R10, c[0x0][0x398] ;  /* 0x0000e600ff0a7b82 */ /* 0x000ea40000000a00 */
[----:B--2---:R-:W-:-:S04]  /*16ca0*/  @!P5 FMUL R14, R14, R11 ;  /* 0x0000000b0e0ed220 */ /* 0x004fc80000400000 */
[----:B------:R-:W-:-:S05]  /*16cb0*/  @!P5 FFMA R177, R177, R10, R14 ;  /* 0x0000000ab1b1d223 */ /* 0x000fca000000000e */
[----:B------:R0:W-:Y:S04]  /*16cc0*/  @!P5 STG.E desc[UR70][R6.64+0x18], R177 ;  /* 0x000018b10600d986 */ /* 0x0001e8000c101946 */
[----:B------:R-:W2:Y:S01]  /*16cd0*/  @!P6 LDG.E R10, desc[UR70][R4.64+0x1c] ;  /* 0x00001c46040ae981 */ /* 0x000ea2000c1e1900 */
[----:B0-----:R-:W2:Y:S01]  /*16ce0*/  LDC.64 R6, c[0x0][0x398] ;  /* 0x0000e600ff067b82 */ /* 0x001ea20000000a00 */
[----:B------:R-:W-:Y:S02]  /*16cf0*/  P2R R186, PR, RZ, 0x2 ;  /* 0x00000002ffba7803 */ /* 0x000fe40000000000 */
[----:B------:R-:W-:Y:S01]  /*16d00*/  LOP3.LUT P1, RZ, R0, 0x4, RZ, 0xc0, !PT ;  /* 0x0000000400ff7812 */ /* 0x000fe2000782c0ff */
[----:B--2---:R-:W-:-:S04]  /*16d10*/  @!P6 FMUL R11, R10, R7 ;  /* 0x000000070a0be220 */ /* 0x004fc80000400000 */
[----:B------:R-:W-:Y:S01]  /*16d20*/  @!P6 FFMA R15, R178, R6, R11 ;  /* 0x00000006b20fe223 */ /* 0x000fe2000000000b */
[----:B------:R-:W-:-:S04]  /*16d30*/  IADD3 R11, PT, PT, R8, 0x1, RZ ;  /* 0x00000001080b7810 */ /* 0x000fc80007ffe0ff */
[----:B------:R-:W-:-:S13]  /*16d40*/  ISETP.GE.OR P5, PT, R11, R2, P1 ;  /* 0x000000020b00720c */ /* 0x000fda0000fa6670 */
[----:B------:R-:W0:Y:S01]  /*16d50*/  @!P5 LDC.64 R6, c[0x0][0x390] ;  /* 0x0000e400ff06db82 */ /* 0x000e220000000a00 */
[----:B------:R-:W-:-:S05]  /*16d60*/  @!P5 IMAD R10, R8, R3, R26 ;  /* 0x00000003080ad224 */ /* 0x000fca00078e021a */
[----:B------:R-:W-:Y:S01]  /*16d70*/  @!P5 IADD3 R17, PT, PT, R10, R3, RZ ;  /* 0x000000030a11d210 */ /* 0x000fe20007ffe0ff */
[----:B------:R1:W-:Y:S02]  /*16d80*/  @!P6 STG.E desc[UR70][R4.64+0x1c], R15 ;  /* 0x00001c0f0400e986 */ /* 0x0003e4000c101946 */
[----:B-1----:R-:W1:Y:S02]  /*16d90*/  @!P5 LDC.64 R4, c[0x0][0x398] ;  /* 0x0000e600ff04db82 */ /* 0x002e640000000a00 */
[----:B0-----:R-:W-:-:S05]  /*16da0*/  @!P5 IMAD.WIDE R6, R17, 0x4, R6 ;  /* 0x000000041106d825 */ /* 0x001fca00078e0206 */
[----:B------:R-:W1:Y:S01]  /*16db0*/  @!P5 LDG.E R10, desc[UR70][R6.64] ;  /* 0x00000046060ad981 */ /* 0x000e62000c1e1900 */
[----:B------:R-:W-:Y:S02]  /*16dc0*/  P2R R194, PR, RZ, 0x8 ;  /* 0x00000008ffc27803 */ /* 0x000fe40000000000 */
[----:B------:R-:W-:Y:S01]  /*16dd0*/  LOP3.LUT P3, RZ, R0, 0x8, RZ, 0xc0, !PT ;  /* 0x0000000800ff7812 */ /* 0x000fe2000786c0ff */
[----:B-1----:R-:W-:-:S04]  /*16de0*/  @!P5 FMUL R10, R10, R5 ;  /* 0x000000050a0ad220 */ /* 0x002fc80000400000 */
[----:B------:R-:W-:-:S05]  /*16df0*/  @!P5 FFMA R187, R187, R4, R10 ;  /* 0x00000004bbbbd223 */ /* 0x000fca000000000a */
[----:B------:R0:W-:Y:S01]  /*16e00*/  @!P5 STG.E desc[UR70][R6.64], R187 ;  /* 0x000000bb0600d986 */ /* 0x0001e2000c101946 */
[----:B------:R-:W-:Y:S01]  /*16e10*/  ISETP.GE.OR P5, PT, R11, R2, P3 ;  /* 0x000000020b00720c */ /* 0x000fe20001fa6670 */
[----:B0-----:R-:W0:-:S12]  /*16e20*/  LDC.64 R6, c[0x0][0x390] ;  /* 0x0000e400ff067b82 */ /* 0x001e180000000a00 */
[----:B------:R-:W-:Y:S02]  /*16e30*/  @!P5 SHF.R.S32.HI R5, RZ, 0x1f, R152 ;  /* 0x0000001fff05d819 */ /* 0x000fe40000011498 */
[----:B------:R-:W-:-:S04]  /*16e40*/  @!P5 IADD3 R4, P6, PT, R26, R152, RZ ;  /* 0x000000981a04d210 */ /* 0x000fc80007fde0ff */
[----:B------:R-:W-:Y:S02]  /*16e50*/  @!P5 LEA.HI.X.SX32 R5, R26, R5, 0x1, P6 ;  /* 0x000000051a05d211 */ /* 0x000fe400030f0eff */
[----:B0-----:R-:W-:-:S04]  /*16e60*/  @!P5 LEA R6, P6, R4, R6, 0x2 ;  /* 0x000000060406d211 */ /* 0x001fc800078c10ff */
[----:B------:R-:W-:-:S05]  /*16e70*/  @!P5 LEA.HI.X R7, R4, R7, R5, 0x2, P6 ;  /* 0x000000070407d211 */ /* 0x000fca00030f1405 */
[----:B------:R-:W2:Y:S01]  /*16e80*/  @!P5 LDG.E R18, desc[UR70][R6.64+0x4] ;  /* 0x000004460612d981 */ /* 0x000ea2000c1e1900 */
[----:B------:R-:W-:-:S13]  /*16e90*/  ISETP.GE.OR P6, PT, R11, R2, P2 ;  /* 0x000000020b00720c */ /* 0x000fda00017c6670 */
[----:B------:R-:W-:Y:S02]  /*16ea0*/  @!P6 SHF.R.S32.HI R5, RZ, 0x1f, R152 ;  /* 0x0000001fff05e819 */ /* 0x000fe40000011498 */
[----:B------:R-:W-:-:S04]  /*16eb0*/  @!P6 IADD3 R10, P0, PT, R26, R152, RZ ;  /* 0x000000981a0ae210 */ /* 0x000fc80007f1e0ff */
[----:B------:R-:W-:Y:S02]  /*16ec0*/  @!P6 LEA.HI.X.SX32 R14, R26, R5, 0x1, P0 ;  /* 0x000000051a0ee211 */ /* 0x000fe400000f0eff */
[----:B------:R-:W0:Y:S02]  /*16ed0*/  LDC.64 R4, c[0x0][0x390] ;  /* 0x0000e400ff047b82 */ /* 0x000e240000000a00 */
[----:B0-----:R-:W-:-:S04]  /*16ee0*/  @!P6 LEA R4, P0, R10, R4, 0x2 ;  /* 0x000000040a04e211 */ /* 0x001fc800078010ff */
[----:B------:R-:W-:Y:S02]  /*16ef0*/  @!P6 LEA.HI.X R5, R10, R5, R14, 0x2, P0 ;  /* 0x000000050a05e211 */ /* 0x000fe400000f140e */
        /* <DEDUP_REMOVED lines=11> */
[----:B------:R-:W-:-:S13]  /*16fb0*/  ISETP.GE.OR P5, PT, R11, R2, P4 ;  /* 0x000000020b00720c */ /* 0x000fda00027a6670 */
[----:B------:R-:W-:Y:S01]  /*16fc0*/  @!P5 SHF.R.S32.HI R13, RZ, 0x1f, R152 ;  /* 0x0000001fff0dd819 */ /* 0x000fe20000011498 */
[----:B--2---:R-:W-:-:S04]  /*16fd0*/  @!P6 FMUL R14, R14, R7 ;  /* 0x000000070e0ee220 */ /* 0x004fc80000400000 */
[----:B------:R-:W-:-:S05]  /*16fe0*/  @!P6 FFMA R185, R185, R6, R14 ;  /* 0x00000006b9b9e223 */ /* 0x000fca000000000e */
[----:B------:R0:W-:Y:S02]  /*16ff0*/  @!P6 STG.E desc[UR70][R4.64+0x8], R185 ;  /* 0x000008b90400e986 */ /* 0x0001e4000c101946 */
[----:B0-----:R-:W0:Y:S01]  /*17000*/  LDC.64 R4, c[0x0][0x390] ;  /* 0x0000e400ff047b82 */ /* 0x001e220000000a00 */
[----:B------:R-:W-:-:S04]  /*17010*/  @!P5 IADD3 R14, P6, PT, R26, R152, RZ ;  /* 0x000000981a0ed210 */ /* 0x000fc80007fde0ff */
[----:B------:R-:W-:Y:S02]  /*17020*/  @!P5 LEA.HI.X.SX32 R13, R26, R13, 0x1, P6 ;  /* 0x0000000d1a0dd211 */ /* 0x000fe400030f0eff */
[----:B0-----:R-:W-:-:S04]  /*17030*/  @!P5 LEA R4, P6, R14, R4, 0x2 ;  /* 0x000000040e04d211 */ /* 0x001fc800078c10ff */
[----:B------:R-:W-:Y:S02]  /*17040*/  @!P5 LEA.HI.X R5, R14, R5, R13, 0x2, P6 ;  /* 0x000000050e05d211 */ /* 0x000fe400030f140d */
[----:B------:R-:W-:-:S03]  /*17050*/  IADD3 R14, PT, PT, R10, R3, RZ ;  /* 0x000000030a0e7210 */ /* 0x000fc60007ffe0ff */
[----:B------:R-:W2:Y:S01]  /*17060*/  @!P5 LDG.E R10, desc[UR70][R4.64+0xc] ;  /* 0x00000c46040ad981 */ /* 0x000ea2000c1e1900 */
[----:B------:R-:W-:-:S04]  /*17070*/  IADD3 R6, P6, PT, R26, R14, RZ ;  /* 0x0000000e1a067210 */ /* 0x000fc80007fde0ff */
[----:B------:R-:W-:Y:S02]  /*17080*/  LEA.HI.X.SX32 R7, R14, R43, 0x1, P6 ;  /* 0x0000002b0e077211 */ /* 0x000fe400030f0eff */
[----:B------:R-:W-:-:S04]  /*17090*/  LEA R20, P6, R6, UR68, 0x2 ;  /* 0x0000004406147c11 */ /* 0x000fc8000f8c10ff */
[----:B------:R-:W-:Y:S02]  /*170a0*/  LEA.HI.X R21, R6, UR69, R7, 0x2, P6 ;  /* 0x0000004506157c11 */ /* 0x000fe4000b0f1407 */
[----:B------:R-:W2:Y:S01]  /*170b0*/  LDC.64 R6, c[0x0][0x398] ;  /* 0x0000e600ff067b82 */ /* 0x000ea20000000a00 */
[----:B------:R-:W-:Y:S01]  /*170c0*/  P2R R47, PR, RZ, 0x10 ;  /* 0x00000010ff2f7803 */ /* 0x000fe20000000000 */
[----:B--2---:R-:W-:-:S04]  /*170d0*/  @!P5 FMUL R7, R10, R7 ;  /* 0x000000070a07d220 */ /* 0x004fc80000400000 */
[----:B------:R-:W-:Y:S01]  /*170e0*/  @!P5 FFMA R13, R184, R6, R7 ;  /* 0x00000006b80dd223 */ /* 0x000fe20000000007 */
[----:B------:R-:W-:-:S04]  /*170f0*/  SHF.L.U32 R7, R12, 0x7, RZ ;  /* 0x000000070c077819 */ /* 0x000fc800000006ff */
[----:B------:R-:W-:-:S04]  /*17100*/  LOP3.LUT R10, R7, 0x7, R16, 0xf8, !PT ;  /* 0x00000007070a7812 */ /* 0x000fc800078ef810 */
[----:B------:R-:W-:Y:S01]  /*17110*/  IADD3 R6, PT, PT, R10, 0x4, RZ ;  /* 0x000000040a067810 */ /* 0x000fe20007ffe0ff */
[----:B------:R0:W-:Y:S03]  /*17120*/  @!P5 STG.E desc[UR70][R4.64+0xc], R13 ;  /* 0x00000c0d0400d986 */ /* 0x0001e6000c101946 */
[----:B------:R-:W-:-:S04]  /*17130*/  ISETP.GE.AND P0, PT, R6, R3, PT ;  /* 0x000000030600720c */ /* 0x000fc80003f06270 */
[----:B------:R-:W-:-:S13]  /*17140*/  ISETP.GE.OR P5, PT, R11, R2, P0 ;  /* 0x000000020b00720c */ /* 0x000fda00007a6670 */
[----:B------:R-:W-:Y:S02]  /*17150*/  @!P5 SHF.R.S32.HI R7, RZ, 0x1f, R152 ;  /* 0x0000001fff07d819 */ /* 0x000fe40000011498 */
[----:B------:R-:W-:-:S04]  /*17160*/  @!P5 IADD3 R12, P6, PT, R26, R152, RZ ;  /* 0x000000981a0cd210 */ /* 0x000fc80007fde0ff */
[----:B------:R-:W-:Y:S02]  /*17170*/  @!P5 LEA.HI.X.SX32 R15, R26, R7, 0x1, P6 ;  /* 0x000000071a0fd211 */ /* 0x000fe400030f0eff */
[----:B------:R-:W1:Y:S02]  /*17180*/  LDC.64 R6, c[0x0][0x390] ;  /* 0x0000e400ff067b82 */ /* 0x000e640000000a00 */
[----:B-1----:R-:W-:-:S04]  /*17190*/  @!P5 LEA R6, P6, R12, R6, 0x2 ;  /* 0x000000060c06d211 */ /* 0x002fc800078c10ff */
[----:B------:R-:W-:-:S05]  /*171a0*/  @!P5 LEA.HI.X R7, R12, R7, R15, 0x2, P6 ;  /* 0x000000070c07d211 */ /* 0x000fca00030f140f */
[----:B------:R-:W2:Y:S01]  /*171b0*/  @!P5 LDG.E R16, desc[UR70][R6.64+0x10] ;  /* 0x000010460610d981 */ /* 0x000ea2000c1e1900 */
[----:B0-----:R-:W-:-:S04]  /*171c0*/  IADD3 R4, PT, PT, R10, 0x5, RZ ;  /* 0x000000050a047810 */ /* 0x001fc80007ffe0ff */
[----:B------:R-:W-:-:S04]  /*171d0*/  ISETP.GE.AND P4, PT, R4, R3, PT ;  /* 0x000000030400720c */ /* 0x000fc80003f86270 */
[----:B------:R-:W-:Y:S02]  /*171e0*/  ISETP.GE.OR P6, PT, R11, R2, P4 ;  /* 0x000000020b00720c */ /* 0x000fe400027c6670 */
[----:B------:R-:W-:-:S04]  /*171f0*/  LOP3.LUT R0, R0, 0xffffffbf, RZ, 0xc0, !PT ;  /* 0xffffffbf00007812 */ /* 0x000fc800078ec0ff */
[----:B------:R-:W-:-:S07]  /*17200*/  @P0 LOP3.LUT R0, R0, 0x40, RZ, 0xfc, !PT ;  /* 0x0000004000000812 */ /* 0x000fce00078efcff */
[----:B------:R-:W-:Y:S02]  /*17210*/  @!P6 SHF.R.S32.HI R5, RZ, 0x1f, R152 ;  /* 0x0000001fff05e819 */ /* 0x000fe40000011498 */
[----:B------:R-:W-:-:S04]  /*17220*/  @!P6 IADD3 R12, P0, PT, R26, R152, RZ ;  /* 0x000000981a0ce210 */ /* 0x000fc80007f1e0ff */
[----:B------:R-:W-:Y:S02]  /*17230*/  @!P6 LEA.HI.X.SX32 R13, R26, R5, 0x1, P0 ;  /* 0x000000051a0de211 */ /* 0x000fe400000f0eff */
[----:B------:R-:W0:Y:S01]  /*17240*/  LDC.64 R4, c[0x0][0x390] ;  /* 0x0000e400ff047b82 */ /* 0x000e220000000a00 */
[----:B------:R-:W-:Y:S02]  /*17250*/  IADD3 R14, PT, PT, R14, R3, RZ ;  /* 0x000000030e0e7210 */ /* 0x000fe40007ffe0ff */
[----:B0-----:R-:W-:-:S04]  /*17260*/  @!P6 LEA R4, P0, R12, R4, 0x2 ;  /* 0x000000040c04e211 */ /* 0x001fc800078010ff */
[----:B------:R-:W-:Y:S02]  /*17270*/  @!P6 LEA.HI.X R5, R12, R5, R13, 0x2, P0 ;  /* 0x000000050c05e211 */ /* 0x000fe400000f140d */
        /* <DEDUP_REMOVED lines=10> */
[----:B------:R-:W-:Y:S01]  /*17320*/  P2R R59, PR, RZ, 0x4 ;  /* 0x00000004ff3b7803 */ /* 0x000fe20000000000 */
[----:B--2---:R-:W-:-:S04]  /*17330*/  @!P6 FMUL R13, R12, R7 ;  /* 0x000000070c0de220 */ /* 0x004fc80000400000 */
[----:B------:R-:W-:Y:S01]  /*17340*/  @!P6 FFMA R13, R182, R6, R13 ;  /* 0x00000006b60de223 */ /* 0x000fe2000000000d */
[----:B------:R-:W-:-:S04]  /*17350*/  IADD3 R12, PT, PT, R10, 0x6, RZ ;  /* 0x000000060a0c7810 */ /* 0x000fc80007ffe0ff */
[----:B------:R0:W-:Y:S01]  /*17360*/  @!P6 STG.E desc[UR70][R4.64+0x14], R13 ;  /* 0x0000140d0400e986 */ /* 0x0001e2000c101946 */
[----:B------:R-:W-:-:S04]  /*17370*/  ISETP.GE.AND P2, PT, R12, R3, PT ;  /* 0x000000030c00720c */ /* 0x000fc80003f46270 */
        /* <DEDUP_REMOVED lines=32> */
[----:B------:R-:W2:Y:S01]  /*17580*/  LDC.64 R6, c[0x0][0x398] ;  /* 0x0000e600ff067b82 */ /* 0x000ea20000000a00 */
[----:B------:R-:W-:Y:S02]  /*17590*/  IADD3 R178, PT, PT, R8, 0x2, RZ ;  /* 0x0000000208b27810 */ /* 0x000fe40007ffe0ff */
[----:B------:R-:W-:Y:S01]  /*175a0*/  ISETP.GE.AND P3, PT, R10, R3, PT ;  /* 0x000000030a00720c */ /* 0x000fe20003f66270 */
[----:B--2---:R-:W-:-:S04]  /*175b0*/  @!P5 FMUL R7, R12, R7 ;  /* 0x000000070c07d220 */ /* 0x004fc80000400000 */
[----:B------:R-:W-:Y:S01]  /*175c0*/  @!P5 FFMA R7, R180, R6, R7 ;  /* 0x00000006b407d223 */ /* 0x000fe20000000007 */
[----:B------:R-:W-:-:S04]  /*175d0*/  IADD3 R6, PT, PT, R10, 0x1, RZ ;  /* 0x000000010a067810 */ /* 0x000fc80007ffe0ff */
[----:B------:R-:W-:Y:S01]  /*175e0*/  ISETP.GE.AND P1, PT, R6, R3, PT ;  /* 0x000000030600720c */ /* 0x000fe20003f26270 */
[----:B------:R0:W-:Y:S03]  /*175f0*/  @!P5 STG.E desc[UR70][R4.64+0x1c], R7 ;  /* 0x00001c070400d986 */ /* 0x0001e6000c101946 */
[----:B------:R-:W-:Y:S01]  /*17600*/  ISETP.GE.OR P5, PT, R178, R2, P1 ;  /* 0x00000002b200720c */ /* 0x000fe20000fa6670 */
[----:B0-----:R-:W0:-:S12]  /*17610*/  LDC.64 R4, c[0x0][0x390] ;  /* 0x0000e400ff047b82 */ /* 0x001e180000000a00 */
[----:B------:R-:W-:-:S04]  /*17620*/  @!P5 IADD3 R13, PT, PT, R152, R3, RZ ;  /* 0x00000003980dd210 */ /* 0x000fc80007ffe0ff */
[----:B------:R-:W-:Y:S02]  /*17630*/  @!P5 SHF.R.S32.HI R177, RZ, 0x1f, R13 ;  /* 0x0000001fffb1d819 */ /* 0x000fe4000001140d */
[----:B------:R-:W-:-:S04]  /*17640*/  @!P5 IADD3 R13, P6, PT, R26, R13, RZ ;  /* 0x0000000d1a0dd210 */ /* 0x000fc80007fde0ff */
[----:B------:R-:W-:Y:S02]  /*17650*/  @!P5 LEA.HI.X.SX32 R6, R26, R177, 0x1, P6 ;  /* 0x000000b11a06d211 */ /* 0x000fe400030f0eff */
[----:B0-----:R-:W-:-:S04]  /*17660*/  @!P5 LEA R4, P6, R13, R4, 0x2 ;  /* 0x000000040d04d211 */ /* 0x001fc800078c10ff */
[----:B------:R-:W-:Y:S02]  /*17670*/  @!P5 LEA.HI.X R5, R13, R5, R6, 0x2, P6 ;  /* 0x000000050d05d211 */ /* 0x000fe400030f1406 */
[----:B------:R-:W-:-:S13]  /*17680*/  ISETP.GE.OR P6, PT, R178, R2, P3 ;  /* 0x00000002b200720c */ /* 0x000fda0001fc6670 */
[----:B------:R-:W0:Y:S01]  /*17690*/  @!P6 LDC.64 R12, c[0x0][0x390] ;  /* 0x0000e400ff0ceb82 */ /* 0x000e220000000a00 */
[----:B------:R-:W-:-:S05]  /*176a0*/  @!P6 IMAD R6, R8, R3, R26 ;  /* 0x000000030806e224 */ /* 0x000fca00078e021a */
[----:B------:R-:W-:-:S05]  /*176b0*/  @!P6 LEA R7, R3, R6, 0x1 ;  /* 0x000000060307e211 */ /* 0x000fca00078e08ff */
[----:B0-----:R-:W-:Y:S02]  /*176c0*/  @!P6 IMAD.WIDE R12, R7, 0x4, R12 ;  /* 0x00000004070ce825 */ /* 0x001fe400078e020c */
[----:B------:R-:W0:Y:S03]  /*176d0*/  @!P6 LDC.64 R6, c[0x0][0x398] ;  /* 0x0000e600ff06eb82 */ /* 0x000e260000000a00 */
[----:B------:R-:W0:Y:S02]  /*176e0*/  @!P6 LDG.E R42, desc[UR70][R12.64] ;  /* 0x000000460c2ae981 */ /* 0x000e24000c1e1900 */
[----:B0-----:R-:W-:-:S04]  /*176f0*/  @!P6 FMUL R42, R42, R7 ;  /* 0x000000072a2ae220 */ /* 0x001fc80000400000 */
[----:B------:R-:W-:Y:S02]  /*17700*/  @!P6 FFMA R195, R195, R6, R42 ;  /* 0x00000006c3c3e223 */ /* 0x000fe4000000002a */
[----:B------:R-:W0:Y:S03]  /*17710*/  LDC.64 R6, c[0x0][0x398] ;  /* 0x0000e600ff067b82 */ /* 0x000e260000000a00 */
[----:B------:R-:W-:Y:S04]  /*17720*/  @!P6 STG.E desc[UR70][R12.64], R195 ;  /* 0x000000c30c00e986 */ /* 0x000fe8000c101946 */
[----:B------:R-:W0:Y:S02]  /*17730*/  @!P5 LDG.E R42, desc[UR70][R4.64+0x4] ;  /* 0x00000446042ad981 */ /* 0x000e24000c1e1900 */
[----:B0-----:R-:W-:-:S04]  /*17740*/  @!P5 FMUL R7, R42, R7 ;  /* 0x000000072a07d220 */ /* 0x001fc80000400000 */
[----:B------:R-:W-:Y:S01]  /*17750*/  @!P5 FFMA R7, R54, R6, R7 ;  /* 0x000000063607d223 */ /* 0x000fe20000000007 */
[----:B------:R-:W-:-:S04]  /*17760*/  IADD3 R6, PT, PT, R10, 0x2, RZ ;  /* 0x000000020a067810 */ /* 0x000fc80007ffe0ff */
[----:B------:R0:W-:Y:S01]  /*17770*/  @!P5 STG.E desc[UR70][R4.64+0x4], R7 ;  /* 0x000004070400d986 */ /* 0x0001e2000c101946 */
[----:B------:R-:W-:-:S04]  /*17780*/  ISETP.GE.AND P5, PT, R6, R3, PT ;  /* 0x000000030600720c */ /* 0x000fc80003fa6270 */
[----:B------:R-:W-:Y:S01]  /*17790*/  ISETP.GE.OR P5, PT, R178, R2, P5 ;  /* 0x00000002b200720c */ /* 0x000fe20002fa6670 */
[----:B0-----:R-:W0:-:S12]  /*177a0*/  LDC.64 R4, c[0x0][0x390] ;  /* 0x0000e400ff047b82 */ /* 0x001e180000000a00 */
[----:B------:R-:W-:-:S04]  /*177b0*/  @!P5 IADD3 R177, PT, PT, R152, R3, RZ ;  /* 0x0000000398b1d210 */ /* 0x000fc80007ffe0ff */
        /* <DEDUP_REMOVED lines=12> */
[----:B------:R-:W-:Y:S01]  /*17880*/  IADD3 R10, PT, PT, R10, 0x3, RZ ;  /* 0x000000030a0a7810 */ /* 0x000fe20007ffe0ff */
[----:B--2---:R-:W-:-:S04]  /*17890*/  @!P5 FMUL R54, R54, R7 ;  /* 0x000000073636d220 */ /* 0x004fc80000400000 */
[----:B------:R-:W-:-:S05]  /*178a0*/  @!P5 FFMA R193, R193, R6, R54 ;  /* 0x00000006c1c1d223 */ /* 0x000fca0000000036 */
        /* <DEDUP_REMOVED lines=17> */
[----:B------:R-:W-:Y:S01]  /*179c0*/  LOP3.LUT P6, RZ, R0, 0x40, RZ, 0xc0, !PT ;  /* 0x0000004000ff7812 */ /* 0x000fe200078cc0ff */
[----:B--2---:R-:W-:-:S04]  /*179d0*/  @!P5 FMUL R7, R54, R7 ;  /* 0x000000073607d220 */ /* 0x004fc80000400000 */
[----:B------:R-:W-:-:S05]  /*179e0*/  @!P5 FFMA R7, R192, R6, R7 ;  /* 0x00000006c007d223 */ /* 0x000fca0000000007 */
[----:B------:R0:W-:Y:S01]  /*179f0*/  @!P5 STG.E desc[UR70][R4.64+0xc], R7 ;  /* 0x00000c070400d986 */ /* 0x0001e2000c101946 */
        /* <DEDUP_REMOVED lines=12> */
[----:B------:R-:W-:Y:S02]  /*17ac0*/  LEA R6, P6, R54, UR68, 0x2 ;  /* 0x0000004436067c11 */ /* 0x000fe4000f8c10ff */
[----:B------:R-:W-:Y:S02]  /*17ad0*/  IADD3 R42, PT, PT, R42, R3, RZ ;  /* 0x000000032a2a7210 */ /* 0x000fe40007ffe0ff */
[----:B------:R-:W-:Y:S02]  /*17ae0*/  LEA.HI.X R7, R54, UR69, R7, 0x2, P6 ;  /* 0x0000004536077c11 */ /* 0x000fe4000b0f1407 */
[----:B------:R-:W-:-:S04]  /*17af0*/  IADD3 R54, P6, PT, R26, R42, RZ ;  /* 0x0000002a1a367210 */ /* 0x000fc80007fde0ff */
[----:B------:R-:W-:Y:S02]  /*17b00*/  LEA.HI.X.SX32 R177, R42, R43, 0x1, P6 ;  /* 0x0000002b2ab17211 */ /* 0x000fe400030f0eff */
[----:B------:R-:W2:Y:S02]  /*17b10*/  LDC.64 R42, c[0x0][0x398] ;  /* 0x0000e600ff2a7b82 */ /* 0x000ea40000000a00 */
[----:B--2---:R-:W-:-:S04]  /*17b20*/  @!P5 FMUL R176, R176, R43 ;  /* 0x0000002bb0b0d220 */ /* 0x004fc80000400000 */
[----:B------:R-:W-:-:S05]  /*17b30*/  @!P5 FFMA R191, R191, R42, R176 ;  /* 0x0000002abfbfd223 */ /* 0x000fca00000000b0 */
[----:B------:R0:W-:Y:S01]  /*17b40*/  @!P5 STG.E desc[UR70][R4.64+0x10], R191 ;  /* 0x000010bf0400d986 */ /* 0x0001e2000c101946 */
[----:B------:R-:W-:Y:S02]  /*17b50*/  ISETP.GE.OR P5, PT, R178, R2, P4 ;  /* 0x00000002b200720c */ /* 0x000fe400027a6670 */
[----:B------:R-:W-:-:S11]  /*17b60*/  ISETP.NE.AND P4, PT, R47, RZ, PT ;  /* 0x000000ff2f00720c */ /* 0x000fd60003f85270 */
[----:B------:R-:W-:-:S04]  /*17b70*/  @!P5 IADD3 R43, PT, PT, R152, R3, RZ ;  /* 0x00000003982bd210 */ /* 0x000fc80007ffe0ff */
[----:B------:R-:W-:Y:S02]  /*17b80*/  @!P5 SHF.R.S32.HI R47, RZ, 0x1f, R43 ;  /* 0x0000001fff2fd819 */ /* 0x000fe4000001142b */
[C---:B------:R-:W-:Y:S02]  /*17b90*/  @!P5 IADD3 R176, P6, PT, R26.reuse, R43, RZ ;  /* 0x0000002b1ab0d210 */ /* 0x040fe40007fde0ff */
[----:B------:R-:W1:Y:S02]  /*17ba0*/  LDC.64 R42, c[0x0][0x390] ;  /* 0x0000e400ff2a7b82 */ /* 0x000e640000000a00 */
[----:B------:R-:W-:Y:S02]  /*17bb0*/  @!P5 LEA.HI.X.SX32 R47, R26, R47, 0x1, P6 ;  /* 0x0000002f1a2fd211 */ /* 0x000fe400030f0eff */
[----:B-1----:R-:W-:-:S04]  /*17bc0*/  @!P5 LEA R42, P6, R176, R42, 0x2 ;  /* 0x0000002ab02ad211 */ /* 0x002fc800078c10ff */
[----:B------:R-:W-:Y:S02]  /*17bd0*/  @!P5 LEA.HI.X R43, R176, R43, R47, 0x2, P6 ;  /* 0x0000002bb02bd211 */ /* 0x000fe400030f142f */
[----:B0-----:R-:W-:-:S04]  /*17be0*/  LEA R4, P6, R54, UR68, 0x2 ;  /* 0x0000004436047c11 */ /* 0x001fc8000f8c10ff */
[----:B------:R-:W-:Y:S02]  /*17bf0*/  LEA.HI.X R5, R54, UR69, R177, 0x2, P6 ;  /* 0x0000004536057c11 */ /* 0x000fe4000b0f14b1 */
[----:B------:R-:W2:Y:S01]  /*17c00*/  @!P5 LDG.E R54, desc[UR70][R42.64+0x14] ;  /* 0x000014462a36d981 */ /* 0x000ea2000c1e1900 */
        /* <DEDUP_REMOVED lines=8> */
[----:B------:R-:W-:-:S04]  /*17c90*/  @!P5 IADD3 R59, P6, PT, R26, R59, RZ ;  /* 0x0000003b1a3bd210 */ /* 0x000fc80007fde0ff */
[----:B------:R-:W-:Y:S02]  /*17ca0*/  @!P5 LEA.HI.X.SX32 R54, R26, R177, 0x1, P6 ;  /* 0x000000b11a36d211 */ /* 0x000fe400030f0eff */
[----:B------:R-:W1:Y:S02]  /*17cb0*/  LDC.64 R176, c[0x0][0x390] ;  /* 0x0000e400ffb07b82 */ /* 0x000e640000000a00 */
[----:B-1----:R-:W-:-:S04]  /*17cc0*/  @!P5 LEA R176, P6, R59, R176, 0x2 ;  /* 0x000000b03bb0d211 */ /* 0x002fc800078c10ff */
[----:B------:R-:W-:Y:S02]  /*17cd0*/  @!P5 LEA.HI.X R177, R59, R177, R54, 0x2, P6 ;  /* 0x000000b13bb1d211 */ /* 0x000fe400030f1436 */
[----:B------:R-:W-:-:S13]  /*17ce0*/  ISETP.GE.OR P6, PT, R178, R2, P0 ;  /* 0x00000002b200720c */ /* 0x000fda00007c6670 */
[----:B------:R-:W-:-:S04]  /*17cf0*/  @!P6 IADD3 R59, PT, PT, R152, R3, RZ ;  /* 0x00000003983be210 */ /* 0x000fc80007ffe0ff */
[----:B0-----:R-:W-:Y:S02]  /*17d00*/  @!P6 SHF.R.S32.HI R43, RZ, 0x1f, R59 ;  /* 0x0000001fff2be819 */ /* 0x001fe4000001143b */
[----:B------:R-:W-:-:S04]  /*17d10*/  @!P6 IADD3 R59, P0, PT, R26, R59, RZ ;  /* 0x0000003b1a3be210 */ /* 0x000fc80007f1e0ff */
[----:B------:R-:W-:Y:S02]  /*17d20*/  @!P6 LEA.HI.X.SX32 R54, R26, R43, 0x1, P0 ;  /* 0x0000002b1a36e211 */ /* 0x000fe400000f0eff */
[----:B------:R-:W0:Y:S02]  /*17d30*/  LDC.64 R42, c[0x0][0x390] ;  /* 0x0000e400ff2a7b82 */ /* 0x000e240000000a00 */
[----:B0-----:R-:W-:-:S04]  /*17d40*/  @!P6 LEA R42, P0, R59, R42, 0x2 ;  /* 0x0000002a3b2ae211 */ /* 0x001fc800078010ff */
[----:B------:R-:W-:Y:S02]  /*17d50*/  @!P6 LEA.HI.X R43, R59, R43, R54, 0x2, P0 ;  /* 0x0000002b3b2be211 */ /* 0x000fe400000f1436 */
[----:B------:R-:W2:Y:S01]  /*17d60*/  @!P5 LDG.E R54, desc[UR70][R176.64+0x18] ;  /* 0x00001846b036d981 */ /* 0x000ea2000c1e1900 */
[----:B------:R-:W-:Y:S02]  /*17d70*/  ISETP.NE.AND P0, PT, R179, RZ, PT ;  /* 0x000000ffb300720c */ /* 0x000fe40003f05270 */
[----:B------:R-:W2:Y:S02]  /*17d80*/  LDC.64 R178, c[0x0][0x398] ;  /* 0x0000e600ffb27b82 */ /* 0x000ea40000000a00 */
[----:B--2---:R-:W-:-:S04]  /*17d90*/  @!P5 FMUL R54, R54, R179 ;  /* 0x000000b33636d220 */ /* 0x004fc80000400000 */
[----:B------:R-:W-:-:S05]  /*17da0*/  @!P5 FFMA R189, R189, R178, R54 ;  /* 0x000000b2bdbdd223 */ /* 0x000fca0000000036 */
[----:B------:R0:W-:Y:S04]  /*17db0*/  @!P5 STG.E desc[UR70][R176.64+0x18], R189 ;  /* 0x000018bdb000d986 */ /* 0x0001e8000c101946 */
[----:B------:R-:W2:Y:S01]  /*17dc0*/  @!P6 LDG.E R54, desc[UR70][R42.64+0x1c] ;  /* 0x00001c462a36e981 */ /* 0x000ea2000c1e1900 */
[----:B0-----:R-:W2:Y:S02]  /*17dd0*/  LDC.64 R176, c[0x0][0x398] ;  /* 0x0000e600ffb07b82 */ /* 0x001ea40000000a00 */
[----:B--2---:R-:W-:-:S04]  /*17de0*/  @!P6 FMUL R47, R54, R177 ;  /* 0x000000b1362fe220 */ /* 0x004fc80000400000 */
[----:B------:R-:W-:Y:S01]  /*17df0*/  @!P6 FFMA R59, R188, R176, R47 ;  /* 0x000000b0bc3be223 */ /* 0x000fe2000000002f */
[----:B------:R-:W-:-:S04]  /*17e00*/  IADD3 R47, PT, PT, R8, 0x3, RZ ;  /* 0x00000003082f7810 */ /* 0x000fc80007ffe0ff */
[----:B------:R0:W-:Y:S01]  /*17e10*/  @!P6 STG.E desc[UR70][R42.64+0x1c], R59 ;  /* 0x00001c3b2a00e986 */ /* 0x0001e2000c101946 */
[----:B------:R-:W-:Y:S01]  /*17e20*/  ISETP.GE.OR P5, PT, R47, R2, P1 ;  /* 0x000000022f00720c */ /* 0x000fe20000fa6670 */
[----:B0-----:R-:W0:-:S12]  /*17e30*/  LDC.64 R42, c[0x0][0x390] ;  /* 0x0000e400ff2a7b82 */ /* 0x001e180000000a00 */
        /* <DEDUP_REMOVED lines=8> */
[----:B------:R-:W-:Y:S02]  /*17ec0*/  @!P6 LEA R54, R3, R54, 0x1 ;  /* 0x000000360336e211 */ /* 0x000fe400078e08ff */
[----:B------:R-:W1:Y:S02]  /*17ed0*/  @!P6 LDC.64 R176, c[0x0][0x398] ;  /* 0x0000e600ffb0eb82 */ /* 0x000e640000000a00 */
[----:B------:R-:W-:-:S05]  /*17ee0*/  @!P6 IADD3 R59, PT, PT, R54, R3, RZ ;  /* 0x00000003363be210 */ /* 0x000fca0007ffe0ff */
[----:B0-----:R-:W-:-:S05]  /*17ef0*/  @!P6 IMAD.WIDE R178, R59, 0x4, R178 ;  /* 0x000000043bb2e825 */ /* 0x001fca00078e02b2 */
[----:B------:R-:W1:Y:S02]  /*17f00*/  @!P6 LDG.E R54, desc[UR70][R178.64] ;  /* 0x00000046b236e981 */ /* 0x000e64000c1e1900 */
[----:B-1----:R-:W-:-:S04]  /*17f10*/  @!P6 FMUL R54, R54, R177 ;  /* 0x000000b13636e220 */ /* 0x002fc80000400000 */
[----:B------:R-:W-:Y:S02]  /*17f20*/  @!P6 FFMA R203, R203, R176, R54 ;  /* 0x000000b0cbcbe223 */ /* 0x000fe40000000036 */
[----:B------:R-:W0:Y:S03]  /*17f30*/  LDC.64 R176, c[0x0][0x398] ;  /* 0x0000e600ffb07b82 */ /* 0x000e260000000a00 */
[----:B------:R1:W-:Y:S04]  /*17f40*/  @!P6 STG.E desc[UR70][R178.64], R203 ;  /* 0x000000cbb200e986 */ /* 0x0003e8000c101946 */
[----:B------:R-:W0:Y:S01]  /*17f50*/  @!P5 LDG.E R54, desc[UR70][R42.64+0x4] ;  /* 0x000004462a36d981 */ /* 0x000e22000c1e1900 */
[----:B-1----:R-:W1:Y:S01]  /*17f60*/  LDC.64 R178, c[0x0][0x398] ;  /* 0x0000e600ffb27b82 */ /* 0x002e620000000a00 */
[----:B0-----:R-:W-:-:S04]  /*17f70*/  @!P5 FMUL R54, R54, R177 ;  /* 0x000000b13636d220 */ /* 0x001fc80000400000 */
[----:B------:R-:W-:-:S03]  /*17f80*/  @!P5 FFMA R57, R57, R176, R54 ;  /* 0x000000b03939d223 */ /* 0x000fc60000000036 */
[----:B------:R-:W0:Y:S02]  /*17f90*/  LDC.64 R176, c[0x0][0x390] ;  /* 0x0000e400ffb07b82 */ /* 0x000e240000000a00 */
[----:B------:R2:W-:Y:S01]  /*17fa0*/  @!P5 STG.E desc[UR70][R42.64+0x4], R57 ;  /* 0x000004392a00d986 */ /* 0x0005e2000c101946 */
[----:B------:R-:W-:-:S05]  /*17fb0*/  ISETP.GE.OR P5, PT, R47, R2, P2 ;  /* 0x000000022f00720c */ /* 0x000fca00017a6670 */
[----:B--2---:R-:W2:Y:S08]  /*17fc0*/  LDC.64 R42, c[0x0][0x390] ;  /* 0x0000e400ff2a7b82 */ /* 0x004eb00000000a00 */
[----:B------:R-:W-:Y:S02]  /*17fd0*/  @!P5 SHF.R.S32.HI R59, RZ, 0x1f, R34 ;  /* 0x0000001fff3bd819 */ /* 0x000fe40000011422 */
[----:B------:R-:W-:-:S04]  /*17fe0*/  @!P5 IADD3 R152, P6, PT, R26, R34, RZ ;  /* 0x000000221a98d210 */ /* 0x000fc80007fde0ff */
[----:B------:R-:W-:Y:S02]  /*17ff0*/  @!P5 LEA.HI.X.SX32 R59, R26, R59, 0x1, P6 ;  /* 0x0000003b1a3bd211 */ /* 0x000fe400030f0eff */
[----:B0-----:R-:W-:-:S04]  /*18000*/  @!P5 LEA R176, P6, R152, R176, 0x2 ;  /* 0x000000b098b0d211 */ /* 0x001fc800078c10ff */
[----:B------:R-:W-:Y:S02]  /*18010*/  @!P5 LEA.HI.X R177, R152, R177, R59, 0x2, P6 ;  /* 0x000000b198b1d211 */ /* 0x000fe400030f143b */
[----:B------:R-:W-:-:S13]  /*18020*/  ISETP.GE.OR P6, PT, R47, R2, P4 ;  /* 0x000000022f00720c */ /* 0x000fda00027c6670 */
[----:B------:R-:W-:Y:S02]  /*18030*/  @!P6 SHF.R.S32.HI R59, RZ, 0x1f, R34 ;  /* 0x0000001fff3be819 */ /* 0x000fe40000011422 */
[----:B------:R-:W-:-:S04]  /*18040*/  @!P6 IADD3 R152, P3, PT, R26, R34, RZ ;  /* 0x000000221a98e210 */ /* 0x000fc80007f7e0ff */
[----:B------:R-:W-:Y:S02]  /*18050*/  @!P6 LEA.HI.X.SX32 R59, R26, R59, 0x1, P3 ;  /* 0x0000003b1a3be211 */ /* 0x000fe400018f0eff */
[----:B--2---:R-:W-:-:S04]  /*18060*/  @!P6 LEA R42, P3, R152, R42, 0x2 ;  /* 0x0000002a982ae211 */ /* 0x004fc800078610ff */
[----:B------:R-:W-:Y:S02]  /*18070*/  @!P6 LEA.HI.X R43, R152, R43, R59, 0x2, P3 ;  /* 0x0000002b982be211 */ /* 0x000fe400018f143b */
[----:B------:R-:W1:Y:S02]  /*18080*/  @!P5 LDG.E R152, desc[UR70][R176.64+0x8] ;  /* 0x00000846b098d981 */ /* 0x000e64000c1e1900 */
[----:B-1----:R-:W-:-:S04]  /*18090*/  @!P5 FMUL R152, R152, R179 ;  /* 0x000000b39898d220 */ /* 0x002fc80000400000 */
[----:B------:R-:W-:Y:S01]  /*180a0*/  @!P5 FFMA R201, R201, R178, R152 ;  /* 0x000000b2c9c9d223 */ /* 0x000fe20000000098 */
[----:B------:R-:W-:Y:S01]  /*180b0*/  P2R R54, PR, RZ, 0x4 ;  /* 0x00000004ff367803 */ /* 0x000fe20000000000 */
[----:B------:R-:W0:Y:S03]  /*180c0*/  LDC.64 R178, c[0x0][0x398] ;  /* 0x0000e600ffb27b82 */ /* 0x000e260000000a00 */
[----:B------:R1:W-:Y:S04]  /*180d0*/  @!P5 STG.E desc[UR70][R176.64+0x8], R201 ;  /* 0x000008c9b000d986 */ /* 0x0003e8000c101946 */
[----:B------:R-:W2:Y:S01]  /*180e0*/  @!P6 LDG.E R152, desc[UR70][R42.64+0xc] ;  /* 0x00000c462a98e981 */ /* 0x000ea2000c1e1900 */
[----:B-1----:R-:W2:Y:S01]  /*180f0*/  LDC.64 R176, c[0x0][0x398] ;  /* 0x0000e600ffb07b82 */ /* 0x002ea20000000a00 */
[----:B------:R-:W-:-:S04]  /*18100*/  LOP3.LUT P2, RZ, R0, 0x1, RZ, 0xc0, !PT ;  /* 0x0000000100ff7812 */ /* 0x000fc8000784c0ff */
[----:B------:R-:W-:Y:S02]  /*18110*/  ISETP.GE.OR P5, PT, R47, R2, P2 ;  /* 0x000000022f00720c */ /* 0x000fe400017a6670 */
[----:B------:R-:W-:-:S11]  /*18120*/  ISETP.NE.AND P3, PT, R194, RZ, PT ;  /* 0x000000ffc200720c */ /* 0x000fd60003f65270 */
[----:B------:R-:W-:Y:S01]  /*18130*/  @!P5 SHF.R.S32.HI R59, RZ, 0x1f, R34 ;  /* 0x0000001fff3bd819 */ /* 0x000fe20000011422 */
[----:B--2---:R-:W-:-:S04]  /*18140*/  @!P6 FMUL R57, R152, R177 ;  /* 0x000000b19839e220 */ /* 0x004fc80000400000 */
[----:B------:R-:W-:Y:S02]  /*18150*/  @!P6 FFMA R57, R200, R176, R57 ;  /* 0x000000b0c839e223 */ /* 0x000fe40000000039 */
[----:B------:R-:W1:Y:S03]  /*18160*/  LDC.64 R176, c[0x0][0x390] ;  /* 0x0000e400ffb07b82 */ /* 0x000e660000000a00 */
[----:B------:R2:W-:Y:S01]  /*18170*/  @!P6 STG.E desc[UR70][R42.64+0xc], R57 ;  /* 0x00000c392a00e986 */ /* 0x0005e2000c101946 */
[----:B------:R-:W-:-:S04]  /*18180*/  @!P5 IADD3 R152, P6, PT, R26, R34, RZ ;  /* 0x000000221a98d210 */ /* 0x000fc80007fde0ff */
[----:B------:R-:W-:Y:S01]  /*18190*/  @!P5 LEA.HI.X.SX32 R59, R26, R59, 0x1, P6 ;  /* 0x0000003b1a3bd211 */ /* 0x000fe200030f0eff */
[----:B--2---:R-:W2:Y:S01]  /*181a0*/  LDC.64 R42, c[0x0][0x390] ;  /* 0x0000e400ff2a7b82 */ /* 0x004ea20000000a00 */
[----:B-1----:R-:W-:-:S04]  /*181b0*/  @!P5 LEA R176, P6, R152, R176, 0x2 ;  /* 0x000000b098b0d211 */ /* 0x002fc800078c10ff */
[----:B------:R-:W-:Y:S02]  /*181c0*/  @!P5 LEA.HI.X R177, R152, R177, R59, 0x2, P6 ;  /* 0x000000b198b1d211 */ /* 0x000fe400030f143b */
[----:B------:R-:W-:-:S13]  /*181d0*/  ISETP.GE.OR P6, PT, R47, R2, P3 ;  /* 0x000000022f00720c */ /* 0x000fda0001fc6670 */
[----:B------:R-:W-:Y:S02]  /*181e0*/  @!P6 SHF.R.S32.HI R59, RZ, 0x1f, R34 ;  /* 0x0000001fff3be819 */ /* 0x000fe40000011422 */
[----:B------:R-:W-:-:S04]  /*181f0*/  @!P6 IADD3 R152, P2, PT, R26, R34, RZ ;  /* 0x000000221a98e210 */ /* 0x000fc80007f5e0ff */
[----:B------:R-:W-:Y:S02]  /*18200*/  @!P6 LEA.HI.X.SX32 R59, R26, R59, 0x1, P2 ;  /* 0x0000003b1a3be211 */ /* 0x000fe400010f0eff */
[----:B--2---:R-:W-:-:S04]  /*18210*/  @!P6 LEA R42, P2, R152, R42, 0x2 ;  /* 0x0000002a982ae211 */ /* 0x004fc800078410ff */
[----:B------:R-:W-:Y:S02]  /*18220*/  @!P6 LEA.HI.X R43, R152, R43, R59, 0x2, P2 ;  /* 0x0000002b982be211 */ /* 0x000fe400010f143b */
[----:B------:R-:W0:Y:S02]  /*18230*/  @!P5 LDG.E R152, desc[UR70][R176.64+0x10] ;  /* 0x00001046b098d981 */ /* 0x000e24000c1e1900 */
[----:B0-----:R-:W-:-:S04]  /*18240*/  @!P5 FMUL R152, R152, R179 ;  /* 0x000000b39898d220 */ /* 0x001fc80000400000 */
[----:B------:R-:W-:Y:S01]  /*18250*/  @!P5 FFMA R199, R199, R178, R152 ;  /* 0x000000b2c7c7d223 */ /* 0x000fe20000000098 */
[----:B------:R-:W-:Y:S01]  /*18260*/  ISETP.NE.AND P1, PT, R186, RZ, PT ;  /* 0x000000ffba00720c */ /* 0x000fe20003f25270 */
[----:B------:R-:W0:Y:S03]  /*18270*/  LDC.64 R178, c[0x0][0x398] ;  /* 0x0000e600ffb27b82 */ /* 0x000e260000000a00 */
[----:B------:R1:W-:Y:S04]  /*18280*/  @!P5 STG.E desc[UR70][R176.64+0x10], R199 ;  /* 0x000010c7b000d986 */ /* 0x0003e8000c101946 */
[----:B------:R-:W2:Y:S01]  /*18290*/  @!P6 LDG.E R152, desc[UR70][R42.64+0x14] ;  /* 0x000014462a98e981 */ /* 0x000ea2000c1e1900 */
[----:B-1----:R-:W2:Y:S01]  /*182a0*/  LDC.64 R176, c[0x0][0x398] ;  /* 0x0000e600ffb07b82 */ /* 0x002ea20000000a00 */
[----:B------:R-:W-:-:S13]  /*182b0*/  ISETP.GE.OR P5, PT, R47, R2, P1 ;  /* 0x000000022f00720c */ /* 0x000fda0000fa6670 */
        /* <DEDUP_REMOVED lines=18> */
[----:B------:R-:W-:-:S05]  /*183e0*/  @!P5 FFMA R197, R197, R178, R34 ;  /* 0x000000b2c5c5d223 */ /* 0x000fca0000000022 */
[----:B------:R0:W-:Y:S04]  /*183f0*/  @!P5 STG.E desc[UR70][R176.64+0x18], R197 ;  /* 0x000018c5b000d986 */ /* 0x0001e8000c101946 */
[----:B------:R-:W2:Y:S01]  /*18400*/  @!P6 LDG.E R34, desc[UR70][R42.64+0x1c] ;  /* 0x00001c462a22e981 */ /* 0x000ea2000c1e1900 */
[----:B0-----:R-:W2:Y:S01]  /*18410*/  LDC.64 R176, c[0x0][0x398] ;  /* 0x0000e600ffb07b82 */ /* 0x001ea20000000a00 */
[----:B------:R-:W-:Y:S02]  /*18420*/  LOP3.LUT P5, RZ, R0, 0x4, RZ, 0xc0, !PT ;  /* 0x0000000400ff7812 */ /* 0x000fe400078ac0ff */
[----:B------:R-:W-:Y:S01]  /*18430*/  IADD3 R26, PT, PT, R26, R48, RZ ;  /* 0x000000301a1a7210 */ /* 0x000fe20007ffe0ff */
[----:B--2---:R-:W-:-:S04]  /*18440*/  @!P6 FMUL R47, R34, R177 ;  /* 0x000000b1222fe220 */ /* 0x004fc80000400000 */
[----:B------:R-:W-:Y:S01]  /*18450*/  @!P6 FFMA R57, R196, R176, R47 ;  /* 0x000000b0c439e223 */ /* 0x000fe2000000002f */
[----:B------:R-:W-:-:S04]  /*18460*/  IADD3 R47, PT, PT, R8, 0x4, RZ ;  /* 0x00000004082f7810 */ /* 0x000fc80007ffe0ff */
[----:B------:R-:W-:-:S13]  /*18470*/  ISETP.GE.OR P5, PT, R47, R2, P5 ;  /* 0x000000022f00720c */ /* 0x000fda0002fa6670 */
[----:B------:R-:W0:Y:S01]  /*18480*/  @!P5 LDC.64 R176, c[0x0][0x390] ;  /* 0x0000e400ffb0db82 */ /* 0x000e220000000a00 */
[----:B------:R1:W-:Y:S07]  /*18490*/  @!P6 STG.E desc[UR70][R42.64+0x1c], R57 ;  /* 0x00001c392a00e986 */ /* 0x0003ee000c101946 */
[----:B-1----:R-:W1:Y:S01]  /*184a0*/  @!P5 LDC.64 R42, c[0x0][0x398] ;  /* 0x0000e600ff2adb82 */ /* 0x002e620000000a00 */
[----:B0-----:R-:W-:-:S05]  /*184b0*/  @!P5 IMAD.WIDE R176, R26, 0x4, R176 ;  /* 0x000000041ab0d825 */ /* 0x001fca00078e02b0 */
[----:B------:R-:W1:Y:S01]  /*184c0*/  @!P5 LDG.E R34, desc[UR70][R176.64] ;  /* 0x00000046b022d981 */ /* 0x000e62000c1e1900 */
[----:B------:R-:W-:Y:S01]  /*184d0*/  LOP3.LUT P6, RZ, R0, 0x8, RZ, 0xc0, !PT ;  /* 0x0000000800ff7812 */ /* 0x000fe200078cc0ff */
[----:B-1----:R-:W-:-:S04]  /*184e0*/  @!P5 FMUL R34, R34, R43 ;  /* 0x0000002b2222d220 */ /* 0x002fc80000400000 */
[----:B------:R-:W-:-:S05]  /*184f0*/  @!P5 FFMA R211, R211, R42, R34 ;  /* 0x0000002ad3d3d223 */ /* 0x000fca0000000022 */
[----:B------:R-:W-:Y:S01]  /*18500*/  @!P5 STG.E desc[UR70][R176.64], R211 ;  /* 0x000000d3b000d986 */ /* 0x000fe2000c101946 */
[----:B------:R-:W-:-:S13]  /*18510*/  ISETP.GE.OR P5, PT, R47, R2, P6 ;  /* 0x000000022f00720c */ /* 0x000fda00037a6670 */
[----:B------:R-:W2:Y:S01]  /*18520*/  @!P5 LDG.E R34, desc[UR70][R246.64+0x4] ;  /* 0x00000446f622d981 */ /* 0x000ea2000c1e1900 */
[----:B------:R-:W2:Y:S01]  /*18530*/  @!P5 LDC.64 R42, c[0x0][0x398] ;  /* 0x0000e600ff2adb82 */ /* 0x000ea20000000a00 */
[----:B------:R-:W-:Y:S01]  /*18540*/  ISETP.NE.AND P2, PT, R54, RZ, PT ;  /* 0x000000ff3600720c */ /* 0x000fe20003f45270 */
[----:B--2---:R-:W-:-:S04]  /*18550*/  @!P5 FMUL R43, R34, R43 ;  /* 0x0000002b222bd220 */ /* 0x004fc80000400000 */
[----:B------:R-:W-:-:S05]  /*18560*/  @!P5 FFMA R58, R58, R42, R43 ;  /* 0x0000002a3a3ad223 */ /* 0x000fca000000002b */
[----:B------:R-:W-:Y:S01]  /*18570*/  @!P5 STG.E desc[UR70][R246.64+0x4], R58 ;  /* 0x0000043af600d986 */ /* 0x000fe2000c101946 */
[----:B------:R-:W-:-:S13]  /*18580*/  ISETP.GE.OR P5, PT, R47, R2, P2 ;  /* 0x000000022f00720c */ /* 0x000fda00017a6670 */
[----:B------:R-:W2:Y:S01]  /*18590*/  @!P5 LDG.E R34, desc[UR70][R246.64+0x8] ;  /* 0x00000846f622d981 */ /* 0x000ea2000c1e1900 */
[----:B------:R-:W2:Y:S02]  /*185a0*/  @!P5 LDC.64 R42, c[0x0][0x398] ;  /* 0x0000e600ff2adb82 */ /* 0x000ea40000000a00 */
[----:B--2---:R-:W-:-:S04]  /*185b0*/  @!P5 FMUL R34, R34, R43 ;  /* 0x0000002b2222d220 */ /* 0x004fc80000400000 */
[----:B------:R-:W-:-:S05]  /*185c0*/  @!P5 FFMA R34, R209, R42, R34 ;  /* 0x0000002ad122d223 */ /* 0x000fca0000000022 */
[----:B------:R0:W-:Y:S01]  /*185d0*/  @!P5 STG.E desc[UR70][R246.64+0x8], R34 ;  /* 0x00000822f600d986 */ /* 0x0001e2000c101946 */
[----:B------:R-:W-:-:S13]  /*185e0*/  ISETP.GE.OR P5, PT, R47, R2, P4 ;  /* 0x000000022f00720c */ /* 0x000fda00027a6670 */
[----:B------:R-:W2:Y:S01]  /*185f0*/  @!P5 LDG.E R48, desc[UR70][R246.64+0xc] ;  /* 0x00000c46f630d981 */ /* 0x000ea2000c1e1900 */
[----:B------:R-:W2:Y:S01]  /*18600*/  @!P5 LDC.64 R42, c[0x0][0x398] ;  /* 0x0000e600ff2adb82 */ /* 0x000ea20000000a00 */
[----:B------:R-:W-:Y:S01]  /*18610*/  ISETP.GE.AND P6, PT, R202, R3, PT ;  /* 0x00000003ca00720c */ /* 0x000fe20003fc6270 */
        /* <DEDUP_REMOVED lines=10> */
[----:B0-----:R-:W2:Y:S01]  /*186c0*/  @!P5 LDG.E R34, desc[UR70][R246.64+0x14] ;  /* 0x00001446f622d981 */ /* 0x001ea2000c1e1900 */
[----:B------:R-:W2:Y:S02]  /*186d0*/  @!P5 LDC.64 R42, c[0x0][0x398] ;  /* 0x0000e600ff2adb82 */ /* 0x000ea40000000a00 */
        /* <DEDUP_REMOVED lines=8> */
[----:B------:R-:W-:Y:S01]  /*18760*/  @!P5 STG.E desc[UR70][R246.64+0x18], R34 ;  /* 0x00001822f600d986 */ /* 0x000fe2000c101946 */
[----:B------:R-:W-:-:S13]  /*18770*/  ISETP.GE.OR P5, PT, R47, R2, P0 ;  /* 0x000000022f00720c */ /* 0x000fda00007a6670 */
[----:B-1----:R-:W2:Y:S01]  /*18780*/  @!P5 LDG.E R48, desc[UR70][R246.64+0x1c] ;  /* 0x00001c46f630d981 */ /* 0x002ea2000c1e1900 */
[----:B------:R-:W2:Y:S01]  /*18790*/  @!P5 LDC.64 R42, c[0x0][0x398] ;  /* 0x0000e600ff2adb82 */ /* 0x000ea20000000a00 */
[----:B------:R-:W-:Y:S02]  /*187a0*/  IADD3 R47, PT, PT, R8, 0x5, RZ ;  /* 0x00000005082f7810 */ /* 0x000fe40007ffe0ff */
[----:B------:R-:W-:Y:S01]  /*187b0*/  IADD3 R26, PT, PT, R26, R3, RZ ;  /* 0x000000031a1a7210 */ /* 0x000fe20007ffe0ff */
[----:B--2---:R-:W-:-:S04]  /*187c0*/  @!P5 FMUL R43, R48, R43 ;  /* 0x0000002b302bd220 */ /* 0x004fc80000400000 */
[----:B------:R-:W-:-:S05]  /*187d0*/  @!P5 FFMA R204, R204, R42, R43 ;  /* 0x0000002accccd223 */ /* 0x000fca000000002b */
[----:B------:R0:W-:Y:S01]  /*187e0*/  @!P5 STG.E desc[UR70][R246.64+0x1c], R204 ;  /* 0x00001cccf600d986 */ /* 0x0001e2000c101946 */
[----:B------:R-:W-:-:S04]  /*187f0*/  LOP3.LUT P5, RZ, R0, 0x4, RZ, 0xc0, !PT ;  /* 0x0000000400ff7812 */ /* 0x000fc800078ac0ff */
[----:B------:R-:W-:Y:S02]  /*18800*/  ISETP.GE.OR P5, PT, R47, R2, P5 ;  /* 0x000000022f00720c */ /* 0x000fe40002fa6670 */
[----:B------:R-:W-:Y:S01]  /*18810*/  IADD3 R57, PT, PT, R8, 0x6, RZ ;  /* 0x0000000608397810 */ /* 0x000fe20007ffe0ff */
[----:B0-----:R-:W2:Y:S10]  /*18820*/  LDL.LU.64 R246, [R1+0x1e8] ;  /* 0x0001e80001f67983 */ /* 0x001eb40000300a00 */
[----:B------:R-:W0:Y:S08]  /*18830*/  @!P5 LDC.64 R58, c[0x0][0x390] ;  /* 0x0000e400ff3adb82 */ /* 0x000e300000000a00 */
[----:B------:R-:W1:Y:S01]  /*18840*/  @!P5 LDC.64 R42, c[0x0][0x398] ;  /* 0x0000e600ff2adb82 */ /* 0x000e620000000a00 */
[----:B0-----:R-:W-:-:S05]  /*18850*/  @!P5 IMAD.WIDE R58, R26, 0x4, R58 ;  /* 0x000000041a3ad825 */ /* 0x001fca00078e023a */
[----:B------:R-:W1:Y:S02]  /*18860*/  @!P5 LDG.E R34, desc[UR70][R58.64] ;  /* 0x000000463a22d981 */ /* 0x000e64000c1e1900 */
[----:B-1----:R-:W-:-:S04]  /*18870*/  @!P5 FMUL R34, R34, R43 ;  /* 0x0000002b2222d220 */ /* 0x002fc80000400000 */
[----:B------:R-:W-:-:S05]  /*18880*/  @!P5 FFMA R219, R219, R42, R34 ;  /* 0x0000002adbdbd223 */ /* 0x000fca0000000022 */
[----:B------:R-:W-:Y:S01]  /*18890*/  @!P5 STG.E desc[UR70][R58.64], R219 ;  /* 0x000000db3a00d986 */ /* 0x000fe2000c101946 */
[----:B------:R-:W-:-:S04]  /*188a0*/  LOP3.LUT P5, RZ, R0, 0x8, RZ, 0xc0, !PT ;  /* 0x0000000800ff7812 */ /* 0x000fc800078ac0ff */
[----:B------:R-:W-:-:S13]  /*188b0*/  ISETP.GE.OR P5, PT, R47, R2, P5 ;  /* 0x000000022f00720c */ /* 0x000fda0002fa6670 */
[----:B------:R-:W3:Y:S01]  /*188c0*/  @!P5 LDG.E R34, desc[UR70][R248.64+0x4] ;  /* 0x00000446f822d981 */ /* 0x000ee2000c1e1900 */
[----:B------:R-:W3:Y:S02]  /*188d0*/  @!P5 LDC.64 R42, c[0x0][0x398] ;  /* 0x0000e600ff2adb82 */ /* 0x000ee40000000a00 */
[----:B---3--:R-:W-:-:S04]  /*188e0*/  @!P5 FMUL R43, R34, R43 ;  /* 0x0000002b222bd220 */ /* 0x008fc80000400000 */
[----:B------:R-:W-:-:S05]  /*188f0*/  @!P5 FFMA R160, R160, R42, R43 ;  /* 0x0000002aa0a0d223 */ /* 0x000fca000000002b */
[----:B------:R-:W-:Y:S01]  /*18900*/  @!P5 STG.E desc[UR70][R248.64+0x4], R160 ;  /* 0x000004a0f800d986 */ /* 0x000fe2000c101946 */
[----:B------:R-:W-:-:S13]  /*18910*/  ISETP.GE.OR P5, PT, R47, R2, P2 ;  /* 0x000000022f00720c */ /* 0x000fda00017a6670 */
[----:B------:R-:W3:Y:S01]  /*18920*/  @!P5 LDG.E R34, desc[UR70][R248.64+0x8] ;  /* 0x00000846f822d981 */ /* 0x000ee2000c1e1900 */
[----:B------:R-:W3:Y:S02]  /*18930*/  @!P5 LDC.64 R42, c[0x0][0x398] ;  /* 0x0000e600ff2adb82 */ /* 0x000ee40000000a00 */
[----:B---3--:R-:W-:-:S04]  /*18940*/  @!P5 FMUL R34, R34, R43 ;  /* 0x0000002b2222d220 */ /* 0x008fc80000400000 */
[----:B------:R-:W-:-:S05]  /*18950*/  @!P5 FFMA R34, R217, R42, R34 ;  /* 0x0000002ad922d223 */ /* 0x000fca0000000022 */
[----:B------:R0:W-:Y:S01]  /*18960*/  @!P5 STG.E desc[UR70][R248.64+0x8], R34 ;  /* 0x00000822f800d986 */ /* 0x0001e2000c101946 */
        /* <DEDUP_REMOVED lines=13> */
[----:B0-----:R-:W3:Y:S01]  /*18a40*/  @!P5 LDG.E R34, desc[UR70][R248.64+0x14] ;  /* 0x00001446f822d981 */ /* 0x001ee2000c1e1900 */
        /* <DEDUP_REMOVED lines=9> */
[----:B------:R-:W-:Y:S01]  /*18ae0*/  @!P5 STG.E desc[UR70][R248.64+0x18], R34 ;  /* 0x00001822f800d986 */ /* 0x000fe2000c101946 */
[----:B------:R-:W-:-:S13]  /*18af0*/  ISETP.GE.OR P5, PT, R47, R2, P0 ;  /* 0x000000022f00720c */ /* 0x000fda00007a6670 */
[----:B-1----:R-:W3:Y:S01]  /*18b00*/  @!P5 LDG.E R48, desc[UR70][R248.64+0x1c] ;  /* 0x00001c46f830d981 */ /* 0x002ee2000c1e1900 */
[----:B------:R-:W3:Y:S01]  /*18b10*/  @!P5 LDC.64 R42, c[0x0][0x398] ;  /* 0x0000e600ff2adb82 */ /* 0x000ee20000000a00 */
[----:B------:R-:W-:Y:S01]  /*18b20*/  IADD3 R26, PT, PT, R26, R3, RZ ;  /* 0x000000031a1a7210 */ /* 0x000fe20007ffe0ff */
[----:B---3--:R-:W-:-:S04]  /*18b30*/  @!P5 FMUL R43, R48, R43 ;  /* 0x0000002b302bd220 */ /* 0x008fc80000400000 */
[----:B------:R-:W-:-:S05]  /*18b40*/  @!P5 FFMA R212, R212, R42, R43 ;  /* 0x0000002ad4d4d223 */ /* 0x000fca000000002b */
[----:B------:R0:W-:Y:S01]  /*18b50*/  @!P5 STG.E desc[UR70][R248.64+0x1c], R212 ;  /* 0x00001cd4f800d986 */ /* 0x0001e2000c101946 */
[----:B------:R-:W-:-:S04]  /*18b60*/  LOP3.LUT P5, RZ, R0, 0x4, RZ, 0xc0, !PT ;  /* 0x0000000400ff7812 */ /* 0x000fc800078ac0ff */
[----:B------:R-:W-:Y:S01]  /*18b70*/  ISETP.GE.OR P5, PT, R57, R2, P5 ;  /* 0x000000023900720c */ /* 0x000fe20002fa6670 */
[----:B0-----:R-:W3:Y:S04]  /*18b80*/  LDL.LU.64 R248, [R1+0x1e0] ;  /* 0x0001e00001f87983 */ /* 0x001ee80000300a00 */
[----:B------:R-:W4:Y:S08]  /*18b90*/  LDL.LU R218, [R1+0x2c] ;  /* 0x00002c0001da7983 */ /* 0x000f300000300800 */
[----:B------:R-:W0:Y:S01]  /*18ba0*/  @!P5 LDC.64 R58, c[0x0][0x390] ;  /* 0x0000e400ff3adb82 */ /* 0x000e220000000a00 */
[----:B------:R-:W4:Y:S07]  /*18bb0*/  LDL.LU R210, [R1+0x20] ;  /* 0x0000200001d27983 */ /* 0x000f2e0000300800 */
[----:B------:R-:W1:Y:S01]  /*18bc0*/  @!P5 LDC.64 R42, c[0x0][0x398] ;  /* 0x0000e600ff2adb82 */ /* 0x000e620000000a00 */
[----:B0-----:R-:W-:-:S05]  /*18bd0*/  @!P5 IMAD.WIDE R58, R26, 0x4, R58 ;  /* 0x000000041a3ad825 */ /* 0x001fca00078e023a */
[----:B------:R-:W1:Y:S02]  /*18be0*/  @!P5 LDG.E R34, desc[UR70][R58.64] ;  /* 0x000000463a22d981 */ /* 0x000e64000c1e1900 */
[----:B-1----:R-:W-:-:S04]  /*18bf0*/  @!P5 FMUL R43, R34, R43 ;  /* 0x0000002b222bd220 */ /* 0x002fc80000400000 */
[----:B------:R-:W-:-:S05]  /*18c00*/  @!P5 FFMA R47, R228, R42, R43 ;  /* 0x0000002ae42fd223 */ /* 0x000fca000000002b */
[----:B------:R0:W-:Y:S01]  /*18c10*/  @!P5 STG.E desc[UR70][R58.64], R47 ;  /* 0x0000002f3a00d986 */ /* 0x0001e2000c101946 */
[----:B------:R-:W-:-:S04]  /*18c20*/  LOP3.LUT P5, RZ, R0, 0x8, RZ, 0xc0, !PT ;  /* 0x0000000800ff7812 */ /* 0x000fc800078ac0ff */
[----:B------:R-:W-:-:S13]  /*18c30*/  ISETP.GE.OR P5, PT, R57, R2, P5 ;  /* 0x000000023900720c */ /* 0x000fda0002fa6670 */
[----:B------:R-:W2:Y:S01]  /*18c40*/  @!P5 LDG.E R34, desc[UR70][R174.64+0x4] ;  /* 0x00000446ae22d981 */ /* 0x000ea2000c1e1900 */
        /* <DEDUP_REMOVED lines=8> */
[----:B0-----:R-:W-:-:S05]  /*18cd0*/  @!P5 FFMA R47, R226, R42, R43 ;  /* 0x0000002ae22fd223 */ /* 0x001fca000000002b */
[----:B------:R0:W-:Y:S01]  /*18ce0*/  @!P5 STG.E desc[UR70][R174.64+0x8], R47 ;  /* 0x0000082fae00d986 */ /* 0x0001e2000c101946 */
        /* <DEDUP_REMOVED lines=26> */
[----:B------:R-:W2:Y:S01]  /*18e90*/  @!P5 LDC.64 R42, c[0x0][0x398] ;  /* 0x0000e600ff2adb82 */ /* 0x000ea20000000a00 */
[----:B------:R-:W-:Y:S02]  /*18ea0*/  IADD3 R57, PT, PT, R8, 0x7, RZ ;  /* 0x0000000708397810 */ /* 0x000fe40007ffe0ff */
[----:B------:R-:W-:Y:S01]  /*18eb0*/  IADD3 R26, PT, PT, R26, R3, RZ ;  /* 0x000000031a1a7210 */ /* 0x000fe20007ffe0ff */
[----:B--2---:R-:W-:-:S04]  /*18ec0*/  @!P5 FMUL R34, R34, R43 ;  /* 0x0000002b2222d220 */ /* 0x004fc80000400000 */
[----:B------:R-:W-:-:S05]  /*18ed0*/  @!P5 FFMA R221, R221, R42, R34 ;  /* 0x0000002addddd223 */ /* 0x000fca0000000022 */
[----:B------:R-:W-:Y:S01]  /*18ee0*/  @!P5 STG.E desc[UR70][R174.64+0x1c], R221 ;  /* 0x00001cddae00d986 */ /* 0x000fe2000c101946 */
[----:B------:R-:W-:-:S04]  /*18ef0*/  LOP3.LUT P5, RZ, R0, 0x4, RZ, 0xc0, !PT ;  /* 0x0000000400ff7812 */ /* 0x000fc800078ac0ff */
[----:B------:R-:W-:-:S13]  /*18f00*/  ISETP.GE.OR P5, PT, R57, R2, P5 ;  /* 0x000000023900720c */ /* 0x000fda0002fa6670 */
[----:B------:R-:W1:Y:S08]  /*18f10*/  @!P5 LDC.64 R58, c[0x0][0x390] ;  /* 0x0000e400ff3adb82 */ /* 0x000e700000000a00 */
[----:B------:R-:W2:Y:S01]  /*18f20*/  @!P5 LDC.64 R42, c[0x0][0x398] ;  /* 0x0000e600ff2adb82 */ /* 0x000ea20000000a00 */
[----:B-1----:R-:W-:-:S05]  /*18f30*/  @!P5 IMAD.WIDE R58, R26, 0x4, R58 ;  /* 0x000000041a3ad825 */ /* 0x002fca00078e023a */
[----:B------:R-:W2:Y:S02]  /*18f40*/  @!P5 LDG.E R34, desc[UR70][R58.64] ;  /* 0x000000463a22d981 */ /* 0x000ea4000c1e1900 */
[----:B--2---:R-:W-:-:S04]  /*18f50*/  @!P5 FMUL R34, R34, R43 ;  /* 0x0000002b2222d220 */ /* 0x004fc80000400000 */
[----:B------:R-:W-:-:S05]  /*18f60*/  @!P5 FFMA R235, R235, R42, R34 ;  /* 0x0000002aebebd223 */ /* 0x000fca0000000022 */
[----:B------:R-:W-:Y:S01]  /*18f70*/  @!P5 STG.E desc[UR70][R58.64], R235 ;  /* 0x000000eb3a00d986 */ /* 0x000fe2000c101946 */
[----:B------:R-:W-:-:S04]  /*18f80*/  LOP3.LUT P5, RZ, R0, 0x8, RZ, 0xc0, !PT ;  /* 0x0000000800ff7812 */ /* 0x000fc800078ac0ff */
        /* <DEDUP_REMOVED lines=105> */
[----:B0-----:R-:W-:-:S05]  /*19620*/  @!P5 FFMA R47, R56, R42, R43 ;  /* 0x0000002a382fd223 */ /* 0x001fca000000002b */
        /* <DEDUP_REMOVED lines=44> */
[----:B0-----:R-:W-:-:S05]  /*198f0*/  @!P5 FFMA R47, R140, R42, R43 ;  /* 0x0000002a8c2fd223 */ /* 0x001fca000000002b */
[----:B------:R0:W-:Y:S01]  /*19900*/  @!P5 STG.E desc[UR70][R168.64+0x1c], R47 ;  /* 0x00001c2fa800d986 */ /* 0x0001e2000c101946 */
        /* <DEDUP_REMOVED lines=78> */
[----:B0-----:R-:W2:Y:S02]  /*19df0*/  @!P5 LDC.64 R42, c[0x0][0x398] ;  /* 0x0000e600ff2adb82 */ /* 0x001ea40000000a00 */
[----:B--2---:R-:W-:-:S04]  /*19e00*/  @!P5 FMUL R43, R34, R43 ;  /* 0x0000002b222bd220 */ /* 0x004fc80000400000 */
[----:B------:R-:W-:-:S05]  /*19e10*/  @!P5 FFMA R43, R120, R42, R43 ;  /* 0x0000002a782bd223 */ /* 0x000fca000000002b */
        /* <DEDUP_REMOVED lines=15> */
[----:B0-----:R-:W2:Y:S02]  /*19f10*/  @!P5 LDC.64 R42, c[0x0][0x398] ;  /* 0x0000e600ff2adb82 */ /* 0x001ea40000000a00 */
[----:B--2---:R-:W-:-:S04]  /*19f20*/  @!P5 FMUL R34, R34, R43 ;  /* 0x0000002b2222d220 */ /* 0x004fc80000400000 */
[----:B------:R-:W-:-:S05]  /*19f30*/  @!P5 FFMA R123, R123, R42, R34 ;  /* 0x0000002a7b7bd223 */ /* 0x000fca0000000022 */
[----:B------:R-:W-:Y:S01]  /*19f40*/  @!P5 STG.E desc[UR70][R164.64+0x18], R123 ;  /* 0x0000187ba400d986 */ /* 0x000fe2000c101946 */
[----:B------:R-:W-:-:S13]  /*19f50*/  ISETP.GE.OR P5, PT, R59, R2, P0 ;  /* 0x000000023b00720c */ /* 0x000fda00007a6670 */
[----:B------:R-:W2:Y:S01]  /*19f60*/  @!P5 LDG.E R34, desc[UR70][R164.64+0x1c] ;  /* 0x00001c46a422d981 */ /* 0x000ea2000c1e1900 */
[----:B------:R-:W2:Y:S01]  /*19f70*/  @!P5 LDC.64 R42, c[0x0][0x398] ;  /* 0x0000e600ff2adb82 */ /* 0x000ea20000000a00 */
[----:B------:R-:W-:Y:S01]  /*19f80*/  IADD3 R55, PT, PT, R8, 0xc, RZ ;  /* 0x0000000c08377810 */ /* 0x000fe20007ffe0ff */
[----:B--2---:R-:W-:-:S04]  /*19f90*/  @!P5 FMUL R43, R34, R43 ;  /* 0x0000002b222bd220 */ /* 0x004fc80000400000 */
[----:B-1----:R-:W-:-:S05]  /*19fa0*/  @!P5 FFMA R47, R124, R42, R43 ;  /* 0x0000002a7c2fd223 */ /* 0x002fca000000002b */
[----:B------:R-:W-:Y:S01]  /*19fb0*/  @!P5 STG.E desc[UR70][R164.64+0x1c], R47 ;  /* 0x00001c2fa400d986 */ /* 0x000fe2000c101946 */
[----:B------:R-:W-:-:S04]  /*19fc0*/  LOP3.LUT P5, RZ, R0, 0x4, RZ, 0xc0, !PT ;  /* 0x0000000400ff7812 */ /* 0x000fc800078ac0ff */
[----:B------:R-:W-:-:S13]  /*19fd0*/  ISETP.GE.OR P5, PT, R55, R2, P5 ;  /* 0x000000023700720c */ /* 0x000fda0002fa6670 */
[----:B------:R-:W0:Y:S01]  /*19fe0*/  @!P5 LDC.64 R42, c[0x0][0x390] ;  /* 0x0000e400ff2adb82 */ /* 0x000e220000000a00 */
[----:B------:R-:W-:-:S07]  /*19ff0*/  IADD3 R34, PT, PT, R26, R3, RZ ;  /* 0x000000031a227210 */ /* 0x000fce0007ffe0ff */
        /* <DEDUP_REMOVED lines=44> */
[----:B------:R-:W0:Y:S01]  /*1a2c0*/  @!P5 LDG.E R26, desc[UR70][R162.64+0x1c] ;  /* 0x00001c46a21ad981 */ /* 0x000e22000c1e1900 */
[----:B------:R-:W0:Y:S01]  /*1a2d0*/  @!P5 LDC.64 R54, c[0x0][0x398] ;  /* 0x0000e600ff36db82 */ /* 0x000e220000000a00 */
[----:B------:R-:W-:Y:S02]  /*1a2e0*/  IADD3 R47, PT, PT, R8, 0xd, RZ ;  /* 0x0000000d082f7810 */ /* 0x000fe40007ffe0ff */
[----:B------:R-:W-:Y:S01]  /*1a2f0*/  IADD3 R34, PT, PT, R34, R3, RZ ;  /* 0x0000000322227210 */ /* 0x000fe20007ffe0ff */
[----:B0-----:R-:W-:-:S04]  /*1a300*/  @!P5 FMUL R27, R26, R55 ;  /* 0x000000371a1bd220 */ /* 0x001fc80000400000 */
[----:B-1----:R-:W-:-:S05]  /*1a310*/  @!P5 FFMA R43, R118, R54, R27 ;  /* 0x00000036762bd223 */ /* 0x002fca000000001b */
[----:B------:R-:W-:Y:S01]  /*1a320*/  @!P5 STG.E desc[UR70][R162.64+0x1c], R43 ;  /* 0x00001c2ba200d986 */ /* 0x000fe2000c101946 */
[----:B------:R-:W-:-:S04]  /*1a330*/  LOP3.LUT P5, RZ, R0, 0x4, RZ, 0xc0, !PT ;  /* 0x0000000400ff7812 */ /* 0x000fc800078ac0ff */
[----:B------:R-:W-:-:S13]  /*1a340*/  ISETP.GE.OR P5, PT, R47, R2, P5 ;  /* 0x000000022f00720c */ /* 0x000fda0002fa6670 */
[----:B------:R-:W0:Y:S08]  /*1a350*/  @!P5 LDC.64 R26, c[0x0][0x390] ;  /* 0x0000e400ff1adb82 */ /* 0x000e300000000a00 */
        /* <DEDUP_REMOVED lines=20> */
[----:B0-----:R-:W2:Y:S01]  /*1a4a0*/  @!P5 LDG.E R26, desc[UR70][R142.64+0xc] ;  /* 0x00000c468e1ad981 */ /* 0x001ea2000c1e1900 */
        /* <DEDUP_REMOVED lines=25> */
[----:B------:R-:W-:Y:S01]  /*1a640*/  IADD3 R34, PT, PT, R34, R3, RZ ;  /* 0x0000000322227210 */ /* 0x000fe20007ffe0ff */
[----:B0-----:R-:W-:-:S04]  /*1a650*/  @!P5 FMUL R9, R26, R43 ;  /* 0x0000002b1a09d220 */ /* 0x001fc80000400000 */
[----:B------:R-:W-:Y:S01]  /*1a660*/  @!P5 FFMA R9, R112, R42, R9 ;  /* 0x0000002a7009d223 */ /* 0x000fe20000000009 */
[----:B------:R-:W-:-:S04]  /*1a670*/  IADD3 R43, PT, PT, R8, 0xe, RZ ;  /* 0x0000000e082b7810 */ /* 0x000fc80007ffe0ff */
[----:B------:R0:W-:Y:S01]  /*1a680*/  @!P5 STG.E desc[UR70][R142.64+0x1c], R9 ;  /* 0x00001c098e00d986 */ /* 0x0001e2000c101946 */
[----:B------:R-:W-:-:S04]  /*1a690*/  LOP3.LUT P5, RZ, R0, 0x4, RZ, 0xc0, !PT ;  /* 0x0000000400ff7812 */ /* 0x000fc800078ac0ff */
[----:B------:R-:W-:-:S13]  /*1a6a0*/  ISETP.GE.OR P5, PT, R43, R2, P5 ;  /* 0x000000022b00720c */ /* 0x000fda0002fa6670 */
[----:B-1----:R-:W1:Y:S08]  /*1a6b0*/  @!P5 LDC.64 R26, c[0x0][0x390] ;  /* 0x0000e400ff1adb82 */ /* 0x002e700000000a00 */
[----:B------:R-:W2:Y:S01]  /*1a6c0*/  @!P5 LDC.64 R54, c[0x0][0x398] ;  /* 0x0000e600ff36db82 */ /* 0x000ea20000000a00 */
[----:B-1----:R-:W-:-:S05]  /*1a6d0*/  @!P5 IMAD.WIDE R26, R34, 0x4, R26 ;  /* 0x00000004221ad825 */ /* 0x002fca00078e021a */
[----:B------:R-:W2:Y:S02]  /*1a6e0*/  @!P5 LDG.E R42, desc[UR70][R26.64] ;  /* 0x000000461a2ad981 */ /* 0x000ea4000c1e1900 */
[----:B--2---:R-:W-:-:S04]  /*1a6f0*/  @!P5 FMUL R42, R42, R55 ;  /* 0x000000372a2ad220 */ /* 0x004fc80000400000 */
[----:B------:R-:W-:-:S05]  /*1a700*/  @!P5 FFMA R35, R35, R54, R42 ;  /* 0x000000362323d223 */ /* 0x000fca000000002a */
[----:B------:R1:W-:Y:S01]  /*1a710*/  @!P5 STG.E desc[UR70][R26.64], R35 ;  /* 0x000000231a00d986 */ /* 0x0003e2000c101946 */
[----:B------:R-:W-:-:S04]  /*1a720*/  LOP3.LUT P5, RZ, R0, 0x8, RZ, 0xc0, !PT ;  /* 0x0000000800ff7812 */ /* 0x000fc800078ac0ff */
[----:B------:R-:W-:-:S13]  /*1a730*/  ISETP.GE.OR P5, PT, R43, R2, P5 ;  /* 0x000000022b00720c */ /* 0x000fda0002fa6670 */
[----:B------:R-:W0:Y:S01]  /*1a740*/  @!P5 LDG.E R42, desc[UR70][R60.64+0x4] ;  /* 0x000004463c2ad981 */ /* 0x000e22000c1e1900 */
[----:B------:R-:W0:Y:S02]  /*1a750*/  @!P5 LDC.64 R54, c[0x0][0x398] ;  /* 0x0000e600ff36db82 */ /* 0x000e240000000a00 */
[----:B0-----:R-:W-:-:S04]  /*1a760*/  @!P5 FMUL R9, R42, R55 ;  /* 0x000000372a09d220 */ /* 0x001fc80000400000 */
        /* <DEDUP_REMOVED lines=35> */
[----:B------:R-:W-:Y:S01]  /*1a9a0*/  IADD3 R34, PT, PT, R34, R3, RZ ;  /* 0x0000000322227210 */ /* 0x000fe20007ffe0ff */
[----:B--2---:R-:W-:-:S04]  /*1a9b0*/  @!P5 FMUL R26, R26, R43 ;  /* 0x0000002b1a1ad220 */ /* 0x004fc80000400000 */
[----:B------:R-:W-:Y:S01]  /*1a9c0*/  @!P5 FFMA R101, R101, R42, R26 ;  /* 0x0000002a6565d223 */ /* 0x000fe2000000001a */
[----:B------:R-:W-:-:S04]  /*1a9d0*/  IADD3 R43, PT, PT, R8, 0xf, RZ ;  /* 0x0000000f082b7810 */ /* 0x000fc80007ffe0ff */
[----:B------:R-:W-:Y:S01]  /*1a9e0*/  @!P5 STG.E desc[UR70][R60.64+0x1c], R101 ;  /* 0x00001c653c00d986 */ /* 0x000fe2000c101946 */
[----:B------:R-:W-:-:S04]  /*1a9f0*/  LOP3.LUT P5, RZ, R0, 0x4, RZ, 0xc0, !PT ;  /* 0x0000000400ff7812 */ /* 0x000fc800078ac0ff */
[----:B------:R-:W-:-:S13]  /*1aa00*/  ISETP.GE.OR P5, PT, R43, R2, P5 ;  /* 0x000000022b00720c */ /* 0x000fda0002fa6670 */
[----:B-1----:R-:W1:Y:S08]  /*1aa10*/  @!P5 LDC.64 R26, c[0x0][0x390] ;  /* 0x0000e400ff1adb82 */ /* 0x002e700000000a00 */
[----:B------:R-:W0:Y:S01]  /*1aa20*/  @!P5 LDC.64 R54, c[0x0][0x398] ;  /* 0x0000e600ff36db82 */ /* 0x000e220000000a00 */
[----:B-1----:R-:W-:-:S05]  /*1aa30*/  @!P5 IMAD.WIDE R26, R34, 0x4, R26 ;  /* 0x00000004221ad825 */ /* 0x002fca00078e021a */
[----:B------:R-:W0:Y:S02]  /*1aa40*/  @!P5 LDG.E R42, desc[UR70][R26.64] ;  /* 0x000000461a2ad981 */ /* 0x000e24000c1e1900 */
[----:B0-----:R-:W-:-:S04]  /*1aa50*/  @!P5 FMUL R9, R42, R55 ;  /* 0x000000372a09d220 */ /* 0x001fc80000400000 */
        /* <DEDUP_REMOVED lines=42> */
[----:B------:R-:W-:Y:S01]  /*1ad00*/  IADD3 R34, PT, PT, R34, R3, RZ ;  /* 0x0000000322227210 */ /* 0x000fe20007ffe0ff */
[----:B--2---:R-:W-:-:S04]  /*1ad10*/  @!P5 FMUL R26, R26, R43 ;  /* 0x0000002b1a1ad220 */ /* 0x004fc80000400000 */
[----:B------:R-:W-:Y:S01]  /*1ad20*/  @!P5 FFMA R93, R93, R42, R26 ;  /* 0x0000002a5d5dd223 */ /* 0x000fe2000000001a */
[----:B------:R-:W-:-:S04]  /*1ad30*/  IADD3 R43, PT, PT, R8, 0x10, RZ ;  /* 0x00000010082b7810 */ /* 0x000fc80007ffe0ff */
[----:B------:R1:W-:Y:S01]  /*1ad40*/  @!P5 STG.E desc[UR70][R44.64+0x1c], R93 ;  /* 0x00001c5d2c00d986 */ /* 0x0003e2000c101946 */
[----:B------:R-:W-:-:S04]  /*1ad50*/  LOP3.LUT P5, RZ, R0, 0x4, RZ, 0xc0, !PT ;  /* 0x0000000400ff7812 */ /* 0x000fc800078ac0ff */
[----:B------:R-:W-:-:S13]  /*1ad60*/  ISETP.GE.OR P5, PT, R43, R2, P5 ;  /* 0x000000022b00720c */ /* 0x000fda0002fa6670 */
[----:B------:R-:W2:Y:S08]  /*1ad70*/  @!P5 LDC.64 R26, c[0x0][0x390] ;  /* 0x0000e400ff1adb82 */ /* 0x000eb00000000a00 */
[----:B------:R-:W0:Y:S01]  /*1ad80*/  @!P5 LDC.64 R54, c[0x0][0x398] ;  /* 0x0000e600ff36db82 */ /* 0x000e220000000a00 */
[----:B--2---:R-:W-:-:S05]  /*1ad90*/  @!P5 IMAD.WIDE R26, R34, 0x4, R26 ;  /* 0x00000004221ad825 */ /* 0x004fca00078e021a */
[----:B------:R-:W0:Y:S02]  /*1ada0*/  @!P5 LDG.E R42, desc[UR70][R26.64] ;  /* 0x000000461a2ad981 */ /* 0x000e24000c1e1900 */
[----:B0-----:R-:W-:-:S04]  /*1adb0*/  @!P5 FMUL R9, R42, R55 ;  /* 0x000000372a09d220 */ /* 0x001fc80000400000 */
[----:B------:R-:W-:-:S05]  /*1adc0*/  @!P5 FFMA R9, R50, R54, R9 ;  /* 0x000000363209d223 */ /* 0x000fca0000000009 */
[----:B------:R0:W-:Y:S01]  /*1add0*/  @!P5 STG.E desc[UR70][R26.64], R9 ;  /* 0x000000091a00d986 */ /* 0x0001e2000c101946 */
[----:B------:R-:W-:-:S04]  /*1ade0*/  LOP3.LUT P5, RZ, R0, 0x8, RZ, 0xc0, !PT ;  /* 0x0000000800ff7812 */ /* 0x000fc800078ac0ff */
[----:B------:R-:W-:-:S13]  /*1adf0*/  ISETP.GE.OR P5, PT, R43, R2, P5 ;  /* 0x000000022b00720c */ /* 0x000fda0002fa6670 */
[----:B------:R-:W2:Y:S01]  /*1ae00*/  @!P5 LDG.E R42, desc[UR70][R40.64+0x4] ;  /* 0x00000446282ad981 */ /* 0x000ea2000c1e1900 */
[----:B-1----:R-:W2:Y:S02]  /*1ae10*/  @!P5 LDC.64 R44, c[0x0][0x398] ;  /* 0x0000e600ff2cdb82 */ /* 0x002ea40000000a00 */
        /* <DEDUP_REMOVED lines=64> */
[----:B-1----:R-:W2:Y:S01]  /*1b220*/  @!P5 LDG.E R26, desc[UR70][R38.64+0xc] ;  /* 0x00000c46261ad981 */ /* 0x002ea2000c1e1900 */
        /* <DEDUP_REMOVED lines=21> */
[----:B------:R-:W-:Y:S01]  /*1b380*/  @!P5 STG.E desc[UR70][R38.64+0x18], R9 ;  /* 0x000018092600d986 */ /* 0x000fe2000c101946 */
[----:B------:R-:W-:-:S13]  /*1b390*/  ISETP.GE.OR P5, PT, R43, R2, P0 ;  /* 0x000000022b00720c */ /* 0x000fda00007a6670 */
[----:B------:R-:W1:Y:S01]  /*1b3a0*/  @!P5 LDG.E R26, desc[UR70][R38.64+0x1c] ;  /* 0x00001c46261ad981 */ /* 0x000e62000c1e1900 */
[----:B------:R-:W1:Y:S01]  /*1b3b0*/  @!P5 LDC.64 R40, c[0x0][0x398] ;  /* 0x0000e600ff28db82 */ /* 0x000e620000000a00 */
[----:B------:R-:W-:Y:S01]  /*1b3c0*/  IADD3 R34, PT, PT, R34, R3, RZ ;  /* 0x0000000322227210 */ /* 0x000fe20007ffe0ff */
[----:B-1----:R-:W-:-:S04]  /*1b3d0*/  @!P5 FMUL R27, R26, R41 ;  /* 0x000000291a1bd220 */ /* 0x002fc80000400000 */
[----:B------:R-:W-:Y:S01]  /*1b3e0*/  @!P5 FFMA R35, R106, R40, R27 ;  /* 0x000000286a23d223 */ /* 0x000fe2000000001b */
[----:B------:R-:W-:-:S04]  /*1b3f0*/  IADD3 R41, PT, PT, R8, 0x12, RZ ;  /* 0x0000001208297810 */ /* 0x000fc80007ffe0ff */
        /* <DEDUP_REMOVED lines=48> */
[----:B------:R-:W1:Y:S01]  /*1b700*/  @!P5 LDG.E R26, desc[UR70][R36.64+0x1c] ;  /* 0x00001c46241ad981 */ /* 0x000e62000c1e1900 */
[----:B------:R-:W1:Y:S01]  /*1b710*/  @!P5 LDC.64 R38, c[0x0][0x398] ;  /* 0x0000e600ff26db82 */ /* 0x000e620000000a00 */
[----:B------:R-:W-:Y:S01]  /*1b720*/  IADD3 R34, PT, PT, R34, R3, RZ ;  /* 0x0000000322227210 */ /* 0x000fe20007ffe0ff */
[----:B-1----:R-:W-:-:S04]  /*1b730*/  @!P5 FMUL R27, R26, R39 ;  /* 0x000000271a1bd220 */ /* 0x002fc80000400000 */
[----:B0-----:R-:W-:Y:S01]  /*1b740*/  @!P5 FFMA R9, R100, R38, R27 ;  /* 0x000000266409d223 */ /* 0x001fe2000000001b */
        /* <DEDUP_REMOVED lines=92> */
[----:B-1----:R-:W2:Y:S02]  /*1bd10*/  @!P5 LDC.64 R32, c[0x0][0x398] ;  /* 0x0000e600ff20db82 */ /* 0x002ea40000000a00 */
        /* <DEDUP_REMOVED lines=82> */
[----:B--2---:R-:W2:Y:S01]  /*1c240*/  @!P5 LDG.E R28, desc[UR70][R24.64+0x4] ;  /* 0x00000446181cd981 */ /* 0x004ea2000c1e1900 */
        /* <DEDUP_REMOVED lines=26> */
[----:B---3--:R-:W-:-:S05]  /*1c3f0*/  @!P5 FFMA R27, R248, R28, R27 ;  /* 0x0000001cf81bd223 */ /* 0x008fca000000001b */
        /* <DEDUP_REMOVED lines=13> */
[----:B------:R-:W-:-:S05]  /*1c4d0*/  @!P5 FFMA R9, R250, R28, R9 ;  /* 0x0000001cfa09d223 */ /* 0x000fca0000000009 */
        /* <DEDUP_REMOVED lines=8> */
[----:B----4-:R-:W-:-:S05]  /*1c560*/  @!P5 FFMA R29, R218, R32, R29 ;  /* 0x00000020da1dd223 */ /* 0x010fca000000001d */
        /* <DEDUP_REMOVED lines=12> */
[----:B------:R-:W-:-:S05]  /*1c630*/  @!P5 FFMA R25, R32, UR67, R25 ;  /* 0x000000432019dc23 */ /* 0x000fca0008000019 */
[----:B------:R2:W-:Y:S01]  /*1c640*/  @!P5 STG.E desc[UR70][R22.64+0x8], R25 ;  /* 0x000008191600d986 */ /* 0x0005e2000c101946 */
[----:B------:R-:W-:-:S13]  /*1c650*/  ISETP.GE.OR P5, PT, R31, R2, P4 ;  /* 0x000000021f00720c */ /* 0x000fda00027a6670 */
[----:B------:R-:W3:Y:S01]  /*1c660*/  @!P5 LDG.E R24, desc[UR70][R22.64+0xc] ;  /* 0x00000c461618d981 */ /* 0x000ee2000c1e1900 */
[----:B-1----:R-:W3:Y:S02]  /*1c670*/  @!P5 LDC.64 R26, c[0x0][0x398] ;  /* 0x0000e600ff1adb82 */ /* 0x002ee40000000a00 */
[----:B---3--:R-:W-:-:S04]  /*1c680*/  @!P5 FMUL R27, R24, R27 ;  /* 0x0000001b181bd220 */ /* 0x008fc80000400000 */
[----:B------:R-:W-:-:S05]  /*1c690*/  @!P5 FFMA R27, R26, UR66, R27 ;  /* 0x000000421a1bdc23 */ /* 0x000fca000800001b */
[----:B------:R1:W-:Y:S01]  /*1c6a0*/  @!P5 STG.E desc[UR70][R22.64+0xc], R27 ;  /* 0x00000c1b1600d986 */ /* 0x0003e2000c101946 */
[----:B------:R-:W-:-:S13]  /*1c6b0*/  ISETP.GE.OR P5, PT, R31, R2, P6 ;  /* 0x000000021f00720c */ /* 0x000fda00037a6670 */
[----:B------:R-:W0:Y:S01]  /*1c6c0*/  @!P5 LDG.E R24, desc[UR70][R22.64+0x10] ;  /* 0x000010461618d981 */ /* 0x000e22000c1e1900 */
[----:B------:R-:W0:Y:S02]  /*1c6d0*/  @!P5 LDC.64 R28, c[0x0][0x398] ;  /* 0x0000e600ff1cdb82 */ /* 0x000e240000000a00 */
[----:B0-----:R-:W-:-:S04]  /*1c6e0*/  @!P5 FMUL R9, R24, R29 ;  /* 0x0000001d1809d220 */ /* 0x001fc80000400000 */
[----:B------:R-:W-:-:S05]  /*1c6f0*/  @!P5 FFMA R9, R28, UR65, R9 ;  /* 0x000000411c09dc23 */ /* 0x000fca0008000009 */
        /* <DEDUP_REMOVED lines=15> */
[----:B------:R-:W0:Y:S01]  /*1c7f0*/  @!P5 LDC.64 R28, c[0x0][0x398] ;  /* 0x0000e600ff1cdb82 */ /* 0x000e220000000a00 */
[----:B------:R-:W-:Y:S01]  /*1c800*/  IADD3 R34, PT, PT, R34, R3, RZ ;  /* 0x0000000322227210 */ /* 0x000fe20007ffe0ff */
[----:B0-----:R-:W-:-:S04]  /*1c810*/  @!P5 FMUL R9, R24, R29 ;  /* 0x0000001d1809d220 */ /* 0x001fc80000400000 */
[----:B------:R-:W-:Y:S01]  /*1c820*/  @!P5 FFMA R9, R28, UR62, R9 ;  /* 0x0000003e1c09dc23 */ /* 0x000fe20008000009 */
[----:B------:R-:W-:-:S04]  /*1c830*/  IADD3 R29, PT, PT, R8, 0x18, RZ ;  /* 0x00000018081d7810 */ /* 0x000fc80007ffe0ff */
[----:B------:R0:W-:Y:S01]  /*1c840*/  @!P5 STG.E desc[UR70][R22.64+0x1c], R9 ;  /* 0x00001c091600d986 */ /* 0x0001e2000c101946 */
[----:B------:R-:W-:-:S04]  /*1c850*/  LOP3.LUT P5, RZ, R0, 0x4, RZ, 0xc0, !PT ;  /* 0x0000000400ff7812 */ /* 0x000fc800078ac0ff */
[----:B------:R-:W-:-:S13]  /*1c860*/  ISETP.GE.OR P5, PT, R29, R2, P5 ;  /* 0x000000021d00720c */ /* 0x000fda0002fa6670 */
[----:B--2---:R-:W2:Y:S08]  /*1c870*/  @!P5 LDC.64 R24, c[0x0][0x390] ;  /* 0x0000e400ff18db82 */ /* 0x004eb00000000a00 */
[----:B------:R-:W1:Y:S01]  /*1c880*/  @!P5 LDC.64 R30, c[0x0][0x398] ;  /* 0x0000e600ff1edb82 */ /* 0x000e620000000a00 */
[----:B--2---:R-:W-:-:S05]  /*1c890*/  @!P5 IMAD.WIDE R24, R34, 0x4, R24 ;  /* 0x000000042218d825 */ /* 0x004fca00078e0218 */
[----:B------:R-:W1:Y:S02]  /*1c8a0*/  @!P5 LDG.E R26, desc[UR70][R24.64] ;  /* 0x00000046181ad981 */ /* 0x000e64000c1e1900 */
[----:B-1----:R-:W-:-:S04]  /*1c8b0*/  @!P5 FMUL R27, R26, R31 ;  /* 0x0000001f1a1bd220 */ /* 0x002fc80000400000 */
[----:B------:R-:W-:-:S05]  /*1c8c0*/  @!P5 FFMA R27, R30, UR61, R27 ;  /* 0x0000003d1e1bdc23 */ /* 0x000fca000800001b */
[----:B------:R1:W-:Y:S01]  /*1c8d0*/  @!P5 STG.E desc[UR70][R24.64], R27 ;  /* 0x0000001b1800d986 */ /* 0x0003e2000c101946 */
[----:B------:R-:W-:-:S04]  /*1c8e0*/  LOP3.LUT P5, RZ, R0, 0x8, RZ, 0xc0, !PT ;  /* 0x0000000800ff7812 */ /* 0x000fc800078ac0ff */
[----:B------:R-:W-:-:S13]  /*1c8f0*/  ISETP.GE.OR P5, PT, R29, R2, P5 ;  /* 0x000000021d00720c */ /* 0x000fda0002fa6670 */
[----:B0-----:R-:W2:Y:S01]  /*1c900*/  @!P5 LDG.E R22, desc[UR70][R20.64+0x4] ;  /* 0x000004461416d981 */ /* 0x001ea2000c1e1900 */
[----:B------:R-:W2:Y:S02]  /*1c910*/  @!P5 LDC.64 R30, c[0x0][0x398] ;  /* 0x0000e600ff1edb82 */ /* 0x000ea40000000a00 */
[----:B--2---:R-:W-:-:S04]  /*1c920*/  @!P5 FMUL R9, R22, R31 ;  /* 0x0000001f1609d220 */ /* 0x004fc80000400000 */
        /* <DEDUP_REMOVED lines=360> */
[----:B--2---:R-:W-:Y:S01]  /*1dfb0*/  @!P5 FFMA R11, R14, UR6, R9 ;  /* 0x000000060e0bdc23 */ /* 0x004fe20008000009 */
[----:B------:R-:W-:-:S04]  /*1dfc0*/  IADD3 R15, PT, PT, R8, 0x1f, RZ ;  /* 0x0000001f080f7810 */ /* 0x000fc80007ffe0ff */
[----:B------:R0:W-:Y:S01]  /*1dfd0*/  @!P5 STG.E desc[UR70][R6.64+0x1c], R11 ;  /* 0x00001c0b0600d986 */ /* 0x0001e2000c101946 */
[----:B------:R-:W-:-:S04]  /*1dfe0*/  LOP3.LUT P5, RZ, R0, 0x4, RZ, 0xc0, !PT ;  /* 0x0000000400ff7812 */ /* 0x000fc800078ac0ff */
[----:B------:R-:W-:-:S13]  /*1dff0*/  ISETP.GE.OR P5, PT, R15, R2, P5 ;  /* 0x000000020f00720c */ /* 0x000fda0002fa6670 */
[----:B------:R-:W2:Y:S01]  /*1e000*/  @!P5 LDC.64 R8, c[0x0][0x390] ;  /* 0x0000e400ff08db82 */ /* 0x000ea20000000a00 */
[----:B------:R-:W-:-:S07]  /*1e010*/  @!P5 IADD3 R3, PT, PT, R34, R3, RZ ;  /* 0x000000032203d210 */ /* 0x000fce0007ffe0ff */
[----:B-1----:R-:W1:Y:S01]  /*1e020*/  @!P5 LDC.64 R12, c[0x0][0x398] ;  /* 0x0000e600ff0cdb82 */ /* 0x002e620000000a00 */
[----:B--2---:R-:W-:-:S05]  /*1e030*/  @!P5 IMAD.WIDE R8, R3, 0x4, R8 ;  /* 0x000000040308d825 */ /* 0x004fca00078e0208 */
[----:B------:R-:W1:Y:S01]  /*1e040*/  @!P5 LDG.E R10, desc[UR70][R8.64] ;  /* 0x00000046080ad981 */ /* 0x000e62000c1e1900 */
[CC--:B------:R-:W-:Y:S02]  /*1e050*/  ISETP.GE.OR P2, PT, R15.reuse, R2.reuse, P2 ;  /* 0x000000020f00720c */ /* 0x0c0fe40001746670 */
[CC--:B------:R-:W-:Y:S02]  /*1e060*/  ISETP.GE.OR P4, PT, R15.reuse, R2.reuse, P4 ;  /* 0x000000020f00720c */ /* 0x0c0fe40002786670 */
[CC--:B------:R-:W-:Y:S02]  /*1e070*/  ISETP.GE.OR P6, PT, R15.reuse, R2.reuse, P6 ;  /* 0x000000020f00720c */ /* 0x0c0fe400037c6670 */
[----:B------:R-:W-:-:S07]  /*1e080*/  ISETP.GE.OR P3, PT, R15, R2, P3 ;  /* 0x000000020f00720c */ /* 0x000fce0001f66670 */
[----:B------:R-:W2:Y:S08]  /*1e090*/  @!P2 LDC.64 R16, c[0x0][0x398] ;  /* 0x0000e600ff10ab82 */ /* 0x000eb00000000a00 */
[----:B------:R-:W3:Y:S08]  /*1e0a0*/  @!P4 LDC.64 R18, c[0x0][0x398] ;  /* 0x0000e600ff12cb82 */ /* 0x000ef00000000a00 */
[----:B------:R-:W4:Y:S08]  /*1e0b0*/  @!P6 LDC.64 R20, c[0x0][0x398] ;  /* 0x0000e600ff14eb82 */ /* 0x000f300000000a00 */
[----:B------:R-:W3:Y:S01]  /*1e0c0*/  @!P3 LDC.64 R22, c[0x0][0x398] ;  /* 0x0000e600ff16bb82 */ /* 0x000ee20000000a00 */
[----:B-1----:R-:W-:-:S04]  /*1e0d0*/  @!P5 FMUL R3, R10, R13 ;  /* 0x0000000d0a03d220 */ /* 0x002fc80000400000 */
[----:B------:R-:W-:-:S05]  /*1e0e0*/  @!P5 FFMA R3, R12, UR77, R3 ;  /* 0x0000004d0c03dc23 */ /* 0x000fca0008000003 */
[----:B------:R1:W-:Y:S01]  /*1e0f0*/  @!P5 STG.E desc[UR70][R8.64], R3 ;  /* 0x000000030800d986 */ /* 0x0003e2000c101946 */
[----:B------:R-:W-:-:S03]  /*1e100*/  LOP3.LUT P5, RZ, R0, 0x8, RZ, 0xc0, !PT ;  /* 0x0000000800ff7812 */ /* 0x000fc600078ac0ff */
[----:B0-----:R-:W2:Y:S01]  /*1e110*/  @!P2 LDG.E R6, desc[UR70][R4.64+0x8] ;  /* 0x000008460406a981 */ /* 0x001ea2000c1e1900 */
[----:B------:R-:W-:-:S03]  /*1e120*/  ISETP.GE.OR P5, PT, R15, R2, P5 ;  /* 0x000000020f00720c */ /* 0x000fc60002fa6670 */
[----:B------:R-:W3:Y:S04]  /*1e130*/  @!P4 LDG.E R10, desc[UR70][R4.64+0xc] ;  /* 0x00000c46040ac981 */ /* 0x000ee8000c1e1900 */
[----:B------:R-:W4:Y:S04]  /*1e140*/  @!P6 LDG.E R12, desc[UR70][R4.64+0x10] ;  /* 0x00001046040ce981 */ /* 0x000f28000c1e1900 */
[----:B------:R-:W3:Y:S02]  /*1e150*/  @!P3 LDG.E R14, desc[UR70][R4.64+0x14] ;  /* 0x00001446040eb981 */ /* 0x000ee4000c1e1900 */
[----:B-1----:R-:W0:Y:S02]  /*1e160*/  @!P5 LDC.64 R8, c[0x0][0x398] ;  /* 0x0000e600ff08db82 */ /* 0x002e240000000a00 */
[----:B------:R-:W0:Y:S01]  /*1e170*/  @!P5 LDG.E R0, desc[UR70][R4.64+0x4] ;  /* 0x000004460400d981 */ /* 0x000e22000c1e1900 */
[CC--:B------:R-:W-:Y:S01]  /*1e180*/  ISETP.GE.OR P1, PT, R15.reuse, R2.reuse, P1 ;  /* 0x000000020f00720c */ /* 0x0c0fe20000f26670 */
[----:B------:R-:W-:Y:S01]  /*1e190*/  BSSY.RECONVERGENT B0, `(.L_x_3) ;  /* 0x0000019000007945 */ /* 0x000fe20003800200 */
[----:B------:R-:W-:Y:S01]  /*1e1a0*/  ISETP.GE.OR P0, PT, R15, R2, P0 ;  /* 0x000000020f00720c */ /* 0x000fe20000706670 */
[----:B--2---:R-:W-:-:S04]  /*1e1b0*/  @!P2 FMUL R7, R6, R17 ;  /* 0x000000110607a220 */ /* 0x004fc80000400000 */
[----:B------:R-:W-:Y:S01]  /*1e1c0*/  @!P2 FFMA R7, R16, UR75, R7 ;  /* 0x0000004b1007ac23 */ /* 0x000fe20008000007 */
[----:B----4-:R-:W-:Y:S01]  /*1e1d0*/  @!P6 FMUL R11, R12, R21 ;  /* 0x000000150c0be220 */ /* 0x010fe20000400000 */
[----:B---3--:R-:W-:Y:S01]  /*1e1e0*/  @!P3 FMUL R13, R14, R23 ;  /* 0x000000170e0db220 */ /* 0x008fe20000400000 */
[----:B0-----:R-:W-:Y:S01]  /*1e1f0*/  @!P5 FMUL R3, R0, R9 ;  /* 0x000000090003d220 */ /* 0x001fe20000400000 */
[----:B------:R-:W-:Y:S01]  /*1e200*/  @!P4 FMUL R9, R10, R19 ;  /* 0x000000130a09c220 */ /* 0x000fe20000400000 */
[----:B------:R-:W-:Y:S01]  /*1e210*/  @!P6 FFMA R11, R20, UR73, R11 ;  /* 0x00000049140bec23 */ /* 0x000fe2000800000b */
[----:B------:R-:W-:Y:S01]  /*1e220*/  @!P3 FFMA R13, R22, UR72, R13 ;  /* 0x00000048160dbc23 */ /* 0x000fe2000800000d */
[----:B------:R-:W-:Y:S01]  /*1e230*/  @!P5 FFMA R3, R8, UR76, R3 ;  /* 0x0000004c0803dc23 */ /* 0x000fe20008000003 */
[----:B------:R-:W-:Y:S01]  /*1e240*/  @!P4 FFMA R9, R18, UR74, R9 ;  /* 0x0000004a1209cc23 */ /* 0x000fe20008000009 */
[----:B------:R0:W-:Y:S04]  /*1e250*/  @!P2 STG.E desc[UR70][R4.64+0x8], R7 ;  /* 0x000008070400a986 */ /* 0x0001e8000c101946 */
[----:B------:R0:W-:Y:S04]  /*1e260*/  @!P5 STG.E desc[UR70][R4.64+0x4], R3 ;  /* 0x000004030400d986 */ /* 0x0001e8000c101946 */
[----:B------:R0:W-:Y:S04]  /*1e270*/  @!P4 STG.E desc[UR70][R4.64+0xc], R9 ;  /* 0x00000c090400c986 */ /* 0x0001e8000c101946 */
[----:B------:R0:W-:Y:S04]  /*1e280*/  @!P6 STG.E desc[UR70][R4.64+0x10], R11 ;  /* 0x0000100b0400e986 */ /* 0x0001e8000c101946 */
[----:B------:R0:W-:Y:S01]  /*1e290*/  @!P3 STG.E desc[UR70][R4.64+0x14], R13 ;  /* 0x0000140d0400b986 */ /* 0x0001e2000c101946 */
[----:B------:R-:W-:Y:S05]  /*1e2a0*/  @P1 BRA `(.L_x_4) ;  /* 0x00000000001c1947 */ /* 0x000fea0003800000 */
[----:B------:R-:W1:Y:S01]  /*1e2b0*/  LDCU.64 UR8, c[0x0][0x358] ;  /* 0x00006b00ff0877ac */ /* 0x000e620008000a00 */
[----:B------:R-:W0:Y:S01]  /*1e2c0*/  LDCU.64 UR6, c[0x0][0x398] ;  /* 0x00007300ff0677ac */ /* 0x000e220008000a00 */
[----:B-1----:R-:W2:Y:S01]  /*1e2d0*/  LDG.E R0, desc[UR8][R4.64+0x18] ;  /* 0x0000180804007981 */ /* 0x002ea2000c1e1900 */
[----:B0-----:R-:W-:Y:S01]  /*1e2e0*/  MOV R3, UR6 ;  /* 0x0000000600037c02 */ /* 0x001fe20008000f00 */
[----:B--2---:R-:W-:-:S04]  /*1e2f0*/  FMUL R0, R0, UR7 ;  /* 0x0000000700007c20 */ /* 0x004fc80008400000 */
[----:B------:R-:W-:-:S05]  /*1e300*/  FFMA R3, R3, UR4, R0 ;  /* 0x0000000403037c23 */ /* 0x000fca0008000000 */
[----:B------:R1:W-:Y:S02]  /*1e310*/  STG.E desc[UR8][R4.64+0x18], R3 ;  /* 0x0000180304007986 */ /* 0x0003e4000c101908 */
.L_x_4:
[----:B------:R-:W-:Y:S05]  /*1e320*/  BSYNC.RECONVERGENT B0 ;  /* 0x0000000000007941 */ /* 0x000fea0003800200 */
.L_x_3:
[----:B------:R-:W-:Y:S05]  /*1e330*/  @P0 EXIT ;  /* 0x000000000000094d */ /* 0x000fea0003800000 */
[----:B------:R-:W2:Y:S01]  /*1e340*/  LDCU.64 UR8, c[0x0][0x358] ;  /* 0x00006b00ff0877ac */ /* 0x000ea20008000a00 */
[----:B------:R-:W0:Y:S01]  /*1e350*/  LDCU.64 UR6, c[0x0][0x398] ;  /* 0x00007300ff0677ac */ /* 0x000e220008000a00 */
[----:B--2---:R-:W2:Y:S01]  /*1e360*/  LDG.E R0, desc[UR8][R4.64+0x1c] ;  /* 0x00001c0804007981 */ /* 0x004ea2000c1e1900 */
[----:B01----:R-:W-:Y:S01]  /*1e370*/  MOV R3, UR6 ;  /* 0x0000000600037c02 */ /* 0x003fe20008000f00 */
[----:B--2---:R-:W-:-:S04]  /*1e380*/  FMUL R0, R0, UR7 ;  /* 0x0000000700007c20 */ /* 0x004fc80008400000 */
[----:B------:R-:W-:-:S05]  /*1e390*/  FFMA R3, R3, UR5, R0 ;  /* 0x0000000503037c23 */ /* 0x000fca0008000000 */
[----:B------:R-:W-:Y:S01]  /*1e3a0*/  STG.E desc[UR8][R4.64+0x1c], R3 ;  /* 0x00001c0304007986 */ /* 0x000fe2000c101908 */
[----:B------:R-:W-:Y:S05]  /*1e3b0*/  EXIT ;  /* 0x000000000000794d */ /* 0x000fea0003800000 */
.L_x_5:
[----:B------:R-:W-:-:S00]  /*1e3c0*/  BRA `(.L_x_5) ;  /* 0xfffffffc00fc7947 */ /* 0x000fc0000383ffff */
[----:B------:R-:W-:-:S00]  /*1e3d0*/  NOP ;  /* 0x0000000000007918 */ /* 0x000fc00000000000 */
        /* <DEDUP_REMOVED lines=10> */
.L_x_6:


//--------------------- .nv.shared.reserved.0     --------------------------
	.section	.nv.shared.reserved.0,"aw",@nobits
	.weak		__nv_reservedSMEM_offset_0_alias
	.size		__nv_reservedSMEM_offset_0_alias, 0, 64
	.other		__nv_reservedSMEM_offset_0_alias,@"STO_CUDA_RESERVED_SHARED STV_DEFAULT"
__nv_reservedSMEM_offset_0_alias:
	.zero		0
	.zero		64


//--------------------- .nv.constant0._Z9warp_gemmPfS_S_ffiii --------------------------
	.section	.nv.constant0._Z9warp_gemmPfS_S_ffiii,"a",@progbits
	.sectionflags	@""
	.align	4
.nv.constant0._Z9warp_gemmPfS_S_ffiii:
	.zero		940


//--------------------- SYMBOLS --------------------------

	.type		.nv.reservedSmem.offset0,@object
	.size		.nv.reservedSmem.offset0,0x4
